//
// Generated by NVIDIA NVVM Compiler
//
// Compiler Build ID: CL-36424714
// Cuda compilation tools, release 13.0, V13.0.88
// Based on NVVM 20.0.0
//

.version 9.0
.target sm_100
.address_size 64

	// .globl	_Z11solveLinearPKmS0_PlPcS1_S1_
.global .align 8 .b8 d_linear_mat[17408];
.global .align 8 .b8 d_polys_mat[201240];
.global .align 8 .b8 d_square_mat[8704];
.global .align 8 .b8 d_var_all[20480];

.visible .entry _Z11solveLinearPKmS0_PlPcS1_S1_(
	.param .u64 .ptr .align 1 _Z11solveLinearPKmS0_PlPcS1_S1__param_0,
	.param .u64 .ptr .align 1 _Z11solveLinearPKmS0_PlPcS1_S1__param_1,
	.param .u64 .ptr .align 1 _Z11solveLinearPKmS0_PlPcS1_S1__param_2,
	.param .u64 .ptr .align 1 _Z11solveLinearPKmS0_PlPcS1_S1__param_3,
	.param .u64 .ptr .align 1 _Z11solveLinearPKmS0_PlPcS1_S1__param_4,
	.param .u64 .ptr .align 1 _Z11solveLinearPKmS0_PlPcS1_S1__param_5
)
{
	.local .align 16 .b8 	__local_depot0[4576];
	.reg .b64 	%SP;
	.reg .b64 	%SPL;
	.reg .pred 	%p<574>;
	.reg .b16 	%rs<106>;
	.reg .b32 	%r<435>;
	.reg .b64 	%rd<2609>;

	mov.u64 	%SPL, __local_depot0;
	ld.param.u64 	%rd441, [_Z11solveLinearPKmS0_PlPcS1_S1__param_0];
	ld.param.u64 	%rd442, [_Z11solveLinearPKmS0_PlPcS1_S1__param_1];
	ld.param.u64 	%rd443, [_Z11solveLinearPKmS0_PlPcS1_S1__param_2];
	ld.param.u64 	%rd437, [_Z11solveLinearPKmS0_PlPcS1_S1__param_3];
	ld.param.u64 	%rd438, [_Z11solveLinearPKmS0_PlPcS1_S1__param_4];
	ld.param.u64 	%rd444, [_Z11solveLinearPKmS0_PlPcS1_S1__param_5];
	cvta.to.global.u64 	%rd445, %rd442;
	cvta.to.global.u64 	%rd446, %rd441;
	cvta.to.global.u64 	%rd447, %rd444;
	cvta.to.global.u64 	%rd448, %rd438;
	cvta.to.global.u64 	%rd449, %rd437;
	cvta.to.global.u64 	%rd450, %rd443;
	add.u64 	%rd1, %SPL, 0;
	add.u64 	%rd2, %SPL, 256;
	add.u64 	%rd3, %SPL, 336;
	add.u64 	%rd4, %SPL, 416;
	add.u64 	%rd456, %SPL, 1440;
	add.u64 	%rd458, %SPL, 2464;
	add.u64 	%rd5, %SPL, 2976;
	mov.u32 	%r124, %ntid.x;
	mov.u32 	%r125, %ctaid.x;
	mov.u32 	%r126, %tid.x;
	mad.lo.s32 	%r127, %r124, %r125, %r126;
	cvt.s64.s32 	%rd460, %r127;
	mul.wide.s32 	%rd461, %r127, 8;
	add.s64 	%rd462, %rd450, %rd461;
	ld.global.u64 	%rd2437, [%rd462];
	add.s64 	%rd463, %rd449, %rd460;
	ld.global.u8 	%rs103, [%rd463];
	add.s64 	%rd464, %rd448, %rd461;
	mov.b64 	%rd2436, 0;
	st.global.u64 	[%rd464], %rd2436;
	st.local.v2.u64 	[%rd3+16], {%rd2436, %rd2436};
	st.local.v2.u64 	[%rd3+32], {%rd2436, %rd2436};
	st.local.v2.u64 	[%rd3+48], {%rd2436, %rd2436};
	st.local.v2.u64 	[%rd3+64], {%rd2436, %rd2436};
	mul.lo.s32 	%r128, %r127, 10;
	mul.wide.s32 	%rd465, %r128, 8;
	add.s64 	%rd7, %rd447, %rd465;
	ld.global.u64 	%rd466, [%rd7];
	ld.global.u64 	%rd467, [%rd7+8];
	st.local.v2.u64 	[%rd3], {%rd466, %rd467};
	shl.b32 	%r129, %r127, 7;
	shl.b32 	%r130, %r127, 6;
	mul.wide.s32 	%rd468, %r129, 8;
	add.s64 	%rd469, %rd446, %rd468;
	ld.global.u64 	%rd470, [%rd469];
	ld.global.u64 	%rd471, [%rd469+8];
	st.local.v2.u64 	[%rd456], {%rd470, %rd471};
	mul.wide.s32 	%rd472, %r130, 8;
	add.s64 	%rd473, %rd445, %rd472;
	ld.global.u64 	%rd474, [%rd473];
	ld.global.u64 	%rd475, [%rd469+16];
	ld.global.u64 	%rd476, [%rd469+24];
	st.local.v2.u64 	[%rd456+16], {%rd475, %rd476};
	ld.global.u64 	%rd477, [%rd473+8];
	st.local.v2.u64 	[%rd458], {%rd474, %rd477};
	ld.global.u64 	%rd478, [%rd469+32];
	add.s64 	%rd8, %rd456, 32;
	ld.global.u64 	%rd479, [%rd469+40];
	st.local.v2.u64 	[%rd456+32], {%rd478, %rd479};
	ld.global.u64 	%rd480, [%rd473+16];
	add.s64 	%rd9, %rd458, 16;
	ld.global.u64 	%rd481, [%rd469+48];
	ld.global.u64 	%rd482, [%rd469+56];
	st.local.v2.u64 	[%rd456+48], {%rd481, %rd482};
	ld.global.u64 	%rd483, [%rd473+24];
	st.local.v2.u64 	[%rd458+16], {%rd480, %rd483};
	ld.global.u64 	%rd484, [%rd469+64];
	ld.global.u64 	%rd485, [%rd469+72];
	st.local.v2.u64 	[%rd456+64], {%rd484, %rd485};
	ld.global.u64 	%rd486, [%rd473+32];
	ld.global.u64 	%rd487, [%rd469+80];
	ld.global.u64 	%rd488, [%rd469+88];
	st.local.v2.u64 	[%rd456+80], {%rd487, %rd488};
	ld.global.u64 	%rd489, [%rd473+40];
	st.local.v2.u64 	[%rd458+32], {%rd486, %rd489};
	ld.global.u64 	%rd490, [%rd469+96];
	ld.global.u64 	%rd491, [%rd469+104];
	st.local.v2.u64 	[%rd456+96], {%rd490, %rd491};
	ld.global.u64 	%rd492, [%rd473+48];
	ld.global.u64 	%rd493, [%rd469+112];
	ld.global.u64 	%rd494, [%rd469+120];
	st.local.v2.u64 	[%rd456+112], {%rd493, %rd494};
	ld.global.u64 	%rd495, [%rd473+56];
	st.local.v2.u64 	[%rd458+48], {%rd492, %rd495};
	ld.global.u64 	%rd496, [%rd469+128];
	ld.global.u64 	%rd497, [%rd469+136];
	st.local.v2.u64 	[%rd456+128], {%rd496, %rd497};
	ld.global.u64 	%rd498, [%rd473+64];
	ld.global.u64 	%rd499, [%rd469+144];
	ld.global.u64 	%rd500, [%rd469+152];
	st.local.v2.u64 	[%rd456+144], {%rd499, %rd500};
	ld.global.u64 	%rd501, [%rd473+72];
	st.local.v2.u64 	[%rd458+64], {%rd498, %rd501};
	ld.global.u64 	%rd502, [%rd469+160];
	ld.global.u64 	%rd503, [%rd469+168];
	st.local.v2.u64 	[%rd456+160], {%rd502, %rd503};
	ld.global.u64 	%rd504, [%rd473+80];
	ld.global.u64 	%rd505, [%rd469+176];
	ld.global.u64 	%rd506, [%rd469+184];
	st.local.v2.u64 	[%rd456+176], {%rd505, %rd506};
	ld.global.u64 	%rd507, [%rd473+88];
	st.local.v2.u64 	[%rd458+80], {%rd504, %rd507};
	ld.global.u64 	%rd508, [%rd469+192];
	ld.global.u64 	%rd509, [%rd469+200];
	st.local.v2.u64 	[%rd456+192], {%rd508, %rd509};
	ld.global.u64 	%rd510, [%rd473+96];
	ld.global.u64 	%rd511, [%rd469+208];
	ld.global.u64 	%rd512, [%rd469+216];
	st.local.v2.u64 	[%rd456+208], {%rd511, %rd512};
	ld.global.u64 	%rd513, [%rd473+104];
	st.local.v2.u64 	[%rd458+96], {%rd510, %rd513};
	ld.global.u64 	%rd514, [%rd469+224];
	ld.global.u64 	%rd515, [%rd469+232];
	st.local.v2.u64 	[%rd456+224], {%rd514, %rd515};
	ld.global.u64 	%rd516, [%rd473+112];
	ld.global.u64 	%rd517, [%rd469+240];
	ld.global.u64 	%rd518, [%rd469+248];
	st.local.v2.u64 	[%rd456+240], {%rd517, %rd518};
	ld.global.u64 	%rd519, [%rd473+120];
	st.local.v2.u64 	[%rd458+112], {%rd516, %rd519};
	ld.global.u64 	%rd520, [%rd469+256];
	ld.global.u64 	%rd521, [%rd469+264];
	st.local.v2.u64 	[%rd456+256], {%rd520, %rd521};
	ld.global.u64 	%rd522, [%rd473+128];
	ld.global.u64 	%rd523, [%rd469+272];
	ld.global.u64 	%rd524, [%rd469+280];
	st.local.v2.u64 	[%rd456+272], {%rd523, %rd524};
	ld.global.u64 	%rd525, [%rd473+136];
	st.local.v2.u64 	[%rd458+128], {%rd522, %rd525};
	ld.global.u64 	%rd526, [%rd469+288];
	ld.global.u64 	%rd527, [%rd469+296];
	st.local.v2.u64 	[%rd456+288], {%rd526, %rd527};
	ld.global.u64 	%rd528, [%rd473+144];
	ld.global.u64 	%rd529, [%rd469+304];
	ld.global.u64 	%rd530, [%rd469+312];
	st.local.v2.u64 	[%rd456+304], {%rd529, %rd530};
	ld.global.u64 	%rd531, [%rd473+152];
	st.local.v2.u64 	[%rd458+144], {%rd528, %rd531};
	ld.global.u64 	%rd532, [%rd469+320];
	ld.global.u64 	%rd533, [%rd469+328];
	st.local.v2.u64 	[%rd456+320], {%rd532, %rd533};
	ld.global.u64 	%rd534, [%rd473+160];
	ld.global.u64 	%rd535, [%rd469+336];
	ld.global.u64 	%rd536, [%rd469+344];
	st.local.v2.u64 	[%rd456+336], {%rd535, %rd536};
	ld.global.u64 	%rd537, [%rd473+168];
	st.local.v2.u64 	[%rd458+160], {%rd534, %rd537};
	ld.global.u64 	%rd538, [%rd469+352];
	ld.global.u64 	%rd539, [%rd469+360];
	st.local.v2.u64 	[%rd456+352], {%rd538, %rd539};
	ld.global.u64 	%rd540, [%rd473+176];
	ld.global.u64 	%rd541, [%rd469+368];
	ld.global.u64 	%rd542, [%rd469+376];
	st.local.v2.u64 	[%rd456+368], {%rd541, %rd542};
	ld.global.u64 	%rd543, [%rd473+184];
	st.local.v2.u64 	[%rd458+176], {%rd540, %rd543};
	ld.global.u64 	%rd544, [%rd469+384];
	ld.global.u64 	%rd545, [%rd469+392];
	st.local.v2.u64 	[%rd456+384], {%rd544, %rd545};
	ld.global.u64 	%rd546, [%rd473+192];
	ld.global.u64 	%rd547, [%rd469+400];
	ld.global.u64 	%rd548, [%rd469+408];
	st.local.v2.u64 	[%rd456+400], {%rd547, %rd548};
	ld.global.u64 	%rd549, [%rd473+200];
	st.local.v2.u64 	[%rd458+192], {%rd546, %rd549};
	ld.global.u64 	%rd550, [%rd469+416];
	ld.global.u64 	%rd551, [%rd469+424];
	st.local.v2.u64 	[%rd456+416], {%rd550, %rd551};
	ld.global.u64 	%rd552, [%rd473+208];
	ld.global.u64 	%rd553, [%rd469+432];
	ld.global.u64 	%rd554, [%rd469+440];
	st.local.v2.u64 	[%rd456+432], {%rd553, %rd554};
	ld.global.u64 	%rd555, [%rd473+216];
	st.local.v2.u64 	[%rd458+208], {%rd552, %rd555};
	ld.global.u64 	%rd556, [%rd469+448];
	ld.global.u64 	%rd557, [%rd469+456];
	st.local.v2.u64 	[%rd456+448], {%rd556, %rd557};
	ld.global.u64 	%rd558, [%rd473+224];
	ld.global.u64 	%rd559, [%rd469+464];
	ld.global.u64 	%rd560, [%rd469+472];
	st.local.v2.u64 	[%rd456+464], {%rd559, %rd560};
	ld.global.u64 	%rd561, [%rd473+232];
	st.local.v2.u64 	[%rd458+224], {%rd558, %rd561};
	ld.global.u64 	%rd562, [%rd469+480];
	ld.global.u64 	%rd563, [%rd469+488];
	st.local.v2.u64 	[%rd456+480], {%rd562, %rd563};
	ld.global.u64 	%rd564, [%rd473+240];
	ld.global.u64 	%rd565, [%rd469+496];
	ld.global.u64 	%rd566, [%rd469+504];
	st.local.v2.u64 	[%rd456+496], {%rd565, %rd566};
	ld.global.u64 	%rd567, [%rd473+248];
	st.local.v2.u64 	[%rd458+240], {%rd564, %rd567};
	ld.global.u64 	%rd568, [%rd469+512];
	ld.global.u64 	%rd569, [%rd469+520];
	st.local.v2.u64 	[%rd456+512], {%rd568, %rd569};
	ld.global.u64 	%rd570, [%rd473+256];
	ld.global.u64 	%rd571, [%rd469+528];
	ld.global.u64 	%rd572, [%rd469+536];
	st.local.v2.u64 	[%rd456+528], {%rd571, %rd572};
	ld.global.u64 	%rd573, [%rd473+264];
	st.local.v2.u64 	[%rd458+256], {%rd570, %rd573};
	ld.global.u64 	%rd574, [%rd469+544];
	ld.global.u64 	%rd575, [%rd469+552];
	st.local.v2.u64 	[%rd456+544], {%rd574, %rd575};
	ld.global.u64 	%rd576, [%rd473+272];
	ld.global.u64 	%rd577, [%rd469+560];
	ld.global.u64 	%rd578, [%rd469+568];
	st.local.v2.u64 	[%rd456+560], {%rd577, %rd578};
	ld.global.u64 	%rd579, [%rd473+280];
	st.local.v2.u64 	[%rd458+272], {%rd576, %rd579};
	ld.global.u64 	%rd580, [%rd469+576];
	ld.global.u64 	%rd581, [%rd469+584];
	st.local.v2.u64 	[%rd456+576], {%rd580, %rd581};
	ld.global.u64 	%rd582, [%rd473+288];
	ld.global.u64 	%rd583, [%rd469+592];
	ld.global.u64 	%rd584, [%rd469+600];
	st.local.v2.u64 	[%rd456+592], {%rd583, %rd584};
	ld.global.u64 	%rd585, [%rd473+296];
	st.local.v2.u64 	[%rd458+288], {%rd582, %rd585};
	ld.global.u64 	%rd586, [%rd469+608];
	ld.global.u64 	%rd587, [%rd469+616];
	st.local.v2.u64 	[%rd456+608], {%rd586, %rd587};
	ld.global.u64 	%rd588, [%rd473+304];
	ld.global.u64 	%rd589, [%rd469+624];
	ld.global.u64 	%rd590, [%rd469+632];
	st.local.v2.u64 	[%rd456+624], {%rd589, %rd590};
	ld.global.u64 	%rd591, [%rd473+312];
	st.local.v2.u64 	[%rd458+304], {%rd588, %rd591};
	ld.global.u64 	%rd592, [%rd469+640];
	ld.global.u64 	%rd593, [%rd469+648];
	st.local.v2.u64 	[%rd456+640], {%rd592, %rd593};
	ld.global.u64 	%rd594, [%rd473+320];
	ld.global.u64 	%rd595, [%rd469+656];
	ld.global.u64 	%rd596, [%rd469+664];
	st.local.v2.u64 	[%rd456+656], {%rd595, %rd596};
	ld.global.u64 	%rd597, [%rd473+328];
	st.local.v2.u64 	[%rd458+320], {%rd594, %rd597};
	ld.global.u64 	%rd598, [%rd469+672];
	ld.global.u64 	%rd599, [%rd469+680];
	st.local.v2.u64 	[%rd456+672], {%rd598, %rd599};
	ld.global.u64 	%rd600, [%rd473+336];
	ld.global.u64 	%rd601, [%rd469+688];
	ld.global.u64 	%rd602, [%rd469+696];
	st.local.v2.u64 	[%rd456+688], {%rd601, %rd602};
	ld.global.u64 	%rd603, [%rd473+344];
	st.local.v2.u64 	[%rd458+336], {%rd600, %rd603};
	ld.global.u64 	%rd604, [%rd469+704];
	ld.global.u64 	%rd605, [%rd469+712];
	st.local.v2.u64 	[%rd456+704], {%rd604, %rd605};
	ld.global.u64 	%rd606, [%rd473+352];
	ld.global.u64 	%rd607, [%rd469+720];
	ld.global.u64 	%rd608, [%rd469+728];
	st.local.v2.u64 	[%rd456+720], {%rd607, %rd608};
	ld.global.u64 	%rd609, [%rd473+360];
	st.local.v2.u64 	[%rd458+352], {%rd606, %rd609};
	ld.global.u64 	%rd610, [%rd469+736];
	ld.global.u64 	%rd611, [%rd469+744];
	st.local.v2.u64 	[%rd456+736], {%rd610, %rd611};
	ld.global.u64 	%rd612, [%rd473+368];
	ld.global.u64 	%rd613, [%rd469+752];
	ld.global.u64 	%rd614, [%rd469+760];
	st.local.v2.u64 	[%rd456+752], {%rd613, %rd614};
	ld.global.u64 	%rd615, [%rd473+376];
	st.local.v2.u64 	[%rd458+368], {%rd612, %rd615};
	ld.global.u64 	%rd616, [%rd469+768];
	ld.global.u64 	%rd617, [%rd469+776];
	st.local.v2.u64 	[%rd456+768], {%rd616, %rd617};
	ld.global.u64 	%rd618, [%rd473+384];
	ld.global.u64 	%rd619, [%rd469+784];
	ld.global.u64 	%rd620, [%rd469+792];
	st.local.v2.u64 	[%rd456+784], {%rd619, %rd620};
	ld.global.u64 	%rd621, [%rd473+392];
	st.local.v2.u64 	[%rd458+384], {%rd618, %rd621};
	ld.global.u64 	%rd622, [%rd469+800];
	ld.global.u64 	%rd623, [%rd469+808];
	st.local.v2.u64 	[%rd456+800], {%rd622, %rd623};
	ld.global.u64 	%rd624, [%rd473+400];
	ld.global.u64 	%rd625, [%rd469+816];
	ld.global.u64 	%rd626, [%rd469+824];
	st.local.v2.u64 	[%rd456+816], {%rd625, %rd626};
	ld.global.u64 	%rd627, [%rd473+408];
	st.local.v2.u64 	[%rd458+400], {%rd624, %rd627};
	ld.global.u64 	%rd628, [%rd469+832];
	ld.global.u64 	%rd629, [%rd469+840];
	st.local.v2.u64 	[%rd456+832], {%rd628, %rd629};
	ld.global.u64 	%rd630, [%rd473+416];
	ld.global.u64 	%rd631, [%rd469+848];
	ld.global.u64 	%rd632, [%rd469+856];
	st.local.v2.u64 	[%rd456+848], {%rd631, %rd632};
	ld.global.u64 	%rd633, [%rd473+424];
	st.local.v2.u64 	[%rd458+416], {%rd630, %rd633};
	ld.global.u64 	%rd634, [%rd469+864];
	ld.global.u64 	%rd635, [%rd469+872];
	st.local.v2.u64 	[%rd456+864], {%rd634, %rd635};
	ld.global.u64 	%rd636, [%rd473+432];
	ld.global.u64 	%rd637, [%rd469+880];
	ld.global.u64 	%rd638, [%rd469+888];
	st.local.v2.u64 	[%rd456+880], {%rd637, %rd638};
	ld.global.u64 	%rd639, [%rd473+440];
	st.local.v2.u64 	[%rd458+432], {%rd636, %rd639};
	ld.global.u64 	%rd640, [%rd469+896];
	ld.global.u64 	%rd641, [%rd469+904];
	st.local.v2.u64 	[%rd456+896], {%rd640, %rd641};
	ld.global.u64 	%rd642, [%rd473+448];
	ld.global.u64 	%rd643, [%rd469+912];
	ld.global.u64 	%rd644, [%rd469+920];
	st.local.v2.u64 	[%rd456+912], {%rd643, %rd644};
	ld.global.u64 	%rd645, [%rd473+456];
	st.local.v2.u64 	[%rd458+448], {%rd642, %rd645};
	ld.global.u64 	%rd646, [%rd469+928];
	ld.global.u64 	%rd647, [%rd469+936];
	st.local.v2.u64 	[%rd456+928], {%rd646, %rd647};
	ld.global.u64 	%rd648, [%rd473+464];
	ld.global.u64 	%rd649, [%rd469+944];
	ld.global.u64 	%rd650, [%rd469+952];
	st.local.v2.u64 	[%rd456+944], {%rd649, %rd650};
	ld.global.u64 	%rd651, [%rd473+472];
	st.local.v2.u64 	[%rd458+464], {%rd648, %rd651};
	ld.global.u64 	%rd652, [%rd469+960];
	ld.global.u64 	%rd653, [%rd469+968];
	st.local.v2.u64 	[%rd456+960], {%rd652, %rd653};
	ld.global.u64 	%rd654, [%rd473+480];
	ld.global.u64 	%rd655, [%rd469+976];
	ld.global.u64 	%rd656, [%rd469+984];
	st.local.v2.u64 	[%rd456+976], {%rd655, %rd656};
	ld.global.u64 	%rd657, [%rd473+488];
	st.local.v2.u64 	[%rd458+480], {%rd654, %rd657};
	ld.global.u64 	%rd658, [%rd469+992];
	ld.global.u64 	%rd659, [%rd469+1000];
	st.local.v2.u64 	[%rd456+992], {%rd658, %rd659};
	ld.global.u64 	%rd660, [%rd473+496];
	ld.global.u64 	%rd661, [%rd469+1008];
	ld.global.u64 	%rd662, [%rd469+1016];
	st.local.v2.u64 	[%rd456+1008], {%rd661, %rd662};
	ld.global.u64 	%rd663, [%rd473+504];
	st.local.v2.u64 	[%rd458+496], {%rd660, %rd663};
	mov.b64 	%rd2438, 1;
	mov.b16 	%rs102, 0;
$L__BB0_1:
	add.s64 	%rd665, %rd2438, -1;
	xor.b64  	%rd666, %rd665, %rd2438;
	brev.b64 	%rd667, %rd666;
	neg.s64 	%rd668, %rd667;
	and.b64  	%rd669, %rd667, %rd668;
	clz.b64 	%r132, %rd669;
	mov.b64 	%rd670, 1;
	shl.b64 	%rd671, %rd670, %r132;
	xor.b64  	%rd2437, %rd671, %rd2437;
	mul.wide.u32 	%rd672, %r132, 1024;
	mov.u64 	%rd673, d_linear_mat;
	add.s64 	%rd674, %rd673, %rd672;
	add.s64 	%rd14, %rd674, 56;
	mul.wide.u32 	%rd675, %r132, 512;
	mov.u64 	%rd676, d_square_mat;
	add.s64 	%rd677, %rd676, %rd675;
	add.s64 	%rd2440, %rd677, 16;
	mov.b32 	%r408, 0;
	mov.b64 	%rd2441, 0;
	mov.u64 	%rd2439, %rd9;
$L__BB0_2:
	add.s64 	%rd678, %rd14, %rd2441;
	ld.global.u64 	%rd679, [%rd678+-56];
	add.s64 	%rd680, %rd8, %rd2441;
	ld.local.v2.u64 	{%rd681, %rd682}, [%rd680+-32];
	xor.b64  	%rd683, %rd681, %rd679;
	ld.global.u64 	%rd684, [%rd678+-48];
	xor.b64  	%rd685, %rd682, %rd684;
	st.local.v2.u64 	[%rd680+-32], {%rd683, %rd685};
	ld.global.u64 	%rd686, [%rd2440+-16];
	ld.local.v2.u64 	{%rd687, %rd688}, [%rd2439+-16];
	xor.b64  	%rd689, %rd687, %rd686;
	add.s64 	%rd690, %rd4, %rd2441;
	and.b64  	%rd691, %rd689, %rd2437;
	shr.u64 	%rd692, %rd691, 32;
	xor.b64  	%rd693, %rd691, %rd692;
	shr.u64 	%rd694, %rd693, 16;
	xor.b64  	%rd695, %rd693, %rd694;
	shr.u64 	%rd696, %rd695, 8;
	xor.b64  	%rd697, %rd695, %rd696;
	shr.u64 	%rd698, %rd697, 4;
	xor.b64  	%rd699, %rd697, %rd698;
	shr.u64 	%rd700, %rd699, 2;
	xor.b64  	%rd701, %rd699, %rd700;
	shr.u64 	%rd702, %rd701, 1;
	xor.b64  	%rd703, %rd701, %rd702;
	and.b64  	%rd704, %rd703, 1;
	xor.b64  	%rd705, %rd704, %rd683;
	st.local.v2.u64 	[%rd690], {%rd705, %rd685};
	ld.global.u64 	%rd706, [%rd678+-40];
	ld.local.v2.u64 	{%rd707, %rd708}, [%rd680+-16];
	xor.b64  	%rd709, %rd707, %rd706;
	ld.global.u64 	%rd710, [%rd678+-32];
	xor.b64  	%rd711, %rd708, %rd710;
	st.local.v2.u64 	[%rd680+-16], {%rd709, %rd711};
	ld.global.u64 	%rd712, [%rd2440+-8];
	xor.b64  	%rd713, %rd688, %rd712;
	st.local.v2.u64 	[%rd2439+-16], {%rd689, %rd713};
	and.b64  	%rd714, %rd713, %rd2437;
	shr.u64 	%rd715, %rd714, 32;
	xor.b64  	%rd716, %rd714, %rd715;
	shr.u64 	%rd717, %rd716, 16;
	xor.b64  	%rd718, %rd716, %rd717;
	shr.u64 	%rd719, %rd718, 8;
	xor.b64  	%rd720, %rd718, %rd719;
	shr.u64 	%rd721, %rd720, 4;
	xor.b64  	%rd722, %rd720, %rd721;
	shr.u64 	%rd723, %rd722, 2;
	xor.b64  	%rd724, %rd722, %rd723;
	shr.u64 	%rd725, %rd724, 1;
	xor.b64  	%rd726, %rd724, %rd725;
	and.b64  	%rd727, %rd726, 1;
	xor.b64  	%rd728, %rd727, %rd709;
	st.local.v2.u64 	[%rd690+16], {%rd728, %rd711};
	ld.global.u64 	%rd729, [%rd678+-24];
	ld.local.v2.u64 	{%rd730, %rd731}, [%rd680];
	xor.b64  	%rd732, %rd730, %rd729;
	ld.global.u64 	%rd733, [%rd678+-16];
	xor.b64  	%rd734, %rd731, %rd733;
	st.local.v2.u64 	[%rd680], {%rd732, %rd734};
	ld.global.u64 	%rd735, [%rd2440];
	ld.local.v2.u64 	{%rd736, %rd737}, [%rd2439];
	xor.b64  	%rd738, %rd736, %rd735;
	and.b64  	%rd739, %rd738, %rd2437;
	shr.u64 	%rd740, %rd739, 32;
	xor.b64  	%rd741, %rd739, %rd740;
	shr.u64 	%rd742, %rd741, 16;
	xor.b64  	%rd743, %rd741, %rd742;
	shr.u64 	%rd744, %rd743, 8;
	xor.b64  	%rd745, %rd743, %rd744;
	shr.u64 	%rd746, %rd745, 4;
	xor.b64  	%rd747, %rd745, %rd746;
	shr.u64 	%rd748, %rd747, 2;
	xor.b64  	%rd749, %rd747, %rd748;
	shr.u64 	%rd750, %rd749, 1;
	xor.b64  	%rd751, %rd749, %rd750;
	and.b64  	%rd752, %rd751, 1;
	xor.b64  	%rd753, %rd752, %rd732;
	st.local.v2.u64 	[%rd690+32], {%rd753, %rd734};
	ld.global.u64 	%rd754, [%rd678+-8];
	ld.local.v2.u64 	{%rd755, %rd756}, [%rd680+16];
	xor.b64  	%rd757, %rd755, %rd754;
	ld.global.u64 	%rd758, [%rd678];
	xor.b64  	%rd759, %rd756, %rd758;
	st.local.v2.u64 	[%rd680+16], {%rd757, %rd759};
	ld.global.u64 	%rd760, [%rd2440+8];
	xor.b64  	%rd761, %rd737, %rd760;
	st.local.v2.u64 	[%rd2439], {%rd738, %rd761};
	and.b64  	%rd762, %rd761, %rd2437;
	shr.u64 	%rd763, %rd762, 32;
	xor.b64  	%rd764, %rd762, %rd763;
	shr.u64 	%rd765, %rd764, 16;
	xor.b64  	%rd766, %rd764, %rd765;
	shr.u64 	%rd767, %rd766, 8;
	xor.b64  	%rd768, %rd766, %rd767;
	shr.u64 	%rd769, %rd768, 4;
	xor.b64  	%rd770, %rd768, %rd769;
	shr.u64 	%rd771, %rd770, 2;
	xor.b64  	%rd772, %rd770, %rd771;
	shr.u64 	%rd773, %rd772, 1;
	xor.b64  	%rd774, %rd772, %rd773;
	and.b64  	%rd775, %rd774, 1;
	xor.b64  	%rd776, %rd775, %rd757;
	st.local.v2.u64 	[%rd690+48], {%rd776, %rd759};
	add.s32 	%r408, %r408, 4;
	add.s64 	%rd2441, %rd2441, 64;
	add.s64 	%rd2440, %rd2440, 32;
	add.s64 	%rd2439, %rd2439, 32;
	setp.ne.s32 	%p1, %r408, 64;
	@%p1 bra 	$L__BB0_2;
	mov.b32 	%r418, 0;
	mov.b16 	%rs96, 0;
	mov.u16 	%rs97, %rs96;
	mov.u32 	%r410, %r418;
$L__BB0_4:
	mul.wide.u32 	%rd777, %r410, 16;
	add.s64 	%rd22, %rd4, %rd777;
	ld.local.u64 	%rd23, [%rd22];
	setp.eq.s64 	%p2, %rd23, 0;
	@%p2 bra 	$L__BB0_6;
	ld.local.u64 	%rd2442, [%rd22+8];
	bra.uni 	$L__BB0_7;
$L__BB0_6:
	ld.local.u64 	%rd2442, [%rd22+8];
	setp.eq.s64 	%p3, %rd2442, 0;
	@%p3 bra 	$L__BB0_54;
$L__BB0_7:
	and.b64  	%rd778, %rd2442, 1;
	setp.eq.b64 	%p4, %rd778, 1;
	mov.b32 	%r412, 64;
	@%p4 bra 	$L__BB0_14;
	mov.b32 	%r411, 64;
$L__BB0_9:
	setp.eq.s32 	%p5, %r411, 0;
	mov.b32 	%r412, -1;
	@%p5 bra 	$L__BB0_14;
	add.s32 	%r412, %r411, -1;
	shr.u64 	%rd779, %rd23, %r412;
	and.b64  	%rd780, %rd779, 1;
	setp.eq.b64 	%p6, %rd780, 1;
	@%p6 bra 	$L__BB0_14;
	add.s32 	%r412, %r411, -2;
	shr.u64 	%rd781, %rd23, %r412;
	and.b64  	%rd782, %rd781, 1;
	setp.eq.b64 	%p7, %rd782, 1;
	@%p7 bra 	$L__BB0_14;
	add.s32 	%r412, %r411, -3;
	shr.u64 	%rd783, %rd23, %r412;
	and.b64  	%rd784, %rd783, 1;
	setp.eq.b64 	%p8, %rd784, 1;
	@%p8 bra 	$L__BB0_14;
	add.s32 	%r411, %r411, -4;
	shr.u64 	%rd785, %rd23, %r411;
	and.b64  	%rd786, %rd785, 1;
	setp.eq.b64 	%p9, %rd786, 1;
	not.pred 	%p10, %p9;
	mov.u32 	%r412, %r411;
	@%p10 bra 	$L__BB0_9;
$L__BB0_14:
	mul.wide.u32 	%rd788, %r410, 4;
	add.s64 	%rd789, %rd1, %rd788;
	st.local.u32 	[%rd789], %r412;
	setp.eq.s32 	%p11, %r412, 0;
	mov.b64 	%rd2577, 0;
	@%p11 bra 	$L__BB0_428;
	add.s32 	%r418, %r418, 1;
	setp.gt.u32 	%p12, %r410, 62;
	@%p12 bra 	$L__BB0_54;
	shr.s32 	%r137, %r412, 31;
	shr.u32 	%r138, %r137, 26;
	add.s32 	%r139, %r412, %r138;
	shr.s32 	%r12, %r139, 6;
	and.b32  	%r140, %r139, -64;
	sub.s32 	%r13, %r412, %r140;
	add.s32 	%r141, %r410, -56;
	setp.lt.u32 	%p13, %r141, 7;
	mov.u32 	%r416, %r410;
	@%p13 bra 	$L__BB0_35;
	mov.b32 	%r414, 0;
	mov.u32 	%r413, %r410;
$L__BB0_18:
	.pragma "nounroll";
	mul.wide.u32 	%rd790, %r413, 16;
	add.s64 	%rd791, %rd4, %rd790;
	mul.wide.s32 	%rd792, %r12, 8;
	add.s64 	%rd793, %rd791, %rd792;
	ld.local.u64 	%rd794, [%rd793+16];
	shr.u64 	%rd795, %rd794, %r13;
	and.b64  	%rd796, %rd795, 1;
	setp.eq.b64 	%p14, %rd796, 1;
	not.pred 	%p15, %p14;
	@%p15 bra 	$L__BB0_20;
	ld.local.v2.u64 	{%rd801, %rd802}, [%rd22];
	ld.local.v2.u64 	{%rd803, %rd804}, [%rd791+16];
	xor.b64  	%rd805, %rd803, %rd801;
	xor.b64  	%rd806, %rd804, %rd802;
	st.local.v2.u64 	[%rd791+16], {%rd805, %rd806};
$L__BB0_20:
	mul.wide.u32 	%rd807, %r413, 16;
	add.s64 	%rd808, %rd4, %rd807;
	mul.wide.s32 	%rd809, %r12, 8;
	add.s64 	%rd810, %rd808, %rd809;
	ld.local.u64 	%rd811, [%rd810+32];
	shr.u64 	%rd812, %rd811, %r13;
	and.b64  	%rd813, %rd812, 1;
	setp.eq.b64 	%p16, %rd813, 1;
	not.pred 	%p17, %p16;
	@%p17 bra 	$L__BB0_22;
	mul.wide.u32 	%rd816, %r410, 16;
	add.s64 	%rd817, %rd4, %rd816;
	ld.local.v2.u64 	{%rd818, %rd819}, [%rd817];
	ld.local.v2.u64 	{%rd820, %rd821}, [%rd808+32];
	xor.b64  	%rd822, %rd820, %rd818;
	xor.b64  	%rd823, %rd821, %rd819;
	st.local.v2.u64 	[%rd808+32], {%rd822, %rd823};
$L__BB0_22:
	mul.wide.u32 	%rd824, %r413, 16;
	add.s64 	%rd825, %rd4, %rd824;
	mul.wide.s32 	%rd826, %r12, 8;
	add.s64 	%rd827, %rd825, %rd826;
	ld.local.u64 	%rd828, [%rd827+48];
	shr.u64 	%rd829, %rd828, %r13;
	and.b64  	%rd830, %rd829, 1;
	setp.eq.b64 	%p18, %rd830, 1;
	not.pred 	%p19, %p18;
	@%p19 bra 	$L__BB0_24;
	mul.wide.u32 	%rd833, %r410, 16;
	add.s64 	%rd834, %rd4, %rd833;
	ld.local.v2.u64 	{%rd835, %rd836}, [%rd834];
	ld.local.v2.u64 	{%rd837, %rd838}, [%rd825+48];
	xor.b64  	%rd839, %rd837, %rd835;
	xor.b64  	%rd840, %rd838, %rd836;
	st.local.v2.u64 	[%rd825+48], {%rd839, %rd840};
$L__BB0_24:
	mul.wide.u32 	%rd841, %r413, 16;
	add.s64 	%rd842, %rd4, %rd841;
	mul.wide.s32 	%rd843, %r12, 8;
	add.s64 	%rd844, %rd842, %rd843;
	ld.local.u64 	%rd845, [%rd844+64];
	shr.u64 	%rd846, %rd845, %r13;
	and.b64  	%rd847, %rd846, 1;
	setp.eq.b64 	%p20, %rd847, 1;
	not.pred 	%p21, %p20;
	@%p21 bra 	$L__BB0_26;
	mul.wide.u32 	%rd850, %r410, 16;
	add.s64 	%rd851, %rd4, %rd850;
	ld.local.v2.u64 	{%rd852, %rd853}, [%rd851];
	ld.local.v2.u64 	{%rd854, %rd855}, [%rd842+64];
	xor.b64  	%rd856, %rd854, %rd852;
	xor.b64  	%rd857, %rd855, %rd853;
	st.local.v2.u64 	[%rd842+64], {%rd856, %rd857};
$L__BB0_26:
	mul.wide.u32 	%rd858, %r413, 16;
	add.s64 	%rd859, %rd4, %rd858;
	mul.wide.s32 	%rd860, %r12, 8;
	add.s64 	%rd861, %rd859, %rd860;
	ld.local.u64 	%rd862, [%rd861+80];
	shr.u64 	%rd863, %rd862, %r13;
	and.b64  	%rd864, %rd863, 1;
	setp.eq.b64 	%p22, %rd864, 1;
	not.pred 	%p23, %p22;
	@%p23 bra 	$L__BB0_28;
	mul.wide.u32 	%rd867, %r410, 16;
	add.s64 	%rd868, %rd4, %rd867;
	ld.local.v2.u64 	{%rd869, %rd870}, [%rd868];
	ld.local.v2.u64 	{%rd871, %rd872}, [%rd859+80];
	xor.b64  	%rd873, %rd871, %rd869;
	xor.b64  	%rd874, %rd872, %rd870;
	st.local.v2.u64 	[%rd859+80], {%rd873, %rd874};
$L__BB0_28:
	mul.wide.u32 	%rd875, %r413, 16;
	add.s64 	%rd876, %rd4, %rd875;
	mul.wide.s32 	%rd877, %r12, 8;
	add.s64 	%rd878, %rd876, %rd877;
	ld.local.u64 	%rd879, [%rd878+96];
	shr.u64 	%rd880, %rd879, %r13;
	and.b64  	%rd881, %rd880, 1;
	setp.eq.b64 	%p24, %rd881, 1;
	not.pred 	%p25, %p24;
	@%p25 bra 	$L__BB0_30;
	mul.wide.u32 	%rd884, %r410, 16;
	add.s64 	%rd885, %rd4, %rd884;
	ld.local.v2.u64 	{%rd886, %rd887}, [%rd885];
	ld.local.v2.u64 	{%rd888, %rd889}, [%rd876+96];
	xor.b64  	%rd890, %rd888, %rd886;
	xor.b64  	%rd891, %rd889, %rd887;
	st.local.v2.u64 	[%rd876+96], {%rd890, %rd891};
$L__BB0_30:
	mul.wide.u32 	%rd892, %r413, 16;
	add.s64 	%rd893, %rd4, %rd892;
	mul.wide.s32 	%rd894, %r12, 8;
	add.s64 	%rd895, %rd893, %rd894;
	ld.local.u64 	%rd896, [%rd895+112];
	shr.u64 	%rd897, %rd896, %r13;
	and.b64  	%rd898, %rd897, 1;
	setp.eq.b64 	%p26, %rd898, 1;
	not.pred 	%p27, %p26;
	@%p27 bra 	$L__BB0_32;
	mul.wide.u32 	%rd901, %r410, 16;
	add.s64 	%rd902, %rd4, %rd901;
	ld.local.v2.u64 	{%rd903, %rd904}, [%rd902];
	ld.local.v2.u64 	{%rd905, %rd906}, [%rd893+112];
	xor.b64  	%rd907, %rd905, %rd903;
	xor.b64  	%rd908, %rd906, %rd904;
	st.local.v2.u64 	[%rd893+112], {%rd907, %rd908};
$L__BB0_32:
	add.s32 	%r416, %r413, 8;
	mul.wide.u32 	%rd909, %r413, 16;
	add.s64 	%rd910, %rd4, %rd909;
	mul.wide.s32 	%rd911, %r12, 8;
	add.s64 	%rd912, %rd910, %rd911;
	ld.local.u64 	%rd913, [%rd912+128];
	shr.u64 	%rd914, %rd913, %r13;
	and.b64  	%rd915, %rd914, 1;
	setp.eq.b64 	%p28, %rd915, 1;
	not.pred 	%p29, %p28;
	@%p29 bra 	$L__BB0_34;
	mul.wide.u32 	%rd918, %r410, 16;
	add.s64 	%rd919, %rd4, %rd918;
	ld.local.v2.u64 	{%rd920, %rd921}, [%rd919];
	ld.local.v2.u64 	{%rd922, %rd923}, [%rd910+128];
	xor.b64  	%rd924, %rd922, %rd920;
	xor.b64  	%rd925, %rd923, %rd921;
	st.local.v2.u64 	[%rd910+128], {%rd924, %rd925};
$L__BB0_34:
	add.s32 	%r414, %r414, 8;
	sub.s32 	%r143, 63, %r410;
	and.b32  	%r144, %r143, 56;
	setp.ne.s32 	%p30, %r414, %r144;
	mov.u32 	%r413, %r416;
	@%p30 bra 	$L__BB0_18;
$L__BB0_35:
	sub.s32 	%r145, 63, %r410;
	and.b32  	%r146, %r145, 7;
	setp.eq.s32 	%p31, %r146, 0;
	@%p31 bra 	$L__BB0_54;
	not.b16 	%rs21, %rs97;
	cvt.u32.u16 	%r147, %rs21;
	and.b32  	%r148, %r147, 7;
	add.s32 	%r149, %r148, -1;
	setp.lt.u32 	%p32, %r149, 3;
	@%p32 bra 	$L__BB0_45;
	mul.wide.u32 	%rd926, %r416, 16;
	add.s64 	%rd927, %rd4, %rd926;
	mul.wide.s32 	%rd928, %r12, 8;
	add.s64 	%rd929, %rd927, %rd928;
	ld.local.u64 	%rd930, [%rd929+16];
	shr.u64 	%rd931, %rd930, %r13;
	and.b64  	%rd932, %rd931, 1;
	setp.eq.b64 	%p33, %rd932, 1;
	not.pred 	%p34, %p33;
	@%p34 bra 	$L__BB0_39;
	mul.wide.u32 	%rd935, %r410, 16;
	add.s64 	%rd936, %rd4, %rd935;
	ld.local.v2.u64 	{%rd937, %rd938}, [%rd936];
	ld.local.v2.u64 	{%rd939, %rd940}, [%rd927+16];
	xor.b64  	%rd941, %rd939, %rd937;
	xor.b64  	%rd942, %rd940, %rd938;
	st.local.v2.u64 	[%rd927+16], {%rd941, %rd942};
$L__BB0_39:
	ld.local.u64 	%rd947, [%rd929+32];
	shr.u64 	%rd948, %rd947, %r13;
	and.b64  	%rd949, %rd948, 1;
	setp.eq.b64 	%p35, %rd949, 1;
	not.pred 	%p36, %p35;
	@%p36 bra 	$L__BB0_41;
	mul.wide.u32 	%rd950, %r416, 16;
	add.s64 	%rd951, %rd4, %rd950;
	mul.wide.u32 	%rd952, %r410, 16;
	add.s64 	%rd953, %rd4, %rd952;
	ld.local.v2.u64 	{%rd954, %rd955}, [%rd953];
	ld.local.v2.u64 	{%rd956, %rd957}, [%rd951+32];
	xor.b64  	%rd958, %rd956, %rd954;
	xor.b64  	%rd959, %rd957, %rd955;
	st.local.v2.u64 	[%rd951+32], {%rd958, %rd959};
$L__BB0_41:
	mul.wide.u32 	%rd960, %r416, 16;
	add.s64 	%rd961, %rd4, %rd960;
	add.s64 	%rd963, %rd961, %rd928;
	ld.local.u64 	%rd964, [%rd963+48];
	shr.u64 	%rd965, %rd964, %r13;
	and.b64  	%rd966, %rd965, 1;
	setp.eq.b64 	%p37, %rd966, 1;
	not.pred 	%p38, %p37;
	@%p38 bra 	$L__BB0_43;
	mul.wide.u32 	%rd969, %r410, 16;
	add.s64 	%rd970, %rd4, %rd969;
	ld.local.v2.u64 	{%rd971, %rd972}, [%rd970];
	ld.local.v2.u64 	{%rd973, %rd974}, [%rd961+48];
	xor.b64  	%rd975, %rd973, %rd971;
	xor.b64  	%rd976, %rd974, %rd972;
	st.local.v2.u64 	[%rd961+48], {%rd975, %rd976};
$L__BB0_43:
	add.s32 	%r416, %r416, 4;
	mul.wide.s32 	%rd979, %r12, 8;
	add.s64 	%rd980, %rd961, %rd979;
	ld.local.u64 	%rd981, [%rd980+64];
	shr.u64 	%rd982, %rd981, %r13;
	and.b64  	%rd983, %rd982, 1;
	setp.eq.b64 	%p39, %rd983, 1;
	not.pred 	%p40, %p39;
	@%p40 bra 	$L__BB0_45;
	mul.wide.u32 	%rd986, %r410, 16;
	add.s64 	%rd987, %rd4, %rd986;
	ld.local.v2.u64 	{%rd988, %rd989}, [%rd987];
	ld.local.v2.u64 	{%rd990, %rd991}, [%rd961+64];
	xor.b64  	%rd992, %rd990, %rd988;
	xor.b64  	%rd993, %rd991, %rd989;
	st.local.v2.u64 	[%rd961+64], {%rd992, %rd993};
$L__BB0_45:
	not.b16 	%rs22, %rs97;
	cvt.u32.u16 	%r150, %rs22;
	and.b32  	%r151, %r150, 3;
	setp.eq.s32 	%p41, %r151, 0;
	@%p41 bra 	$L__BB0_54;
	and.b16  	%rs23, %rs96, 3;
	setp.eq.s16 	%p42, %rs23, 2;
	mov.u32 	%r417, %r416;
	@%p42 bra 	$L__BB0_51;
	mul.wide.u32 	%rd994, %r416, 16;
	add.s64 	%rd995, %rd4, %rd994;
	mul.wide.s32 	%rd996, %r12, 8;
	add.s64 	%rd997, %rd995, %rd996;
	ld.local.u64 	%rd998, [%rd997+16];
	shr.u64 	%rd999, %rd998, %r13;
	and.b64  	%rd1000, %rd999, 1;
	setp.eq.b64 	%p43, %rd1000, 1;
	not.pred 	%p44, %p43;
	@%p44 bra 	$L__BB0_49;
	mul.wide.u32 	%rd1003, %r410, 16;
	add.s64 	%rd1004, %rd4, %rd1003;
	ld.local.v2.u64 	{%rd1005, %rd1006}, [%rd1004];
	ld.local.v2.u64 	{%rd1007, %rd1008}, [%rd995+16];
	xor.b64  	%rd1009, %rd1007, %rd1005;
	xor.b64  	%rd1010, %rd1008, %rd1006;
	st.local.v2.u64 	[%rd995+16], {%rd1009, %rd1010};
$L__BB0_49:
	add.s32 	%r417, %r416, 2;
	ld.local.u64 	%rd1015, [%rd997+32];
	shr.u64 	%rd1016, %rd1015, %r13;
	and.b64  	%rd1017, %rd1016, 1;
	setp.eq.b64 	%p45, %rd1017, 1;
	not.pred 	%p46, %p45;
	@%p46 bra 	$L__BB0_51;
	mul.wide.u32 	%rd1018, %r416, 16;
	add.s64 	%rd1019, %rd4, %rd1018;
	mul.wide.u32 	%rd1020, %r410, 16;
	add.s64 	%rd1021, %rd4, %rd1020;
	ld.local.v2.u64 	{%rd1022, %rd1023}, [%rd1021];
	ld.local.v2.u64 	{%rd1024, %rd1025}, [%rd1019+32];
	xor.b64  	%rd1026, %rd1024, %rd1022;
	xor.b64  	%rd1027, %rd1025, %rd1023;
	st.local.v2.u64 	[%rd1019+32], {%rd1026, %rd1027};
$L__BB0_51:
	and.b16  	%rs24, %rs96, 1;
	setp.eq.b16 	%p47, %rs24, 1;
	@%p47 bra 	$L__BB0_54;
	mul.wide.u32 	%rd1028, %r417, 16;
	add.s64 	%rd27, %rd4, %rd1028;
	mul.wide.s32 	%rd1029, %r12, 8;
	add.s64 	%rd1030, %rd27, %rd1029;
	ld.local.u64 	%rd1031, [%rd1030+16];
	shr.u64 	%rd1032, %rd1031, %r13;
	and.b64  	%rd1033, %rd1032, 1;
	setp.eq.b64 	%p48, %rd1033, 1;
	not.pred 	%p49, %p48;
	@%p49 bra 	$L__BB0_54;
	mul.wide.u32 	%rd1034, %r410, 16;
	add.s64 	%rd1035, %rd4, %rd1034;
	ld.local.v2.u64 	{%rd1036, %rd1037}, [%rd1035];
	ld.local.v2.u64 	{%rd1038, %rd1039}, [%rd27+16];
	xor.b64  	%rd1040, %rd1038, %rd1036;
	xor.b64  	%rd1041, %rd1039, %rd1037;
	st.local.v2.u64 	[%rd27+16], {%rd1040, %rd1041};
$L__BB0_54:
	add.s32 	%r410, %r410, 1;
	setp.ne.s32 	%p50, %r410, 64;
	add.s16 	%rs97, %rs97, 1;
	add.s16 	%rs96, %rs96, 1;
	@%p50 bra 	$L__BB0_4;
	mov.b32 	%r419, 0;
$L__BB0_56:
	max.u32 	%r28, %r419, 1;
	mul.wide.u32 	%rd1042, %r419, 16;
	add.s64 	%rd28, %rd4, %rd1042;
	ld.local.u64 	%rd1043, [%rd28];
	setp.ne.s64 	%p51, %rd1043, 0;
	@%p51 bra 	$L__BB0_58;
	ld.local.u64 	%rd1044, [%rd28+8];
	setp.eq.s64 	%p53, %rd1044, 0;
	setp.eq.s32 	%p54, %r419, 0;
	or.pred  	%p55, %p53, %p54;
	@%p55 bra 	$L__BB0_79;
	bra.uni 	$L__BB0_59;
$L__BB0_58:
	setp.eq.s32 	%p52, %r419, 0;
	@%p52 bra 	$L__BB0_79;
$L__BB0_59:
	mul.wide.u32 	%rd1045, %r419, 4;
	add.s64 	%rd1046, %rd1, %rd1045;
	ld.local.u32 	%r154, [%rd1046];
	shr.s32 	%r155, %r154, 31;
	shr.u32 	%r156, %r155, 26;
	add.s32 	%r157, %r154, %r156;
	shr.s32 	%r29, %r157, 6;
	and.b32  	%r158, %r157, -64;
	sub.s32 	%r30, %r154, %r158;
	and.b32  	%r31, %r28, 3;
	setp.lt.u32 	%p56, %r419, 4;
	mov.b32 	%r421, 0;
	@%p56 bra 	$L__BB0_70;
	and.b32  	%r421, %r28, 2147483644;
	mov.b32 	%r420, 0;
$L__BB0_61:
	mul.wide.u32 	%rd1047, %r420, 16;
	add.s64 	%rd1048, %rd4, %rd1047;
	mul.wide.s32 	%rd1049, %r29, 8;
	add.s64 	%rd29, %rd1048, %rd1049;
	ld.local.u64 	%rd1050, [%rd29];
	shr.u64 	%rd1051, %rd1050, %r30;
	and.b64  	%rd1052, %rd1051, 1;
	setp.eq.b64 	%p57, %rd1052, 1;
	not.pred 	%p58, %p57;
	@%p58 bra 	$L__BB0_63;
	ld.local.v2.u64 	{%rd1055, %rd1056}, [%rd28];
	mul.wide.u32 	%rd1057, %r420, 16;
	add.s64 	%rd1058, %rd4, %rd1057;
	ld.local.v2.u64 	{%rd1059, %rd1060}, [%rd1058];
	xor.b64  	%rd1061, %rd1059, %rd1055;
	xor.b64  	%rd1062, %rd1060, %rd1056;
	st.local.v2.u64 	[%rd1058], {%rd1061, %rd1062};
$L__BB0_63:
	ld.local.u64 	%rd1063, [%rd29+16];
	shr.u64 	%rd1064, %rd1063, %r30;
	and.b64  	%rd1065, %rd1064, 1;
	setp.eq.b64 	%p59, %rd1065, 1;
	not.pred 	%p60, %p59;
	@%p60 bra 	$L__BB0_65;
	mul.wide.u32 	%rd1066, %r420, 16;
	add.s64 	%rd1067, %rd4, %rd1066;
	mul.wide.u32 	%rd1068, %r419, 16;
	add.s64 	%rd1069, %rd4, %rd1068;
	ld.local.v2.u64 	{%rd1070, %rd1071}, [%rd1069];
	ld.local.v2.u64 	{%rd1072, %rd1073}, [%rd1067+16];
	xor.b64  	%rd1074, %rd1072, %rd1070;
	xor.b64  	%rd1075, %rd1073, %rd1071;
	st.local.v2.u64 	[%rd1067+16], {%rd1074, %rd1075};
$L__BB0_65:
	mul.wide.u32 	%rd1076, %r420, 16;
	add.s64 	%rd1077, %rd4, %rd1076;
	add.s64 	%rd1079, %rd1077, %rd1049;
	ld.local.u64 	%rd1080, [%rd1079+32];
	shr.u64 	%rd1081, %rd1080, %r30;
	and.b64  	%rd1082, %rd1081, 1;
	setp.eq.b64 	%p61, %rd1082, 1;
	not.pred 	%p62, %p61;
	@%p62 bra 	$L__BB0_67;
	mul.wide.u32 	%rd1085, %r419, 16;
	add.s64 	%rd1086, %rd4, %rd1085;
	ld.local.v2.u64 	{%rd1087, %rd1088}, [%rd1086];
	ld.local.v2.u64 	{%rd1089, %rd1090}, [%rd1077+32];
	xor.b64  	%rd1091, %rd1089, %rd1087;
	xor.b64  	%rd1092, %rd1090, %rd1088;
	st.local.v2.u64 	[%rd1077+32], {%rd1091, %rd1092};
$L__BB0_67:
	mul.wide.u32 	%rd1093, %r420, 16;
	add.s64 	%rd1094, %rd4, %rd1093;
	add.s64 	%rd1096, %rd1094, %rd1049;
	ld.local.u64 	%rd1097, [%rd1096+48];
	shr.u64 	%rd1098, %rd1097, %r30;
	and.b64  	%rd1099, %rd1098, 1;
	setp.eq.b64 	%p63, %rd1099, 1;
	not.pred 	%p64, %p63;
	@%p64 bra 	$L__BB0_69;
	mul.wide.u32 	%rd1102, %r419, 16;
	add.s64 	%rd1103, %rd4, %rd1102;
	ld.local.v2.u64 	{%rd1104, %rd1105}, [%rd1103];
	ld.local.v2.u64 	{%rd1106, %rd1107}, [%rd1094+48];
	xor.b64  	%rd1108, %rd1106, %rd1104;
	xor.b64  	%rd1109, %rd1107, %rd1105;
	st.local.v2.u64 	[%rd1094+48], {%rd1108, %rd1109};
$L__BB0_69:
	add.s32 	%r420, %r420, 4;
	setp.ne.s32 	%p65, %r420, %r421;
	@%p65 bra 	$L__BB0_61;
$L__BB0_70:
	setp.eq.s32 	%p66, %r31, 0;
	@%p66 bra 	$L__BB0_79;
	mul.wide.u32 	%rd1110, %r421, 16;
	add.s64 	%rd1111, %rd4, %rd1110;
	mul.wide.s32 	%rd1112, %r29, 8;
	add.s64 	%rd1113, %rd1111, %rd1112;
	ld.local.u64 	%rd1114, [%rd1113];
	mov.b64 	%rd1115, 1;
	shl.b64 	%rd30, %rd1115, %r30;
	and.b64  	%rd1116, %rd30, %rd1114;
	setp.eq.s64 	%p67, %rd1116, 0;
	@%p67 bra 	$L__BB0_73;
	mul.wide.u32 	%rd1117, %r419, 16;
	add.s64 	%rd1118, %rd4, %rd1117;
	ld.local.v2.u64 	{%rd1119, %rd1120}, [%rd1118];
	ld.local.v2.u64 	{%rd1123, %rd1124}, [%rd1111];
	xor.b64  	%rd1125, %rd1123, %rd1119;
	xor.b64  	%rd1126, %rd1124, %rd1120;
	st.local.v2.u64 	[%rd1111], {%rd1125, %rd1126};
$L__BB0_73:
	setp.eq.s32 	%p68, %r31, 1;
	@%p68 bra 	$L__BB0_79;
	ld.local.u64 	%rd1131, [%rd1113+16];
	and.b64  	%rd1132, %rd30, %rd1131;
	setp.eq.s64 	%p69, %rd1132, 0;
	@%p69 bra 	$L__BB0_76;
	mul.wide.u32 	%rd1133, %r421, 16;
	add.s64 	%rd1134, %rd4, %rd1133;
	mul.wide.u32 	%rd1135, %r419, 16;
	add.s64 	%rd1136, %rd4, %rd1135;
	ld.local.v2.u64 	{%rd1137, %rd1138}, [%rd1136];
	ld.local.v2.u64 	{%rd1139, %rd1140}, [%rd1134+16];
	xor.b64  	%rd1141, %rd1139, %rd1137;
	xor.b64  	%rd1142, %rd1140, %rd1138;
	st.local.v2.u64 	[%rd1134+16], {%rd1141, %rd1142};
$L__BB0_76:
	setp.eq.s32 	%p70, %r31, 2;
	@%p70 bra 	$L__BB0_79;
	mul.wide.u32 	%rd1143, %r421, 16;
	add.s64 	%rd31, %rd4, %rd1143;
	mul.wide.s32 	%rd1144, %r29, 8;
	add.s64 	%rd1145, %rd31, %rd1144;
	ld.local.u64 	%rd1146, [%rd1145+32];
	shr.u64 	%rd1147, %rd1146, %r30;
	and.b64  	%rd1148, %rd1147, 1;
	setp.eq.b64 	%p71, %rd1148, 1;
	not.pred 	%p72, %p71;
	@%p72 bra 	$L__BB0_79;
	mul.wide.u32 	%rd1149, %r419, 16;
	add.s64 	%rd1150, %rd4, %rd1149;
	ld.local.v2.u64 	{%rd1151, %rd1152}, [%rd1150];
	ld.local.v2.u64 	{%rd1153, %rd1154}, [%rd31+32];
	xor.b64  	%rd1155, %rd1153, %rd1151;
	xor.b64  	%rd1156, %rd1154, %rd1152;
	st.local.v2.u64 	[%rd31+32], {%rd1155, %rd1156};
$L__BB0_79:
	add.s32 	%r419, %r419, 1;
	setp.ne.s32 	%p73, %r419, 64;
	@%p73 bra 	$L__BB0_56;
	setp.ne.s32 	%p74, %r418, 64;
	@%p74 bra 	$L__BB0_208;
	mov.b64 	%rd1795, 0;
	st.local.u64 	[%rd5], %rd1795;
	ld.local.v2.u64 	{%rd1796, %rd1797}, [%rd4];
	or.b64  	%rd1800, %rd1796, %rd1797;
	setp.eq.s64 	%p291, %rd1800, 0;
	and.b64  	%rd1801, %rd1796, 1;
	neg.s64 	%rd1802, %rd1801;
	ld.local.u32 	%r236, [%rd1];
	add.s32 	%r237, %r236, -1;
	mov.b64 	%rd1803, 1;
	shl.b64 	%rd1804, %rd1803, %r237;
	and.b64  	%rd1805, %rd1802, %rd1804;
	selp.b64 	%rd2444, 0, %rd1805, %p291;
	ld.local.v2.u64 	{%rd1806, %rd1807}, [%rd4+16];
	or.b64  	%rd1810, %rd1806, %rd1807;
	setp.eq.s64 	%p292, %rd1810, 0;
	and.b64  	%rd1811, %rd1806, 1;
	setp.eq.b64 	%p293, %rd1811, 1;
	not.pred 	%p294, %p293;
	or.pred  	%p295, %p292, %p294;
	@%p295 bra 	$L__BB0_83;
	ld.local.u32 	%r238, [%rd1+4];
	add.s32 	%r239, %r238, -1;
	mov.b64 	%rd1812, 1;
	shl.b64 	%rd1813, %rd1812, %r239;
	xor.b64  	%rd2444, %rd1813, %rd2444;
$L__BB0_83:
	ld.local.v2.u64 	{%rd1814, %rd1815}, [%rd4+32];
	or.b64  	%rd1818, %rd1814, %rd1815;
	setp.eq.s64 	%p296, %rd1818, 0;
	and.b64  	%rd1819, %rd1814, 1;
	setp.eq.b64 	%p297, %rd1819, 1;
	not.pred 	%p298, %p297;
	or.pred  	%p299, %p296, %p298;
	@%p299 bra 	$L__BB0_85;
	ld.local.u32 	%r240, [%rd1+8];
	add.s32 	%r241, %r240, -1;
	mov.b64 	%rd1820, 1;
	shl.b64 	%rd1821, %rd1820, %r241;
	xor.b64  	%rd2444, %rd1821, %rd2444;
$L__BB0_85:
	ld.local.v2.u64 	{%rd1822, %rd1823}, [%rd4+48];
	or.b64  	%rd1826, %rd1822, %rd1823;
	setp.eq.s64 	%p300, %rd1826, 0;
	and.b64  	%rd1827, %rd1822, 1;
	setp.eq.b64 	%p301, %rd1827, 1;
	not.pred 	%p302, %p301;
	or.pred  	%p303, %p300, %p302;
	@%p303 bra 	$L__BB0_87;
	ld.local.u32 	%r242, [%rd1+12];
	add.s32 	%r243, %r242, -1;
	mov.b64 	%rd1828, 1;
	shl.b64 	%rd1829, %rd1828, %r243;
	xor.b64  	%rd2444, %rd1829, %rd2444;
$L__BB0_87:
	ld.local.v2.u64 	{%rd1830, %rd1831}, [%rd4+64];
	or.b64  	%rd1834, %rd1830, %rd1831;
	setp.eq.s64 	%p304, %rd1834, 0;
	and.b64  	%rd1835, %rd1830, 1;
	setp.eq.b64 	%p305, %rd1835, 1;
	not.pred 	%p306, %p305;
	or.pred  	%p307, %p304, %p306;
	@%p307 bra 	$L__BB0_89;
	ld.local.u32 	%r244, [%rd1+16];
	add.s32 	%r245, %r244, -1;
	mov.b64 	%rd1836, 1;
	shl.b64 	%rd1837, %rd1836, %r245;
	xor.b64  	%rd2444, %rd1837, %rd2444;
$L__BB0_89:
	ld.local.v2.u64 	{%rd1838, %rd1839}, [%rd4+80];
	or.b64  	%rd1842, %rd1838, %rd1839;
	setp.eq.s64 	%p308, %rd1842, 0;
	and.b64  	%rd1843, %rd1838, 1;
	setp.eq.b64 	%p309, %rd1843, 1;
	not.pred 	%p310, %p309;
	or.pred  	%p311, %p308, %p310;
	@%p311 bra 	$L__BB0_91;
	ld.local.u32 	%r246, [%rd1+20];
	add.s32 	%r247, %r246, -1;
	mov.b64 	%rd1844, 1;
	shl.b64 	%rd1845, %rd1844, %r247;
	xor.b64  	%rd2444, %rd1845, %rd2444;
$L__BB0_91:
	ld.local.v2.u64 	{%rd1846, %rd1847}, [%rd4+96];
	or.b64  	%rd1850, %rd1846, %rd1847;
	setp.eq.s64 	%p312, %rd1850, 0;
	and.b64  	%rd1851, %rd1846, 1;
	setp.eq.b64 	%p313, %rd1851, 1;
	not.pred 	%p314, %p313;
	or.pred  	%p315, %p312, %p314;
	@%p315 bra 	$L__BB0_93;
	ld.local.u32 	%r248, [%rd1+24];
	add.s32 	%r249, %r248, -1;
	mov.b64 	%rd1852, 1;
	shl.b64 	%rd1853, %rd1852, %r249;
	xor.b64  	%rd2444, %rd1853, %rd2444;
$L__BB0_93:
	ld.local.v2.u64 	{%rd1854, %rd1855}, [%rd4+112];
	or.b64  	%rd1858, %rd1854, %rd1855;
	setp.eq.s64 	%p316, %rd1858, 0;
	and.b64  	%rd1859, %rd1854, 1;
	setp.eq.b64 	%p317, %rd1859, 1;
	not.pred 	%p318, %p317;
	or.pred  	%p319, %p316, %p318;
	@%p319 bra 	$L__BB0_95;
	ld.local.u32 	%r250, [%rd1+28];
	add.s32 	%r251, %r250, -1;
	mov.b64 	%rd1860, 1;
	shl.b64 	%rd1861, %rd1860, %r251;
	xor.b64  	%rd2444, %rd1861, %rd2444;
$L__BB0_95:
	ld.local.v2.u64 	{%rd1862, %rd1863}, [%rd4+128];
	or.b64  	%rd1866, %rd1862, %rd1863;
	setp.eq.s64 	%p320, %rd1866, 0;
	and.b64  	%rd1867, %rd1862, 1;
	setp.eq.b64 	%p321, %rd1867, 1;
	not.pred 	%p322, %p321;
	or.pred  	%p323, %p320, %p322;
	@%p323 bra 	$L__BB0_97;
	ld.local.u32 	%r252, [%rd1+32];
	add.s32 	%r253, %r252, -1;
	mov.b64 	%rd1868, 1;
	shl.b64 	%rd1869, %rd1868, %r253;
	xor.b64  	%rd2444, %rd1869, %rd2444;
$L__BB0_97:
	ld.local.v2.u64 	{%rd1870, %rd1871}, [%rd4+144];
	or.b64  	%rd1874, %rd1870, %rd1871;
	setp.eq.s64 	%p324, %rd1874, 0;
	and.b64  	%rd1875, %rd1870, 1;
	setp.eq.b64 	%p325, %rd1875, 1;
	not.pred 	%p326, %p325;
	or.pred  	%p327, %p324, %p326;
	@%p327 bra 	$L__BB0_99;
	ld.local.u32 	%r254, [%rd1+36];
	add.s32 	%r255, %r254, -1;
	mov.b64 	%rd1876, 1;
	shl.b64 	%rd1877, %rd1876, %r255;
	xor.b64  	%rd2444, %rd1877, %rd2444;
$L__BB0_99:
	ld.local.v2.u64 	{%rd1878, %rd1879}, [%rd4+160];
	or.b64  	%rd1882, %rd1878, %rd1879;
	setp.eq.s64 	%p328, %rd1882, 0;
	and.b64  	%rd1883, %rd1878, 1;
	setp.eq.b64 	%p329, %rd1883, 1;
	not.pred 	%p330, %p329;
	or.pred  	%p331, %p328, %p330;
	@%p331 bra 	$L__BB0_101;
	ld.local.u32 	%r256, [%rd1+40];
	add.s32 	%r257, %r256, -1;
	mov.b64 	%rd1884, 1;
	shl.b64 	%rd1885, %rd1884, %r257;
	xor.b64  	%rd2444, %rd1885, %rd2444;
$L__BB0_101:
	ld.local.v2.u64 	{%rd1886, %rd1887}, [%rd4+176];
	or.b64  	%rd1890, %rd1886, %rd1887;
	setp.eq.s64 	%p332, %rd1890, 0;
	and.b64  	%rd1891, %rd1886, 1;
	setp.eq.b64 	%p333, %rd1891, 1;
	not.pred 	%p334, %p333;
	or.pred  	%p335, %p332, %p334;
	@%p335 bra 	$L__BB0_103;
	ld.local.u32 	%r258, [%rd1+44];
	add.s32 	%r259, %r258, -1;
	mov.b64 	%rd1892, 1;
	shl.b64 	%rd1893, %rd1892, %r259;
	xor.b64  	%rd2444, %rd1893, %rd2444;
$L__BB0_103:
	ld.local.v2.u64 	{%rd1894, %rd1895}, [%rd4+192];
	or.b64  	%rd1898, %rd1894, %rd1895;
	setp.eq.s64 	%p336, %rd1898, 0;
	and.b64  	%rd1899, %rd1894, 1;
	setp.eq.b64 	%p337, %rd1899, 1;
	not.pred 	%p338, %p337;
	or.pred  	%p339, %p336, %p338;
	@%p339 bra 	$L__BB0_105;
	ld.local.u32 	%r260, [%rd1+48];
	add.s32 	%r261, %r260, -1;
	mov.b64 	%rd1900, 1;
	shl.b64 	%rd1901, %rd1900, %r261;
	xor.b64  	%rd2444, %rd1901, %rd2444;
$L__BB0_105:
	ld.local.v2.u64 	{%rd1902, %rd1903}, [%rd4+208];
	or.b64  	%rd1906, %rd1902, %rd1903;
	setp.eq.s64 	%p340, %rd1906, 0;
	and.b64  	%rd1907, %rd1902, 1;
	setp.eq.b64 	%p341, %rd1907, 1;
	not.pred 	%p342, %p341;
	or.pred  	%p343, %p340, %p342;
	@%p343 bra 	$L__BB0_107;
	ld.local.u32 	%r262, [%rd1+52];
	add.s32 	%r263, %r262, -1;
	mov.b64 	%rd1908, 1;
	shl.b64 	%rd1909, %rd1908, %r263;
	xor.b64  	%rd2444, %rd1909, %rd2444;
$L__BB0_107:
	ld.local.v2.u64 	{%rd1910, %rd1911}, [%rd4+224];
	or.b64  	%rd1914, %rd1910, %rd1911;
	setp.eq.s64 	%p344, %rd1914, 0;
	and.b64  	%rd1915, %rd1910, 1;
	setp.eq.b64 	%p345, %rd1915, 1;
	not.pred 	%p346, %p345;
	or.pred  	%p347, %p344, %p346;
	@%p347 bra 	$L__BB0_109;
	ld.local.u32 	%r264, [%rd1+56];
	add.s32 	%r265, %r264, -1;
	mov.b64 	%rd1916, 1;
	shl.b64 	%rd1917, %rd1916, %r265;
	xor.b64  	%rd2444, %rd1917, %rd2444;
$L__BB0_109:
	ld.local.v2.u64 	{%rd1918, %rd1919}, [%rd4+240];
	or.b64  	%rd1922, %rd1918, %rd1919;
	setp.eq.s64 	%p348, %rd1922, 0;
	and.b64  	%rd1923, %rd1918, 1;
	setp.eq.b64 	%p349, %rd1923, 1;
	not.pred 	%p350, %p349;
	or.pred  	%p351, %p348, %p350;
	@%p351 bra 	$L__BB0_111;
	ld.local.u32 	%r266, [%rd1+60];
	add.s32 	%r267, %r266, -1;
	mov.b64 	%rd1924, 1;
	shl.b64 	%rd1925, %rd1924, %r267;
	xor.b64  	%rd2444, %rd1925, %rd2444;
$L__BB0_111:
	ld.local.v2.u64 	{%rd1926, %rd1927}, [%rd4+256];
	or.b64  	%rd1930, %rd1926, %rd1927;
	setp.eq.s64 	%p352, %rd1930, 0;
	and.b64  	%rd1931, %rd1926, 1;
	setp.eq.b64 	%p353, %rd1931, 1;
	not.pred 	%p354, %p353;
	or.pred  	%p355, %p352, %p354;
	@%p355 bra 	$L__BB0_113;
	ld.local.u32 	%r268, [%rd1+64];
	add.s32 	%r269, %r268, -1;
	mov.b64 	%rd1932, 1;
	shl.b64 	%rd1933, %rd1932, %r269;
	xor.b64  	%rd2444, %rd1933, %rd2444;
$L__BB0_113:
	ld.local.v2.u64 	{%rd1934, %rd1935}, [%rd4+272];
	or.b64  	%rd1938, %rd1934, %rd1935;
	setp.eq.s64 	%p356, %rd1938, 0;
	and.b64  	%rd1939, %rd1934, 1;
	setp.eq.b64 	%p357, %rd1939, 1;
	not.pred 	%p358, %p357;
	or.pred  	%p359, %p356, %p358;
	@%p359 bra 	$L__BB0_115;
	ld.local.u32 	%r270, [%rd1+68];
	add.s32 	%r271, %r270, -1;
	mov.b64 	%rd1940, 1;
	shl.b64 	%rd1941, %rd1940, %r271;
	xor.b64  	%rd2444, %rd1941, %rd2444;
$L__BB0_115:
	ld.local.v2.u64 	{%rd1942, %rd1943}, [%rd4+288];
	or.b64  	%rd1946, %rd1942, %rd1943;
	setp.eq.s64 	%p360, %rd1946, 0;
	and.b64  	%rd1947, %rd1942, 1;
	setp.eq.b64 	%p361, %rd1947, 1;
	not.pred 	%p362, %p361;
	or.pred  	%p363, %p360, %p362;
	@%p363 bra 	$L__BB0_117;
	ld.local.u32 	%r272, [%rd1+72];
	add.s32 	%r273, %r272, -1;
	mov.b64 	%rd1948, 1;
	shl.b64 	%rd1949, %rd1948, %r273;
	xor.b64  	%rd2444, %rd1949, %rd2444;
$L__BB0_117:
	ld.local.v2.u64 	{%rd1950, %rd1951}, [%rd4+304];
	or.b64  	%rd1954, %rd1950, %rd1951;
	setp.eq.s64 	%p364, %rd1954, 0;
	and.b64  	%rd1955, %rd1950, 1;
	setp.eq.b64 	%p365, %rd1955, 1;
	not.pred 	%p366, %p365;
	or.pred  	%p367, %p364, %p366;
	@%p367 bra 	$L__BB0_119;
	ld.local.u32 	%r274, [%rd1+76];
	add.s32 	%r275, %r274, -1;
	mov.b64 	%rd1956, 1;
	shl.b64 	%rd1957, %rd1956, %r275;
	xor.b64  	%rd2444, %rd1957, %rd2444;
$L__BB0_119:
	ld.local.v2.u64 	{%rd1958, %rd1959}, [%rd4+320];
	or.b64  	%rd1962, %rd1958, %rd1959;
	setp.eq.s64 	%p368, %rd1962, 0;
	and.b64  	%rd1963, %rd1958, 1;
	setp.eq.b64 	%p369, %rd1963, 1;
	not.pred 	%p370, %p369;
	or.pred  	%p371, %p368, %p370;
	@%p371 bra 	$L__BB0_121;
	ld.local.u32 	%r276, [%rd1+80];
	add.s32 	%r277, %r276, -1;
	mov.b64 	%rd1964, 1;
	shl.b64 	%rd1965, %rd1964, %r277;
	xor.b64  	%rd2444, %rd1965, %rd2444;
$L__BB0_121:
	ld.local.v2.u64 	{%rd1966, %rd1967}, [%rd4+336];
	or.b64  	%rd1970, %rd1966, %rd1967;
	setp.eq.s64 	%p372, %rd1970, 0;
	and.b64  	%rd1971, %rd1966, 1;
	setp.eq.b64 	%p373, %rd1971, 1;
	not.pred 	%p374, %p373;
	or.pred  	%p375, %p372, %p374;
	@%p375 bra 	$L__BB0_123;
	ld.local.u32 	%r278, [%rd1+84];
	add.s32 	%r279, %r278, -1;
	mov.b64 	%rd1972, 1;
	shl.b64 	%rd1973, %rd1972, %r279;
	xor.b64  	%rd2444, %rd1973, %rd2444;
$L__BB0_123:
	ld.local.v2.u64 	{%rd1974, %rd1975}, [%rd4+352];
	or.b64  	%rd1978, %rd1974, %rd1975;
	setp.eq.s64 	%p376, %rd1978, 0;
	and.b64  	%rd1979, %rd1974, 1;
	setp.eq.b64 	%p377, %rd1979, 1;
	not.pred 	%p378, %p377;
	or.pred  	%p379, %p376, %p378;
	@%p379 bra 	$L__BB0_125;
	ld.local.u32 	%r280, [%rd1+88];
	add.s32 	%r281, %r280, -1;
	mov.b64 	%rd1980, 1;
	shl.b64 	%rd1981, %rd1980, %r281;
	xor.b64  	%rd2444, %rd1981, %rd2444;
$L__BB0_125:
	ld.local.v2.u64 	{%rd1982, %rd1983}, [%rd4+368];
	or.b64  	%rd1986, %rd1982, %rd1983;
	setp.eq.s64 	%p380, %rd1986, 0;
	and.b64  	%rd1987, %rd1982, 1;
	setp.eq.b64 	%p381, %rd1987, 1;
	not.pred 	%p382, %p381;
	or.pred  	%p383, %p380, %p382;
	@%p383 bra 	$L__BB0_127;
	ld.local.u32 	%r282, [%rd1+92];
	add.s32 	%r283, %r282, -1;
	mov.b64 	%rd1988, 1;
	shl.b64 	%rd1989, %rd1988, %r283;
	xor.b64  	%rd2444, %rd1989, %rd2444;
$L__BB0_127:
	ld.local.v2.u64 	{%rd1990, %rd1991}, [%rd4+384];
	or.b64  	%rd1994, %rd1990, %rd1991;
	setp.eq.s64 	%p384, %rd1994, 0;
	and.b64  	%rd1995, %rd1990, 1;
	setp.eq.b64 	%p385, %rd1995, 1;
	not.pred 	%p386, %p385;
	or.pred  	%p387, %p384, %p386;
	@%p387 bra 	$L__BB0_129;
	ld.local.u32 	%r284, [%rd1+96];
	add.s32 	%r285, %r284, -1;
	mov.b64 	%rd1996, 1;
	shl.b64 	%rd1997, %rd1996, %r285;
	xor.b64  	%rd2444, %rd1997, %rd2444;
$L__BB0_129:
	ld.local.v2.u64 	{%rd1998, %rd1999}, [%rd4+400];
	or.b64  	%rd2002, %rd1998, %rd1999;
	setp.eq.s64 	%p388, %rd2002, 0;
	and.b64  	%rd2003, %rd1998, 1;
	setp.eq.b64 	%p389, %rd2003, 1;
	not.pred 	%p390, %p389;
	or.pred  	%p391, %p388, %p390;
	@%p391 bra 	$L__BB0_131;
	ld.local.u32 	%r286, [%rd1+100];
	add.s32 	%r287, %r286, -1;
	mov.b64 	%rd2004, 1;
	shl.b64 	%rd2005, %rd2004, %r287;
	xor.b64  	%rd2444, %rd2005, %rd2444;
$L__BB0_131:
	ld.local.v2.u64 	{%rd2006, %rd2007}, [%rd4+416];
	or.b64  	%rd2010, %rd2006, %rd2007;
	setp.eq.s64 	%p392, %rd2010, 0;
	and.b64  	%rd2011, %rd2006, 1;
	setp.eq.b64 	%p393, %rd2011, 1;
	not.pred 	%p394, %p393;
	or.pred  	%p395, %p392, %p394;
	@%p395 bra 	$L__BB0_133;
	ld.local.u32 	%r288, [%rd1+104];
	add.s32 	%r289, %r288, -1;
	mov.b64 	%rd2012, 1;
	shl.b64 	%rd2013, %rd2012, %r289;
	xor.b64  	%rd2444, %rd2013, %rd2444;
$L__BB0_133:
	ld.local.v2.u64 	{%rd2014, %rd2015}, [%rd4+432];
	or.b64  	%rd2018, %rd2014, %rd2015;
	setp.eq.s64 	%p396, %rd2018, 0;
	and.b64  	%rd2019, %rd2014, 1;
	setp.eq.b64 	%p397, %rd2019, 1;
	not.pred 	%p398, %p397;
	or.pred  	%p399, %p396, %p398;
	@%p399 bra 	$L__BB0_135;
	ld.local.u32 	%r290, [%rd1+108];
	add.s32 	%r291, %r290, -1;
	mov.b64 	%rd2020, 1;
	shl.b64 	%rd2021, %rd2020, %r291;
	xor.b64  	%rd2444, %rd2021, %rd2444;
$L__BB0_135:
	ld.local.v2.u64 	{%rd2022, %rd2023}, [%rd4+448];
	or.b64  	%rd2026, %rd2022, %rd2023;
	setp.eq.s64 	%p400, %rd2026, 0;
	and.b64  	%rd2027, %rd2022, 1;
	setp.eq.b64 	%p401, %rd2027, 1;
	not.pred 	%p402, %p401;
	or.pred  	%p403, %p400, %p402;
	@%p403 bra 	$L__BB0_137;
	ld.local.u32 	%r292, [%rd1+112];
	add.s32 	%r293, %r292, -1;
	mov.b64 	%rd2028, 1;
	shl.b64 	%rd2029, %rd2028, %r293;
	xor.b64  	%rd2444, %rd2029, %rd2444;
$L__BB0_137:
	ld.local.v2.u64 	{%rd2030, %rd2031}, [%rd4+464];
	or.b64  	%rd2034, %rd2030, %rd2031;
	setp.eq.s64 	%p404, %rd2034, 0;
	and.b64  	%rd2035, %rd2030, 1;
	setp.eq.b64 	%p405, %rd2035, 1;
	not.pred 	%p406, %p405;
	or.pred  	%p407, %p404, %p406;
	@%p407 bra 	$L__BB0_139;
	ld.local.u32 	%r294, [%rd1+116];
	add.s32 	%r295, %r294, -1;
	mov.b64 	%rd2036, 1;
	shl.b64 	%rd2037, %rd2036, %r295;
	xor.b64  	%rd2444, %rd2037, %rd2444;
$L__BB0_139:
	ld.local.v2.u64 	{%rd2038, %rd2039}, [%rd4+480];
	or.b64  	%rd2042, %rd2038, %rd2039;
	setp.eq.s64 	%p408, %rd2042, 0;
	and.b64  	%rd2043, %rd2038, 1;
	setp.eq.b64 	%p409, %rd2043, 1;
	not.pred 	%p410, %p409;
	or.pred  	%p411, %p408, %p410;
	@%p411 bra 	$L__BB0_141;
	ld.local.u32 	%r296, [%rd1+120];
	add.s32 	%r297, %r296, -1;
	mov.b64 	%rd2044, 1;
	shl.b64 	%rd2045, %rd2044, %r297;
	xor.b64  	%rd2444, %rd2045, %rd2444;
$L__BB0_141:
	ld.local.v2.u64 	{%rd2046, %rd2047}, [%rd4+496];
	or.b64  	%rd2050, %rd2046, %rd2047;
	setp.eq.s64 	%p412, %rd2050, 0;
	and.b64  	%rd2051, %rd2046, 1;
	setp.eq.b64 	%p413, %rd2051, 1;
	not.pred 	%p414, %p413;
	or.pred  	%p415, %p412, %p414;
	@%p415 bra 	$L__BB0_143;
	ld.local.u32 	%r298, [%rd1+124];
	add.s32 	%r299, %r298, -1;
	mov.b64 	%rd2052, 1;
	shl.b64 	%rd2053, %rd2052, %r299;
	xor.b64  	%rd2444, %rd2053, %rd2444;
$L__BB0_143:
	ld.local.v2.u64 	{%rd2054, %rd2055}, [%rd4+512];
	or.b64  	%rd2058, %rd2054, %rd2055;
	setp.eq.s64 	%p416, %rd2058, 0;
	and.b64  	%rd2059, %rd2054, 1;
	setp.eq.b64 	%p417, %rd2059, 1;
	not.pred 	%p418, %p417;
	or.pred  	%p419, %p416, %p418;
	@%p419 bra 	$L__BB0_145;
	ld.local.u32 	%r300, [%rd1+128];
	add.s32 	%r301, %r300, -1;
	mov.b64 	%rd2060, 1;
	shl.b64 	%rd2061, %rd2060, %r301;
	xor.b64  	%rd2444, %rd2061, %rd2444;
$L__BB0_145:
	ld.local.v2.u64 	{%rd2062, %rd2063}, [%rd4+528];
	or.b64  	%rd2066, %rd2062, %rd2063;
	setp.eq.s64 	%p420, %rd2066, 0;
	and.b64  	%rd2067, %rd2062, 1;
	setp.eq.b64 	%p421, %rd2067, 1;
	not.pred 	%p422, %p421;
	or.pred  	%p423, %p420, %p422;
	@%p423 bra 	$L__BB0_147;
	ld.local.u32 	%r302, [%rd1+132];
	add.s32 	%r303, %r302, -1;
	mov.b64 	%rd2068, 1;
	shl.b64 	%rd2069, %rd2068, %r303;
	xor.b64  	%rd2444, %rd2069, %rd2444;
$L__BB0_147:
	ld.local.v2.u64 	{%rd2070, %rd2071}, [%rd4+544];
	or.b64  	%rd2074, %rd2070, %rd2071;
	setp.eq.s64 	%p424, %rd2074, 0;
	and.b64  	%rd2075, %rd2070, 1;
	setp.eq.b64 	%p425, %rd2075, 1;
	not.pred 	%p426, %p425;
	or.pred  	%p427, %p424, %p426;
	@%p427 bra 	$L__BB0_149;
	ld.local.u32 	%r304, [%rd1+136];
	add.s32 	%r305, %r304, -1;
	mov.b64 	%rd2076, 1;
	shl.b64 	%rd2077, %rd2076, %r305;
	xor.b64  	%rd2444, %rd2077, %rd2444;
$L__BB0_149:
	ld.local.v2.u64 	{%rd2078, %rd2079}, [%rd4+560];
	or.b64  	%rd2082, %rd2078, %rd2079;
	setp.eq.s64 	%p428, %rd2082, 0;
	and.b64  	%rd2083, %rd2078, 1;
	setp.eq.b64 	%p429, %rd2083, 1;
	not.pred 	%p430, %p429;
	or.pred  	%p431, %p428, %p430;
	@%p431 bra 	$L__BB0_151;
	ld.local.u32 	%r306, [%rd1+140];
	add.s32 	%r307, %r306, -1;
	mov.b64 	%rd2084, 1;
	shl.b64 	%rd2085, %rd2084, %r307;
	xor.b64  	%rd2444, %rd2085, %rd2444;
$L__BB0_151:
	ld.local.v2.u64 	{%rd2086, %rd2087}, [%rd4+576];
	or.b64  	%rd2090, %rd2086, %rd2087;
	setp.eq.s64 	%p432, %rd2090, 0;
	and.b64  	%rd2091, %rd2086, 1;
	setp.eq.b64 	%p433, %rd2091, 1;
	not.pred 	%p434, %p433;
	or.pred  	%p435, %p432, %p434;
	@%p435 bra 	$L__BB0_153;
	ld.local.u32 	%r308, [%rd1+144];
	add.s32 	%r309, %r308, -1;
	mov.b64 	%rd2092, 1;
	shl.b64 	%rd2093, %rd2092, %r309;
	xor.b64  	%rd2444, %rd2093, %rd2444;
$L__BB0_153:
	ld.local.v2.u64 	{%rd2094, %rd2095}, [%rd4+592];
	or.b64  	%rd2098, %rd2094, %rd2095;
	setp.eq.s64 	%p436, %rd2098, 0;
	and.b64  	%rd2099, %rd2094, 1;
	setp.eq.b64 	%p437, %rd2099, 1;
	not.pred 	%p438, %p437;
	or.pred  	%p439, %p436, %p438;
	@%p439 bra 	$L__BB0_155;
	ld.local.u32 	%r310, [%rd1+148];
	add.s32 	%r311, %r310, -1;
	mov.b64 	%rd2100, 1;
	shl.b64 	%rd2101, %rd2100, %r311;
	xor.b64  	%rd2444, %rd2101, %rd2444;
$L__BB0_155:
	ld.local.v2.u64 	{%rd2102, %rd2103}, [%rd4+608];
	or.b64  	%rd2106, %rd2102, %rd2103;
	setp.eq.s64 	%p440, %rd2106, 0;
	and.b64  	%rd2107, %rd2102, 1;
	setp.eq.b64 	%p441, %rd2107, 1;
	not.pred 	%p442, %p441;
	or.pred  	%p443, %p440, %p442;
	@%p443 bra 	$L__BB0_157;
	ld.local.u32 	%r312, [%rd1+152];
	add.s32 	%r313, %r312, -1;
	mov.b64 	%rd2108, 1;
	shl.b64 	%rd2109, %rd2108, %r313;
	xor.b64  	%rd2444, %rd2109, %rd2444;
$L__BB0_157:
	ld.local.v2.u64 	{%rd2110, %rd2111}, [%rd4+624];
	or.b64  	%rd2114, %rd2110, %rd2111;
	setp.eq.s64 	%p444, %rd2114, 0;
	and.b64  	%rd2115, %rd2110, 1;
	setp.eq.b64 	%p445, %rd2115, 1;
	not.pred 	%p446, %p445;
	or.pred  	%p447, %p444, %p446;
	@%p447 bra 	$L__BB0_159;
	ld.local.u32 	%r314, [%rd1+156];
	add.s32 	%r315, %r314, -1;
	mov.b64 	%rd2116, 1;
	shl.b64 	%rd2117, %rd2116, %r315;
	xor.b64  	%rd2444, %rd2117, %rd2444;
$L__BB0_159:
	ld.local.v2.u64 	{%rd2118, %rd2119}, [%rd4+640];
	or.b64  	%rd2122, %rd2118, %rd2119;
	setp.eq.s64 	%p448, %rd2122, 0;
	and.b64  	%rd2123, %rd2118, 1;
	setp.eq.b64 	%p449, %rd2123, 1;
	not.pred 	%p450, %p449;
	or.pred  	%p451, %p448, %p450;
	@%p451 bra 	$L__BB0_161;
	ld.local.u32 	%r316, [%rd1+160];
	add.s32 	%r317, %r316, -1;
	mov.b64 	%rd2124, 1;
	shl.b64 	%rd2125, %rd2124, %r317;
	xor.b64  	%rd2444, %rd2125, %rd2444;
$L__BB0_161:
	ld.local.v2.u64 	{%rd2126, %rd2127}, [%rd4+656];
	or.b64  	%rd2130, %rd2126, %rd2127;
	setp.eq.s64 	%p452, %rd2130, 0;
	and.b64  	%rd2131, %rd2126, 1;
	setp.eq.b64 	%p453, %rd2131, 1;
	not.pred 	%p454, %p453;
	or.pred  	%p455, %p452, %p454;
	@%p455 bra 	$L__BB0_163;
	ld.local.u32 	%r318, [%rd1+164];
	add.s32 	%r319, %r318, -1;
	mov.b64 	%rd2132, 1;
	shl.b64 	%rd2133, %rd2132, %r319;
	xor.b64  	%rd2444, %rd2133, %rd2444;
$L__BB0_163:
	ld.local.v2.u64 	{%rd2134, %rd2135}, [%rd4+672];
	or.b64  	%rd2138, %rd2134, %rd2135;
	setp.eq.s64 	%p456, %rd2138, 0;
	and.b64  	%rd2139, %rd2134, 1;
	setp.eq.b64 	%p457, %rd2139, 1;
	not.pred 	%p458, %p457;
	or.pred  	%p459, %p456, %p458;
	@%p459 bra 	$L__BB0_165;
	ld.local.u32 	%r320, [%rd1+168];
	add.s32 	%r321, %r320, -1;
	mov.b64 	%rd2140, 1;
	shl.b64 	%rd2141, %rd2140, %r321;
	xor.b64  	%rd2444, %rd2141, %rd2444;
$L__BB0_165:
	ld.local.v2.u64 	{%rd2142, %rd2143}, [%rd4+688];
	or.b64  	%rd2146, %rd2142, %rd2143;
	setp.eq.s64 	%p460, %rd2146, 0;
	and.b64  	%rd2147, %rd2142, 1;
	setp.eq.b64 	%p461, %rd2147, 1;
	not.pred 	%p462, %p461;
	or.pred  	%p463, %p460, %p462;
	@%p463 bra 	$L__BB0_167;
	ld.local.u32 	%r322, [%rd1+172];
	add.s32 	%r323, %r322, -1;
	mov.b64 	%rd2148, 1;
	shl.b64 	%rd2149, %rd2148, %r323;
	xor.b64  	%rd2444, %rd2149, %rd2444;
$L__BB0_167:
	ld.local.v2.u64 	{%rd2150, %rd2151}, [%rd4+704];
	or.b64  	%rd2154, %rd2150, %rd2151;
	setp.eq.s64 	%p464, %rd2154, 0;
	and.b64  	%rd2155, %rd2150, 1;
	setp.eq.b64 	%p465, %rd2155, 1;
	not.pred 	%p466, %p465;
	or.pred  	%p467, %p464, %p466;
	@%p467 bra 	$L__BB0_169;
	ld.local.u32 	%r324, [%rd1+176];
	add.s32 	%r325, %r324, -1;
	mov.b64 	%rd2156, 1;
	shl.b64 	%rd2157, %rd2156, %r325;
	xor.b64  	%rd2444, %rd2157, %rd2444;
$L__BB0_169:
	ld.local.v2.u64 	{%rd2158, %rd2159}, [%rd4+720];
	or.b64  	%rd2162, %rd2158, %rd2159;
	setp.eq.s64 	%p468, %rd2162, 0;
	and.b64  	%rd2163, %rd2158, 1;
	setp.eq.b64 	%p469, %rd2163, 1;
	not.pred 	%p470, %p469;
	or.pred  	%p471, %p468, %p470;
	@%p471 bra 	$L__BB0_171;
	ld.local.u32 	%r326, [%rd1+180];
	add.s32 	%r327, %r326, -1;
	mov.b64 	%rd2164, 1;
	shl.b64 	%rd2165, %rd2164, %r327;
	xor.b64  	%rd2444, %rd2165, %rd2444;
$L__BB0_171:
	ld.local.v2.u64 	{%rd2166, %rd2167}, [%rd4+736];
	or.b64  	%rd2170, %rd2166, %rd2167;
	setp.eq.s64 	%p472, %rd2170, 0;
	and.b64  	%rd2171, %rd2166, 1;
	setp.eq.b64 	%p473, %rd2171, 1;
	not.pred 	%p474, %p473;
	or.pred  	%p475, %p472, %p474;
	@%p475 bra 	$L__BB0_173;
	ld.local.u32 	%r328, [%rd1+184];
	add.s32 	%r329, %r328, -1;
	mov.b64 	%rd2172, 1;
	shl.b64 	%rd2173, %rd2172, %r329;
	xor.b64  	%rd2444, %rd2173, %rd2444;
$L__BB0_173:
	ld.local.v2.u64 	{%rd2174, %rd2175}, [%rd4+752];
	or.b64  	%rd2178, %rd2174, %rd2175;
	setp.eq.s64 	%p476, %rd2178, 0;
	and.b64  	%rd2179, %rd2174, 1;
	setp.eq.b64 	%p477, %rd2179, 1;
	not.pred 	%p478, %p477;
	or.pred  	%p479, %p476, %p478;
	@%p479 bra 	$L__BB0_175;
	ld.local.u32 	%r330, [%rd1+188];
	add.s32 	%r331, %r330, -1;
	mov.b64 	%rd2180, 1;
	shl.b64 	%rd2181, %rd2180, %r331;
	xor.b64  	%rd2444, %rd2181, %rd2444;
$L__BB0_175:
	ld.local.v2.u64 	{%rd2182, %rd2183}, [%rd4+768];
	or.b64  	%rd2186, %rd2182, %rd2183;
	setp.eq.s64 	%p480, %rd2186, 0;
	and.b64  	%rd2187, %rd2182, 1;
	setp.eq.b64 	%p481, %rd2187, 1;
	not.pred 	%p482, %p481;
	or.pred  	%p483, %p480, %p482;
	@%p483 bra 	$L__BB0_177;
	ld.local.u32 	%r332, [%rd1+192];
	add.s32 	%r333, %r332, -1;
	mov.b64 	%rd2188, 1;
	shl.b64 	%rd2189, %rd2188, %r333;
	xor.b64  	%rd2444, %rd2189, %rd2444;
$L__BB0_177:
	ld.local.v2.u64 	{%rd2190, %rd2191}, [%rd4+784];
	or.b64  	%rd2194, %rd2190, %rd2191;
	setp.eq.s64 	%p484, %rd2194, 0;
	and.b64  	%rd2195, %rd2190, 1;
	setp.eq.b64 	%p485, %rd2195, 1;
	not.pred 	%p486, %p485;
	or.pred  	%p487, %p484, %p486;
	@%p487 bra 	$L__BB0_179;
	ld.local.u32 	%r334, [%rd1+196];
	add.s32 	%r335, %r334, -1;
	mov.b64 	%rd2196, 1;
	shl.b64 	%rd2197, %rd2196, %r335;
	xor.b64  	%rd2444, %rd2197, %rd2444;
$L__BB0_179:
	ld.local.v2.u64 	{%rd2198, %rd2199}, [%rd4+800];
	or.b64  	%rd2202, %rd2198, %rd2199;
	setp.eq.s64 	%p488, %rd2202, 0;
	and.b64  	%rd2203, %rd2198, 1;
	setp.eq.b64 	%p489, %rd2203, 1;
	not.pred 	%p490, %p489;
	or.pred  	%p491, %p488, %p490;
	@%p491 bra 	$L__BB0_181;
	ld.local.u32 	%r336, [%rd1+200];
	add.s32 	%r337, %r336, -1;
	mov.b64 	%rd2204, 1;
	shl.b64 	%rd2205, %rd2204, %r337;
	xor.b64  	%rd2444, %rd2205, %rd2444;
$L__BB0_181:
	ld.local.v2.u64 	{%rd2206, %rd2207}, [%rd4+816];
	or.b64  	%rd2210, %rd2206, %rd2207;
	setp.eq.s64 	%p492, %rd2210, 0;
	and.b64  	%rd2211, %rd2206, 1;
	setp.eq.b64 	%p493, %rd2211, 1;
	not.pred 	%p494, %p493;
	or.pred  	%p495, %p492, %p494;
	@%p495 bra 	$L__BB0_183;
	ld.local.u32 	%r338, [%rd1+204];
	add.s32 	%r339, %r338, -1;
	mov.b64 	%rd2212, 1;
	shl.b64 	%rd2213, %rd2212, %r339;
	xor.b64  	%rd2444, %rd2213, %rd2444;
$L__BB0_183:
	ld.local.v2.u64 	{%rd2214, %rd2215}, [%rd4+832];
	or.b64  	%rd2218, %rd2214, %rd2215;
	setp.eq.s64 	%p496, %rd2218, 0;
	and.b64  	%rd2219, %rd2214, 1;
	setp.eq.b64 	%p497, %rd2219, 1;
	not.pred 	%p498, %p497;
	or.pred  	%p499, %p496, %p498;
	@%p499 bra 	$L__BB0_185;
	ld.local.u32 	%r340, [%rd1+208];
	add.s32 	%r341, %r340, -1;
	mov.b64 	%rd2220, 1;
	shl.b64 	%rd2221, %rd2220, %r341;
	xor.b64  	%rd2444, %rd2221, %rd2444;
$L__BB0_185:
	ld.local.v2.u64 	{%rd2222, %rd2223}, [%rd4+848];
	or.b64  	%rd2226, %rd2222, %rd2223;
	setp.eq.s64 	%p500, %rd2226, 0;
	and.b64  	%rd2227, %rd2222, 1;
	setp.eq.b64 	%p501, %rd2227, 1;
	not.pred 	%p502, %p501;
	or.pred  	%p503, %p500, %p502;
	@%p503 bra 	$L__BB0_187;
	ld.local.u32 	%r342, [%rd1+212];
	add.s32 	%r343, %r342, -1;
	mov.b64 	%rd2228, 1;
	shl.b64 	%rd2229, %rd2228, %r343;
	xor.b64  	%rd2444, %rd2229, %rd2444;
$L__BB0_187:
	ld.local.v2.u64 	{%rd2230, %rd2231}, [%rd4+864];
	or.b64  	%rd2234, %rd2230, %rd2231;
	setp.eq.s64 	%p504, %rd2234, 0;
	and.b64  	%rd2235, %rd2230, 1;
	setp.eq.b64 	%p505, %rd2235, 1;
	not.pred 	%p506, %p505;
	or.pred  	%p507, %p504, %p506;
	@%p507 bra 	$L__BB0_189;
	ld.local.u32 	%r344, [%rd1+216];
	add.s32 	%r345, %r344, -1;
	mov.b64 	%rd2236, 1;
	shl.b64 	%rd2237, %rd2236, %r345;
	xor.b64  	%rd2444, %rd2237, %rd2444;
$L__BB0_189:
	ld.local.v2.u64 	{%rd2238, %rd2239}, [%rd4+880];
	or.b64  	%rd2242, %rd2238, %rd2239;
	setp.eq.s64 	%p508, %rd2242, 0;
	and.b64  	%rd2243, %rd2238, 1;
	setp.eq.b64 	%p509, %rd2243, 1;
	not.pred 	%p510, %p509;
	or.pred  	%p511, %p508, %p510;
	@%p511 bra 	$L__BB0_191;
	ld.local.u32 	%r346, [%rd1+220];
	add.s32 	%r347, %r346, -1;
	mov.b64 	%rd2244, 1;
	shl.b64 	%rd2245, %rd2244, %r347;
	xor.b64  	%rd2444, %rd2245, %rd2444;
$L__BB0_191:
	ld.local.v2.u64 	{%rd2246, %rd2247}, [%rd4+896];
	or.b64  	%rd2250, %rd2246, %rd2247;
	setp.eq.s64 	%p512, %rd2250, 0;
	and.b64  	%rd2251, %rd2246, 1;
	setp.eq.b64 	%p513, %rd2251, 1;
	not.pred 	%p514, %p513;
	or.pred  	%p515, %p512, %p514;
	@%p515 bra 	$L__BB0_193;
	ld.local.u32 	%r348, [%rd1+224];
	add.s32 	%r349, %r348, -1;
	mov.b64 	%rd2252, 1;
	shl.b64 	%rd2253, %rd2252, %r349;
	xor.b64  	%rd2444, %rd2253, %rd2444;
$L__BB0_193:
	ld.local.v2.u64 	{%rd2254, %rd2255}, [%rd4+912];
	or.b64  	%rd2258, %rd2254, %rd2255;
	setp.eq.s64 	%p516, %rd2258, 0;
	and.b64  	%rd2259, %rd2254, 1;
	setp.eq.b64 	%p517, %rd2259, 1;
	not.pred 	%p518, %p517;
	or.pred  	%p519, %p516, %p518;
	@%p519 bra 	$L__BB0_195;
	ld.local.u32 	%r350, [%rd1+228];
	add.s32 	%r351, %r350, -1;
	mov.b64 	%rd2260, 1;
	shl.b64 	%rd2261, %rd2260, %r351;
	xor.b64  	%rd2444, %rd2261, %rd2444;
$L__BB0_195:
	ld.local.v2.u64 	{%rd2262, %rd2263}, [%rd4+928];
	or.b64  	%rd2266, %rd2262, %rd2263;
	setp.eq.s64 	%p520, %rd2266, 0;
	and.b64  	%rd2267, %rd2262, 1;
	setp.eq.b64 	%p521, %rd2267, 1;
	not.pred 	%p522, %p521;
	or.pred  	%p523, %p520, %p522;
	@%p523 bra 	$L__BB0_197;
	ld.local.u32 	%r352, [%rd1+232];
	add.s32 	%r353, %r352, -1;
	mov.b64 	%rd2268, 1;
	shl.b64 	%rd2269, %rd2268, %r353;
	xor.b64  	%rd2444, %rd2269, %rd2444;
$L__BB0_197:
	ld.local.v2.u64 	{%rd2270, %rd2271}, [%rd4+944];
	or.b64  	%rd2274, %rd2270, %rd2271;
	setp.eq.s64 	%p524, %rd2274, 0;
	and.b64  	%rd2275, %rd2270, 1;
	setp.eq.b64 	%p525, %rd2275, 1;
	not.pred 	%p526, %p525;
	or.pred  	%p527, %p524, %p526;
	@%p527 bra 	$L__BB0_199;
	ld.local.u32 	%r354, [%rd1+236];
	add.s32 	%r355, %r354, -1;
	mov.b64 	%rd2276, 1;
	shl.b64 	%rd2277, %rd2276, %r355;
	xor.b64  	%rd2444, %rd2277, %rd2444;
$L__BB0_199:
	ld.local.v2.u64 	{%rd2278, %rd2279}, [%rd4+960];
	or.b64  	%rd2282, %rd2278, %rd2279;
	setp.eq.s64 	%p528, %rd2282, 0;
	and.b64  	%rd2283, %rd2278, 1;
	setp.eq.b64 	%p529, %rd2283, 1;
	not.pred 	%p530, %p529;
	or.pred  	%p531, %p528, %p530;
	@%p531 bra 	$L__BB0_201;
	ld.local.u32 	%r356, [%rd1+240];
	add.s32 	%r357, %r356, -1;
	mov.b64 	%rd2284, 1;
	shl.b64 	%rd2285, %rd2284, %r357;
	xor.b64  	%rd2444, %rd2285, %rd2444;
$L__BB0_201:
	ld.local.v2.u64 	{%rd2286, %rd2287}, [%rd4+976];
	or.b64  	%rd2290, %rd2286, %rd2287;
	setp.eq.s64 	%p532, %rd2290, 0;
	and.b64  	%rd2291, %rd2286, 1;
	setp.eq.b64 	%p533, %rd2291, 1;
	not.pred 	%p534, %p533;
	or.pred  	%p535, %p532, %p534;
	@%p535 bra 	$L__BB0_203;
	ld.local.u32 	%r358, [%rd1+244];
	add.s32 	%r359, %r358, -1;
	mov.b64 	%rd2292, 1;
	shl.b64 	%rd2293, %rd2292, %r359;
	xor.b64  	%rd2444, %rd2293, %rd2444;
$L__BB0_203:
	ld.local.v2.u64 	{%rd2294, %rd2295}, [%rd4+992];
	or.b64  	%rd2298, %rd2294, %rd2295;
	setp.eq.s64 	%p536, %rd2298, 0;
	and.b64  	%rd2299, %rd2294, 1;
	setp.eq.b64 	%p537, %rd2299, 1;
	not.pred 	%p538, %p537;
	or.pred  	%p539, %p536, %p538;
	@%p539 bra 	$L__BB0_205;
	ld.local.u32 	%r360, [%rd1+248];
	add.s32 	%r361, %r360, -1;
	mov.b64 	%rd2300, 1;
	shl.b64 	%rd2301, %rd2300, %r361;
	xor.b64  	%rd2444, %rd2301, %rd2444;
$L__BB0_205:
	ld.local.v2.u64 	{%rd2302, %rd2303}, [%rd4+1008];
	or.b64  	%rd2306, %rd2302, %rd2303;
	setp.eq.s64 	%p540, %rd2306, 0;
	and.b64  	%rd2307, %rd2302, 1;
	setp.eq.b64 	%p541, %rd2307, 1;
	not.pred 	%p542, %p541;
	or.pred  	%p543, %p540, %p542;
	@%p543 bra 	$L__BB0_207;
	ld.local.u32 	%r362, [%rd1+252];
	add.s32 	%r363, %r362, -1;
	mov.b64 	%rd2308, 1;
	shl.b64 	%rd2309, %rd2308, %r363;
	xor.b64  	%rd2444, %rd2309, %rd2444;
$L__BB0_207:
	st.local.u64 	[%rd5], %rd2444;
	mov.b64 	%rd2577, 1;
	bra.uni 	$L__BB0_428;
$L__BB0_208:
	mov.b64 	%rd2507, 0;
	st.local.u64 	[%rd5], %rd2507;
	mov.b16 	%rs25, 0;
	st.local.u8 	[%rd2], %rs25;
	st.local.u8 	[%rd2+1], %rs25;
	st.local.u8 	[%rd2+2], %rs25;
	st.local.u8 	[%rd2+3], %rs25;
	st.local.u8 	[%rd2+4], %rs25;
	st.local.u8 	[%rd2+5], %rs25;
	st.local.u8 	[%rd2+6], %rs25;
	st.local.u8 	[%rd2+7], %rs25;
	st.local.u8 	[%rd2+8], %rs25;
	st.local.u8 	[%rd2+9], %rs25;
	st.local.u8 	[%rd2+10], %rs25;
	st.local.u8 	[%rd2+11], %rs25;
	st.local.u8 	[%rd2+12], %rs25;
	st.local.u8 	[%rd2+13], %rs25;
	st.local.u8 	[%rd2+14], %rs25;
	st.local.u8 	[%rd2+15], %rs25;
	st.local.u8 	[%rd2+16], %rs25;
	st.local.u8 	[%rd2+17], %rs25;
	st.local.u8 	[%rd2+18], %rs25;
	st.local.u8 	[%rd2+19], %rs25;
	st.local.u8 	[%rd2+20], %rs25;
	st.local.u8 	[%rd2+21], %rs25;
	st.local.u8 	[%rd2+22], %rs25;
	st.local.u8 	[%rd2+23], %rs25;
	st.local.u8 	[%rd2+24], %rs25;
	st.local.u8 	[%rd2+25], %rs25;
	st.local.u8 	[%rd2+26], %rs25;
	st.local.u8 	[%rd2+27], %rs25;
	st.local.u8 	[%rd2+28], %rs25;
	st.local.u8 	[%rd2+29], %rs25;
	st.local.u8 	[%rd2+30], %rs25;
	st.local.u8 	[%rd2+31], %rs25;
	st.local.u8 	[%rd2+32], %rs25;
	st.local.u8 	[%rd2+33], %rs25;
	st.local.u8 	[%rd2+34], %rs25;
	st.local.u8 	[%rd2+35], %rs25;
	st.local.u8 	[%rd2+36], %rs25;
	st.local.u8 	[%rd2+37], %rs25;
	st.local.u8 	[%rd2+38], %rs25;
	st.local.u8 	[%rd2+39], %rs25;
	st.local.u8 	[%rd2+40], %rs25;
	st.local.u8 	[%rd2+41], %rs25;
	st.local.u8 	[%rd2+42], %rs25;
	st.local.u8 	[%rd2+43], %rs25;
	st.local.u8 	[%rd2+44], %rs25;
	st.local.u8 	[%rd2+45], %rs25;
	st.local.u8 	[%rd2+46], %rs25;
	st.local.u8 	[%rd2+47], %rs25;
	st.local.u8 	[%rd2+48], %rs25;
	st.local.u8 	[%rd2+49], %rs25;
	st.local.u8 	[%rd2+50], %rs25;
	st.local.u8 	[%rd2+51], %rs25;
	st.local.u8 	[%rd2+52], %rs25;
	st.local.u8 	[%rd2+53], %rs25;
	st.local.u8 	[%rd2+54], %rs25;
	st.local.u8 	[%rd2+55], %rs25;
	st.local.u8 	[%rd2+56], %rs25;
	st.local.u8 	[%rd2+57], %rs25;
	st.local.u8 	[%rd2+58], %rs25;
	st.local.u8 	[%rd2+59], %rs25;
	st.local.u8 	[%rd2+60], %rs25;
	st.local.u8 	[%rd2+61], %rs25;
	st.local.u8 	[%rd2+62], %rs25;
	st.local.u8 	[%rd2+63], %rs25;
	st.local.u8 	[%rd2+64], %rs25;
	ld.local.v2.u64 	{%rd1158, %rd1159}, [%rd4];
	or.b64  	%rd1161, %rd1158, %rd1159;
	setp.eq.s64 	%p75, %rd1161, 0;
	@%p75 bra 	$L__BB0_211;
	ld.local.u32 	%r37, [%rd1];
	cvt.s64.s32 	%rd1163, %r37;
	add.s64 	%rd1164, %rd2, %rd1163;
	mov.b16 	%rs26, 1;
	st.local.u8 	[%rd1164], %rs26;
	and.b64  	%rd1165, %rd1158, 1;
	setp.eq.b64 	%p76, %rd1165, 1;
	not.pred 	%p77, %p76;
	@%p77 bra 	$L__BB0_211;
	add.s32 	%r160, %r37, -1;
	mov.b64 	%rd1166, 1;
	shl.b64 	%rd2507, %rd1166, %r160;
$L__BB0_211:
	ld.local.v2.u64 	{%rd1167, %rd1168}, [%rd4+16];
	or.b64  	%rd1170, %rd1167, %rd1168;
	setp.eq.s64 	%p78, %rd1170, 0;
	@%p78 bra 	$L__BB0_214;
	ld.local.u32 	%r38, [%rd1+4];
	cvt.s64.s32 	%rd1171, %r38;
	add.s64 	%rd1172, %rd2, %rd1171;
	mov.b16 	%rs27, 1;
	st.local.u8 	[%rd1172], %rs27;
	and.b64  	%rd1173, %rd1167, 1;
	setp.eq.b64 	%p79, %rd1173, 1;
	not.pred 	%p80, %p79;
	@%p80 bra 	$L__BB0_214;
	add.s32 	%r161, %r38, -1;
	mov.b64 	%rd1174, 1;
	shl.b64 	%rd1175, %rd1174, %r161;
	xor.b64  	%rd2507, %rd1175, %rd2507;
$L__BB0_214:
	ld.local.v2.u64 	{%rd1176, %rd1177}, [%rd4+32];
	or.b64  	%rd1179, %rd1176, %rd1177;
	setp.eq.s64 	%p81, %rd1179, 0;
	@%p81 bra 	$L__BB0_217;
	ld.local.u32 	%r39, [%rd1+8];
	cvt.s64.s32 	%rd1180, %r39;
	add.s64 	%rd1181, %rd2, %rd1180;
	mov.b16 	%rs28, 1;
	st.local.u8 	[%rd1181], %rs28;
	and.b64  	%rd1182, %rd1176, 1;
	setp.eq.b64 	%p82, %rd1182, 1;
	not.pred 	%p83, %p82;
	@%p83 bra 	$L__BB0_217;
	add.s32 	%r162, %r39, -1;
	mov.b64 	%rd1183, 1;
	shl.b64 	%rd1184, %rd1183, %r162;
	xor.b64  	%rd2507, %rd1184, %rd2507;
$L__BB0_217:
	ld.local.v2.u64 	{%rd1185, %rd1186}, [%rd4+48];
	or.b64  	%rd1188, %rd1185, %rd1186;
	setp.eq.s64 	%p84, %rd1188, 0;
	@%p84 bra 	$L__BB0_220;
	ld.local.u32 	%r40, [%rd1+12];
	cvt.s64.s32 	%rd1189, %r40;
	add.s64 	%rd1190, %rd2, %rd1189;
	mov.b16 	%rs29, 1;
	st.local.u8 	[%rd1190], %rs29;
	and.b64  	%rd1191, %rd1185, 1;
	setp.eq.b64 	%p85, %rd1191, 1;
	not.pred 	%p86, %p85;
	@%p86 bra 	$L__BB0_220;
	add.s32 	%r163, %r40, -1;
	mov.b64 	%rd1192, 1;
	shl.b64 	%rd1193, %rd1192, %r163;
	xor.b64  	%rd2507, %rd1193, %rd2507;
$L__BB0_220:
	ld.local.v2.u64 	{%rd1194, %rd1195}, [%rd4+64];
	or.b64  	%rd1197, %rd1194, %rd1195;
	setp.eq.s64 	%p87, %rd1197, 0;
	@%p87 bra 	$L__BB0_223;
	ld.local.u32 	%r41, [%rd1+16];
	cvt.s64.s32 	%rd1198, %r41;
	add.s64 	%rd1199, %rd2, %rd1198;
	mov.b16 	%rs30, 1;
	st.local.u8 	[%rd1199], %rs30;
	and.b64  	%rd1200, %rd1194, 1;
	setp.eq.b64 	%p88, %rd1200, 1;
	not.pred 	%p89, %p88;
	@%p89 bra 	$L__BB0_223;
	add.s32 	%r164, %r41, -1;
	mov.b64 	%rd1201, 1;
	shl.b64 	%rd1202, %rd1201, %r164;
	xor.b64  	%rd2507, %rd1202, %rd2507;
$L__BB0_223:
	ld.local.v2.u64 	{%rd1203, %rd1204}, [%rd4+80];
	or.b64  	%rd1206, %rd1203, %rd1204;
	setp.eq.s64 	%p90, %rd1206, 0;
	@%p90 bra 	$L__BB0_226;
	ld.local.u32 	%r42, [%rd1+20];
	cvt.s64.s32 	%rd1207, %r42;
	add.s64 	%rd1208, %rd2, %rd1207;
	mov.b16 	%rs31, 1;
	st.local.u8 	[%rd1208], %rs31;
	and.b64  	%rd1209, %rd1203, 1;
	setp.eq.b64 	%p91, %rd1209, 1;
	not.pred 	%p92, %p91;
	@%p92 bra 	$L__BB0_226;
	add.s32 	%r165, %r42, -1;
	mov.b64 	%rd1210, 1;
	shl.b64 	%rd1211, %rd1210, %r165;
	xor.b64  	%rd2507, %rd1211, %rd2507;
$L__BB0_226:
	ld.local.v2.u64 	{%rd1212, %rd1213}, [%rd4+96];
	or.b64  	%rd1215, %rd1212, %rd1213;
	setp.eq.s64 	%p93, %rd1215, 0;
	@%p93 bra 	$L__BB0_229;
	ld.local.u32 	%r43, [%rd1+24];
	cvt.s64.s32 	%rd1216, %r43;
	add.s64 	%rd1217, %rd2, %rd1216;
	mov.b16 	%rs32, 1;
	st.local.u8 	[%rd1217], %rs32;
	and.b64  	%rd1218, %rd1212, 1;
	setp.eq.b64 	%p94, %rd1218, 1;
	not.pred 	%p95, %p94;
	@%p95 bra 	$L__BB0_229;
	add.s32 	%r166, %r43, -1;
	mov.b64 	%rd1219, 1;
	shl.b64 	%rd1220, %rd1219, %r166;
	xor.b64  	%rd2507, %rd1220, %rd2507;
$L__BB0_229:
	ld.local.v2.u64 	{%rd1221, %rd1222}, [%rd4+112];
	or.b64  	%rd1224, %rd1221, %rd1222;
	setp.eq.s64 	%p96, %rd1224, 0;
	@%p96 bra 	$L__BB0_232;
	ld.local.u32 	%r44, [%rd1+28];
	cvt.s64.s32 	%rd1225, %r44;
	add.s64 	%rd1226, %rd2, %rd1225;
	mov.b16 	%rs33, 1;
	st.local.u8 	[%rd1226], %rs33;
	and.b64  	%rd1227, %rd1221, 1;
	setp.eq.b64 	%p97, %rd1227, 1;
	not.pred 	%p98, %p97;
	@%p98 bra 	$L__BB0_232;
	add.s32 	%r167, %r44, -1;
	mov.b64 	%rd1228, 1;
	shl.b64 	%rd1229, %rd1228, %r167;
	xor.b64  	%rd2507, %rd1229, %rd2507;
$L__BB0_232:
	ld.local.v2.u64 	{%rd1230, %rd1231}, [%rd4+128];
	or.b64  	%rd1233, %rd1230, %rd1231;
	setp.eq.s64 	%p99, %rd1233, 0;
	@%p99 bra 	$L__BB0_235;
	ld.local.u32 	%r45, [%rd1+32];
	cvt.s64.s32 	%rd1234, %r45;
	add.s64 	%rd1235, %rd2, %rd1234;
	mov.b16 	%rs34, 1;
	st.local.u8 	[%rd1235], %rs34;
	and.b64  	%rd1236, %rd1230, 1;
	setp.eq.b64 	%p100, %rd1236, 1;
	not.pred 	%p101, %p100;
	@%p101 bra 	$L__BB0_235;
	add.s32 	%r168, %r45, -1;
	mov.b64 	%rd1237, 1;
	shl.b64 	%rd1238, %rd1237, %r168;
	xor.b64  	%rd2507, %rd1238, %rd2507;
$L__BB0_235:
	ld.local.v2.u64 	{%rd1239, %rd1240}, [%rd4+144];
	or.b64  	%rd1242, %rd1239, %rd1240;
	setp.eq.s64 	%p102, %rd1242, 0;
	@%p102 bra 	$L__BB0_238;
	ld.local.u32 	%r46, [%rd1+36];
	cvt.s64.s32 	%rd1243, %r46;
	add.s64 	%rd1244, %rd2, %rd1243;
	mov.b16 	%rs35, 1;
	st.local.u8 	[%rd1244], %rs35;
	and.b64  	%rd1245, %rd1239, 1;
	setp.eq.b64 	%p103, %rd1245, 1;
	not.pred 	%p104, %p103;
	@%p104 bra 	$L__BB0_238;
	add.s32 	%r169, %r46, -1;
	mov.b64 	%rd1246, 1;
	shl.b64 	%rd1247, %rd1246, %r169;
	xor.b64  	%rd2507, %rd1247, %rd2507;
$L__BB0_238:
	ld.local.v2.u64 	{%rd1248, %rd1249}, [%rd4+160];
	or.b64  	%rd1251, %rd1248, %rd1249;
	setp.eq.s64 	%p105, %rd1251, 0;
	@%p105 bra 	$L__BB0_241;
	ld.local.u32 	%r47, [%rd1+40];
	cvt.s64.s32 	%rd1252, %r47;
	add.s64 	%rd1253, %rd2, %rd1252;
	mov.b16 	%rs36, 1;
	st.local.u8 	[%rd1253], %rs36;
	and.b64  	%rd1254, %rd1248, 1;
	setp.eq.b64 	%p106, %rd1254, 1;
	not.pred 	%p107, %p106;
	@%p107 bra 	$L__BB0_241;
	add.s32 	%r170, %r47, -1;
	mov.b64 	%rd1255, 1;
	shl.b64 	%rd1256, %rd1255, %r170;
	xor.b64  	%rd2507, %rd1256, %rd2507;
$L__BB0_241:
	ld.local.v2.u64 	{%rd1257, %rd1258}, [%rd4+176];
	or.b64  	%rd1260, %rd1257, %rd1258;
	setp.eq.s64 	%p108, %rd1260, 0;
	@%p108 bra 	$L__BB0_244;
	ld.local.u32 	%r48, [%rd1+44];
	cvt.s64.s32 	%rd1261, %r48;
	add.s64 	%rd1262, %rd2, %rd1261;
	mov.b16 	%rs37, 1;
	st.local.u8 	[%rd1262], %rs37;
	and.b64  	%rd1263, %rd1257, 1;
	setp.eq.b64 	%p109, %rd1263, 1;
	not.pred 	%p110, %p109;
	@%p110 bra 	$L__BB0_244;
	add.s32 	%r171, %r48, -1;
	mov.b64 	%rd1264, 1;
	shl.b64 	%rd1265, %rd1264, %r171;
	xor.b64  	%rd2507, %rd1265, %rd2507;
$L__BB0_244:
	ld.local.v2.u64 	{%rd1266, %rd1267}, [%rd4+192];
	or.b64  	%rd1269, %rd1266, %rd1267;
	setp.eq.s64 	%p111, %rd1269, 0;
	@%p111 bra 	$L__BB0_247;
	ld.local.u32 	%r49, [%rd1+48];
	cvt.s64.s32 	%rd1270, %r49;
	add.s64 	%rd1271, %rd2, %rd1270;
	mov.b16 	%rs38, 1;
	st.local.u8 	[%rd1271], %rs38;
	and.b64  	%rd1272, %rd1266, 1;
	setp.eq.b64 	%p112, %rd1272, 1;
	not.pred 	%p113, %p112;
	@%p113 bra 	$L__BB0_247;
	add.s32 	%r172, %r49, -1;
	mov.b64 	%rd1273, 1;
	shl.b64 	%rd1274, %rd1273, %r172;
	xor.b64  	%rd2507, %rd1274, %rd2507;
$L__BB0_247:
	ld.local.v2.u64 	{%rd1275, %rd1276}, [%rd4+208];
	or.b64  	%rd1278, %rd1275, %rd1276;
	setp.eq.s64 	%p114, %rd1278, 0;
	@%p114 bra 	$L__BB0_250;
	ld.local.u32 	%r50, [%rd1+52];
	cvt.s64.s32 	%rd1279, %r50;
	add.s64 	%rd1280, %rd2, %rd1279;
	mov.b16 	%rs39, 1;
	st.local.u8 	[%rd1280], %rs39;
	and.b64  	%rd1281, %rd1275, 1;
	setp.eq.b64 	%p115, %rd1281, 1;
	not.pred 	%p116, %p115;
	@%p116 bra 	$L__BB0_250;
	add.s32 	%r173, %r50, -1;
	mov.b64 	%rd1282, 1;
	shl.b64 	%rd1283, %rd1282, %r173;
	xor.b64  	%rd2507, %rd1283, %rd2507;
$L__BB0_250:
	ld.local.v2.u64 	{%rd1284, %rd1285}, [%rd4+224];
	or.b64  	%rd1287, %rd1284, %rd1285;
	setp.eq.s64 	%p117, %rd1287, 0;
	@%p117 bra 	$L__BB0_253;
	ld.local.u32 	%r51, [%rd1+56];
	cvt.s64.s32 	%rd1288, %r51;
	add.s64 	%rd1289, %rd2, %rd1288;
	mov.b16 	%rs40, 1;
	st.local.u8 	[%rd1289], %rs40;
	and.b64  	%rd1290, %rd1284, 1;
	setp.eq.b64 	%p118, %rd1290, 1;
	not.pred 	%p119, %p118;
	@%p119 bra 	$L__BB0_253;
	add.s32 	%r174, %r51, -1;
	mov.b64 	%rd1291, 1;
	shl.b64 	%rd1292, %rd1291, %r174;
	xor.b64  	%rd2507, %rd1292, %rd2507;
$L__BB0_253:
	ld.local.v2.u64 	{%rd1293, %rd1294}, [%rd4+240];
	or.b64  	%rd1296, %rd1293, %rd1294;
	setp.eq.s64 	%p120, %rd1296, 0;
	@%p120 bra 	$L__BB0_256;
	ld.local.u32 	%r52, [%rd1+60];
	cvt.s64.s32 	%rd1297, %r52;
	add.s64 	%rd1298, %rd2, %rd1297;
	mov.b16 	%rs41, 1;
	st.local.u8 	[%rd1298], %rs41;
	and.b64  	%rd1299, %rd1293, 1;
	setp.eq.b64 	%p121, %rd1299, 1;
	not.pred 	%p122, %p121;
	@%p122 bra 	$L__BB0_256;
	add.s32 	%r175, %r52, -1;
	mov.b64 	%rd1300, 1;
	shl.b64 	%rd1301, %rd1300, %r175;
	xor.b64  	%rd2507, %rd1301, %rd2507;
$L__BB0_256:
	ld.local.v2.u64 	{%rd1302, %rd1303}, [%rd4+256];
	or.b64  	%rd1305, %rd1302, %rd1303;
	setp.eq.s64 	%p123, %rd1305, 0;
	@%p123 bra 	$L__BB0_259;
	ld.local.u32 	%r53, [%rd1+64];
	cvt.s64.s32 	%rd1306, %r53;
	add.s64 	%rd1307, %rd2, %rd1306;
	mov.b16 	%rs42, 1;
	st.local.u8 	[%rd1307], %rs42;
	and.b64  	%rd1308, %rd1302, 1;
	setp.eq.b64 	%p124, %rd1308, 1;
	not.pred 	%p125, %p124;
	@%p125 bra 	$L__BB0_259;
	add.s32 	%r176, %r53, -1;
	mov.b64 	%rd1309, 1;
	shl.b64 	%rd1310, %rd1309, %r176;
	xor.b64  	%rd2507, %rd1310, %rd2507;
$L__BB0_259:
	ld.local.v2.u64 	{%rd1311, %rd1312}, [%rd4+272];
	or.b64  	%rd1314, %rd1311, %rd1312;
	setp.eq.s64 	%p126, %rd1314, 0;
	@%p126 bra 	$L__BB0_262;
	ld.local.u32 	%r54, [%rd1+68];
	cvt.s64.s32 	%rd1315, %r54;
	add.s64 	%rd1316, %rd2, %rd1315;
	mov.b16 	%rs43, 1;
	st.local.u8 	[%rd1316], %rs43;
	and.b64  	%rd1317, %rd1311, 1;
	setp.eq.b64 	%p127, %rd1317, 1;
	not.pred 	%p128, %p127;
	@%p128 bra 	$L__BB0_262;
	add.s32 	%r177, %r54, -1;
	mov.b64 	%rd1318, 1;
	shl.b64 	%rd1319, %rd1318, %r177;
	xor.b64  	%rd2507, %rd1319, %rd2507;
$L__BB0_262:
	ld.local.v2.u64 	{%rd1320, %rd1321}, [%rd4+288];
	or.b64  	%rd1323, %rd1320, %rd1321;
	setp.eq.s64 	%p129, %rd1323, 0;
	@%p129 bra 	$L__BB0_265;
	ld.local.u32 	%r55, [%rd1+72];
	cvt.s64.s32 	%rd1324, %r55;
	add.s64 	%rd1325, %rd2, %rd1324;
	mov.b16 	%rs44, 1;
	st.local.u8 	[%rd1325], %rs44;
	and.b64  	%rd1326, %rd1320, 1;
	setp.eq.b64 	%p130, %rd1326, 1;
	not.pred 	%p131, %p130;
	@%p131 bra 	$L__BB0_265;
	add.s32 	%r178, %r55, -1;
	mov.b64 	%rd1327, 1;
	shl.b64 	%rd1328, %rd1327, %r178;
	xor.b64  	%rd2507, %rd1328, %rd2507;
$L__BB0_265:
	ld.local.v2.u64 	{%rd1329, %rd1330}, [%rd4+304];
	or.b64  	%rd1332, %rd1329, %rd1330;
	setp.eq.s64 	%p132, %rd1332, 0;
	@%p132 bra 	$L__BB0_268;
	ld.local.u32 	%r56, [%rd1+76];
	cvt.s64.s32 	%rd1333, %r56;
	add.s64 	%rd1334, %rd2, %rd1333;
	mov.b16 	%rs45, 1;
	st.local.u8 	[%rd1334], %rs45;
	and.b64  	%rd1335, %rd1329, 1;
	setp.eq.b64 	%p133, %rd1335, 1;
	not.pred 	%p134, %p133;
	@%p134 bra 	$L__BB0_268;
	add.s32 	%r179, %r56, -1;
	mov.b64 	%rd1336, 1;
	shl.b64 	%rd1337, %rd1336, %r179;
	xor.b64  	%rd2507, %rd1337, %rd2507;
$L__BB0_268:
	ld.local.v2.u64 	{%rd1338, %rd1339}, [%rd4+320];
	or.b64  	%rd1341, %rd1338, %rd1339;
	setp.eq.s64 	%p135, %rd1341, 0;
	@%p135 bra 	$L__BB0_271;
	ld.local.u32 	%r57, [%rd1+80];
	cvt.s64.s32 	%rd1342, %r57;
	add.s64 	%rd1343, %rd2, %rd1342;
	mov.b16 	%rs46, 1;
	st.local.u8 	[%rd1343], %rs46;
	and.b64  	%rd1344, %rd1338, 1;
	setp.eq.b64 	%p136, %rd1344, 1;
	not.pred 	%p137, %p136;
	@%p137 bra 	$L__BB0_271;
	add.s32 	%r180, %r57, -1;
	mov.b64 	%rd1345, 1;
	shl.b64 	%rd1346, %rd1345, %r180;
	xor.b64  	%rd2507, %rd1346, %rd2507;
$L__BB0_271:
	ld.local.v2.u64 	{%rd1347, %rd1348}, [%rd4+336];
	or.b64  	%rd1350, %rd1347, %rd1348;
	setp.eq.s64 	%p138, %rd1350, 0;
	@%p138 bra 	$L__BB0_274;
	ld.local.u32 	%r58, [%rd1+84];
	cvt.s64.s32 	%rd1351, %r58;
	add.s64 	%rd1352, %rd2, %rd1351;
	mov.b16 	%rs47, 1;
	st.local.u8 	[%rd1352], %rs47;
	and.b64  	%rd1353, %rd1347, 1;
	setp.eq.b64 	%p139, %rd1353, 1;
	not.pred 	%p140, %p139;
	@%p140 bra 	$L__BB0_274;
	add.s32 	%r181, %r58, -1;
	mov.b64 	%rd1354, 1;
	shl.b64 	%rd1355, %rd1354, %r181;
	xor.b64  	%rd2507, %rd1355, %rd2507;
$L__BB0_274:
	ld.local.v2.u64 	{%rd1356, %rd1357}, [%rd4+352];
	or.b64  	%rd1359, %rd1356, %rd1357;
	setp.eq.s64 	%p141, %rd1359, 0;
	@%p141 bra 	$L__BB0_277;
	ld.local.u32 	%r59, [%rd1+88];
	cvt.s64.s32 	%rd1360, %r59;
	add.s64 	%rd1361, %rd2, %rd1360;
	mov.b16 	%rs48, 1;
	st.local.u8 	[%rd1361], %rs48;
	and.b64  	%rd1362, %rd1356, 1;
	setp.eq.b64 	%p142, %rd1362, 1;
	not.pred 	%p143, %p142;
	@%p143 bra 	$L__BB0_277;
	add.s32 	%r182, %r59, -1;
	mov.b64 	%rd1363, 1;
	shl.b64 	%rd1364, %rd1363, %r182;
	xor.b64  	%rd2507, %rd1364, %rd2507;
$L__BB0_277:
	ld.local.v2.u64 	{%rd1365, %rd1366}, [%rd4+368];
	or.b64  	%rd1368, %rd1365, %rd1366;
	setp.eq.s64 	%p144, %rd1368, 0;
	@%p144 bra 	$L__BB0_280;
	ld.local.u32 	%r60, [%rd1+92];
	cvt.s64.s32 	%rd1369, %r60;
	add.s64 	%rd1370, %rd2, %rd1369;
	mov.b16 	%rs49, 1;
	st.local.u8 	[%rd1370], %rs49;
	and.b64  	%rd1371, %rd1365, 1;
	setp.eq.b64 	%p145, %rd1371, 1;
	not.pred 	%p146, %p145;
	@%p146 bra 	$L__BB0_280;
	add.s32 	%r183, %r60, -1;
	mov.b64 	%rd1372, 1;
	shl.b64 	%rd1373, %rd1372, %r183;
	xor.b64  	%rd2507, %rd1373, %rd2507;
$L__BB0_280:
	ld.local.v2.u64 	{%rd1374, %rd1375}, [%rd4+384];
	or.b64  	%rd1377, %rd1374, %rd1375;
	setp.eq.s64 	%p147, %rd1377, 0;
	@%p147 bra 	$L__BB0_283;
	ld.local.u32 	%r61, [%rd1+96];
	cvt.s64.s32 	%rd1378, %r61;
	add.s64 	%rd1379, %rd2, %rd1378;
	mov.b16 	%rs50, 1;
	st.local.u8 	[%rd1379], %rs50;
	and.b64  	%rd1380, %rd1374, 1;
	setp.eq.b64 	%p148, %rd1380, 1;
	not.pred 	%p149, %p148;
	@%p149 bra 	$L__BB0_283;
	add.s32 	%r184, %r61, -1;
	mov.b64 	%rd1381, 1;
	shl.b64 	%rd1382, %rd1381, %r184;
	xor.b64  	%rd2507, %rd1382, %rd2507;
$L__BB0_283:
	ld.local.v2.u64 	{%rd1383, %rd1384}, [%rd4+400];
	or.b64  	%rd1386, %rd1383, %rd1384;
	setp.eq.s64 	%p150, %rd1386, 0;
	@%p150 bra 	$L__BB0_286;
	ld.local.u32 	%r62, [%rd1+100];
	cvt.s64.s32 	%rd1387, %r62;
	add.s64 	%rd1388, %rd2, %rd1387;
	mov.b16 	%rs51, 1;
	st.local.u8 	[%rd1388], %rs51;
	and.b64  	%rd1389, %rd1383, 1;
	setp.eq.b64 	%p151, %rd1389, 1;
	not.pred 	%p152, %p151;
	@%p152 bra 	$L__BB0_286;
	add.s32 	%r185, %r62, -1;
	mov.b64 	%rd1390, 1;
	shl.b64 	%rd1391, %rd1390, %r185;
	xor.b64  	%rd2507, %rd1391, %rd2507;
$L__BB0_286:
	ld.local.v2.u64 	{%rd1392, %rd1393}, [%rd4+416];
	or.b64  	%rd1395, %rd1392, %rd1393;
	setp.eq.s64 	%p153, %rd1395, 0;
	@%p153 bra 	$L__BB0_289;
	ld.local.u32 	%r63, [%rd1+104];
	cvt.s64.s32 	%rd1396, %r63;
	add.s64 	%rd1397, %rd2, %rd1396;
	mov.b16 	%rs52, 1;
	st.local.u8 	[%rd1397], %rs52;
	and.b64  	%rd1398, %rd1392, 1;
	setp.eq.b64 	%p154, %rd1398, 1;
	not.pred 	%p155, %p154;
	@%p155 bra 	$L__BB0_289;
	add.s32 	%r186, %r63, -1;
	mov.b64 	%rd1399, 1;
	shl.b64 	%rd1400, %rd1399, %r186;
	xor.b64  	%rd2507, %rd1400, %rd2507;
$L__BB0_289:
	ld.local.v2.u64 	{%rd1401, %rd1402}, [%rd4+432];
	or.b64  	%rd1404, %rd1401, %rd1402;
	setp.eq.s64 	%p156, %rd1404, 0;
	@%p156 bra 	$L__BB0_292;
	ld.local.u32 	%r64, [%rd1+108];
	cvt.s64.s32 	%rd1405, %r64;
	add.s64 	%rd1406, %rd2, %rd1405;
	mov.b16 	%rs53, 1;
	st.local.u8 	[%rd1406], %rs53;
	and.b64  	%rd1407, %rd1401, 1;
	setp.eq.b64 	%p157, %rd1407, 1;
	not.pred 	%p158, %p157;
	@%p158 bra 	$L__BB0_292;
	add.s32 	%r187, %r64, -1;
	mov.b64 	%rd1408, 1;
	shl.b64 	%rd1409, %rd1408, %r187;
	xor.b64  	%rd2507, %rd1409, %rd2507;
$L__BB0_292:
	ld.local.v2.u64 	{%rd1410, %rd1411}, [%rd4+448];
	or.b64  	%rd1413, %rd1410, %rd1411;
	setp.eq.s64 	%p159, %rd1413, 0;
	@%p159 bra 	$L__BB0_295;
	ld.local.u32 	%r65, [%rd1+112];
	cvt.s64.s32 	%rd1414, %r65;
	add.s64 	%rd1415, %rd2, %rd1414;
	mov.b16 	%rs54, 1;
	st.local.u8 	[%rd1415], %rs54;
	and.b64  	%rd1416, %rd1410, 1;
	setp.eq.b64 	%p160, %rd1416, 1;
	not.pred 	%p161, %p160;
	@%p161 bra 	$L__BB0_295;
	add.s32 	%r188, %r65, -1;
	mov.b64 	%rd1417, 1;
	shl.b64 	%rd1418, %rd1417, %r188;
	xor.b64  	%rd2507, %rd1418, %rd2507;
$L__BB0_295:
	ld.local.v2.u64 	{%rd1419, %rd1420}, [%rd4+464];
	or.b64  	%rd1422, %rd1419, %rd1420;
	setp.eq.s64 	%p162, %rd1422, 0;
	@%p162 bra 	$L__BB0_298;
	ld.local.u32 	%r66, [%rd1+116];
	cvt.s64.s32 	%rd1423, %r66;
	add.s64 	%rd1424, %rd2, %rd1423;
	mov.b16 	%rs55, 1;
	st.local.u8 	[%rd1424], %rs55;
	and.b64  	%rd1425, %rd1419, 1;
	setp.eq.b64 	%p163, %rd1425, 1;
	not.pred 	%p164, %p163;
	@%p164 bra 	$L__BB0_298;
	add.s32 	%r189, %r66, -1;
	mov.b64 	%rd1426, 1;
	shl.b64 	%rd1427, %rd1426, %r189;
	xor.b64  	%rd2507, %rd1427, %rd2507;
$L__BB0_298:
	ld.local.v2.u64 	{%rd1428, %rd1429}, [%rd4+480];
	or.b64  	%rd1431, %rd1428, %rd1429;
	setp.eq.s64 	%p165, %rd1431, 0;
	@%p165 bra 	$L__BB0_301;
	ld.local.u32 	%r67, [%rd1+120];
	cvt.s64.s32 	%rd1432, %r67;
	add.s64 	%rd1433, %rd2, %rd1432;
	mov.b16 	%rs56, 1;
	st.local.u8 	[%rd1433], %rs56;
	and.b64  	%rd1434, %rd1428, 1;
	setp.eq.b64 	%p166, %rd1434, 1;
	not.pred 	%p167, %p166;
	@%p167 bra 	$L__BB0_301;
	add.s32 	%r190, %r67, -1;
	mov.b64 	%rd1435, 1;
	shl.b64 	%rd1436, %rd1435, %r190;
	xor.b64  	%rd2507, %rd1436, %rd2507;
$L__BB0_301:
	ld.local.v2.u64 	{%rd1437, %rd1438}, [%rd4+496];
	or.b64  	%rd1440, %rd1437, %rd1438;
	setp.eq.s64 	%p168, %rd1440, 0;
	@%p168 bra 	$L__BB0_304;
	ld.local.u32 	%r68, [%rd1+124];
	cvt.s64.s32 	%rd1441, %r68;
	add.s64 	%rd1442, %rd2, %rd1441;
	mov.b16 	%rs57, 1;
	st.local.u8 	[%rd1442], %rs57;
	and.b64  	%rd1443, %rd1437, 1;
	setp.eq.b64 	%p169, %rd1443, 1;
	not.pred 	%p170, %p169;
	@%p170 bra 	$L__BB0_304;
	add.s32 	%r191, %r68, -1;
	mov.b64 	%rd1444, 1;
	shl.b64 	%rd1445, %rd1444, %r191;
	xor.b64  	%rd2507, %rd1445, %rd2507;
$L__BB0_304:
	ld.local.v2.u64 	{%rd1446, %rd1447}, [%rd4+512];
	or.b64  	%rd1449, %rd1446, %rd1447;
	setp.eq.s64 	%p171, %rd1449, 0;
	@%p171 bra 	$L__BB0_307;
	ld.local.u32 	%r69, [%rd1+128];
	cvt.s64.s32 	%rd1450, %r69;
	add.s64 	%rd1451, %rd2, %rd1450;
	mov.b16 	%rs58, 1;
	st.local.u8 	[%rd1451], %rs58;
	and.b64  	%rd1452, %rd1446, 1;
	setp.eq.b64 	%p172, %rd1452, 1;
	not.pred 	%p173, %p172;
	@%p173 bra 	$L__BB0_307;
	add.s32 	%r192, %r69, -1;
	mov.b64 	%rd1453, 1;
	shl.b64 	%rd1454, %rd1453, %r192;
	xor.b64  	%rd2507, %rd1454, %rd2507;
$L__BB0_307:
	ld.local.v2.u64 	{%rd1455, %rd1456}, [%rd4+528];
	or.b64  	%rd1458, %rd1455, %rd1456;
	setp.eq.s64 	%p174, %rd1458, 0;
	@%p174 bra 	$L__BB0_310;
	ld.local.u32 	%r70, [%rd1+132];
	cvt.s64.s32 	%rd1459, %r70;
	add.s64 	%rd1460, %rd2, %rd1459;
	mov.b16 	%rs59, 1;
	st.local.u8 	[%rd1460], %rs59;
	and.b64  	%rd1461, %rd1455, 1;
	setp.eq.b64 	%p175, %rd1461, 1;
	not.pred 	%p176, %p175;
	@%p176 bra 	$L__BB0_310;
	add.s32 	%r193, %r70, -1;
	mov.b64 	%rd1462, 1;
	shl.b64 	%rd1463, %rd1462, %r193;
	xor.b64  	%rd2507, %rd1463, %rd2507;
$L__BB0_310:
	ld.local.v2.u64 	{%rd1464, %rd1465}, [%rd4+544];
	or.b64  	%rd1467, %rd1464, %rd1465;
	setp.eq.s64 	%p177, %rd1467, 0;
	@%p177 bra 	$L__BB0_313;
	ld.local.u32 	%r71, [%rd1+136];
	cvt.s64.s32 	%rd1468, %r71;
	add.s64 	%rd1469, %rd2, %rd1468;
	mov.b16 	%rs60, 1;
	st.local.u8 	[%rd1469], %rs60;
	and.b64  	%rd1470, %rd1464, 1;
	setp.eq.b64 	%p178, %rd1470, 1;
	not.pred 	%p179, %p178;
	@%p179 bra 	$L__BB0_313;
	add.s32 	%r194, %r71, -1;
	mov.b64 	%rd1471, 1;
	shl.b64 	%rd1472, %rd1471, %r194;
	xor.b64  	%rd2507, %rd1472, %rd2507;
$L__BB0_313:
	ld.local.v2.u64 	{%rd1473, %rd1474}, [%rd4+560];
	or.b64  	%rd1476, %rd1473, %rd1474;
	setp.eq.s64 	%p180, %rd1476, 0;
	@%p180 bra 	$L__BB0_316;
	ld.local.u32 	%r72, [%rd1+140];
	cvt.s64.s32 	%rd1477, %r72;
	add.s64 	%rd1478, %rd2, %rd1477;
	mov.b16 	%rs61, 1;
	st.local.u8 	[%rd1478], %rs61;
	and.b64  	%rd1479, %rd1473, 1;
	setp.eq.b64 	%p181, %rd1479, 1;
	not.pred 	%p182, %p181;
	@%p182 bra 	$L__BB0_316;
	add.s32 	%r195, %r72, -1;
	mov.b64 	%rd1480, 1;
	shl.b64 	%rd1481, %rd1480, %r195;
	xor.b64  	%rd2507, %rd1481, %rd2507;
$L__BB0_316:
	ld.local.v2.u64 	{%rd1482, %rd1483}, [%rd4+576];
	or.b64  	%rd1485, %rd1482, %rd1483;
	setp.eq.s64 	%p183, %rd1485, 0;
	@%p183 bra 	$L__BB0_319;
	ld.local.u32 	%r73, [%rd1+144];
	cvt.s64.s32 	%rd1486, %r73;
	add.s64 	%rd1487, %rd2, %rd1486;
	mov.b16 	%rs62, 1;
	st.local.u8 	[%rd1487], %rs62;
	and.b64  	%rd1488, %rd1482, 1;
	setp.eq.b64 	%p184, %rd1488, 1;
	not.pred 	%p185, %p184;
	@%p185 bra 	$L__BB0_319;
	add.s32 	%r196, %r73, -1;
	mov.b64 	%rd1489, 1;
	shl.b64 	%rd1490, %rd1489, %r196;
	xor.b64  	%rd2507, %rd1490, %rd2507;
$L__BB0_319:
	ld.local.v2.u64 	{%rd1491, %rd1492}, [%rd4+592];
	or.b64  	%rd1494, %rd1491, %rd1492;
	setp.eq.s64 	%p186, %rd1494, 0;
	@%p186 bra 	$L__BB0_322;
	ld.local.u32 	%r74, [%rd1+148];
	cvt.s64.s32 	%rd1495, %r74;
	add.s64 	%rd1496, %rd2, %rd1495;
	mov.b16 	%rs63, 1;
	st.local.u8 	[%rd1496], %rs63;
	and.b64  	%rd1497, %rd1491, 1;
	setp.eq.b64 	%p187, %rd1497, 1;
	not.pred 	%p188, %p187;
	@%p188 bra 	$L__BB0_322;
	add.s32 	%r197, %r74, -1;
	mov.b64 	%rd1498, 1;
	shl.b64 	%rd1499, %rd1498, %r197;
	xor.b64  	%rd2507, %rd1499, %rd2507;
$L__BB0_322:
	ld.local.v2.u64 	{%rd1500, %rd1501}, [%rd4+608];
	or.b64  	%rd1503, %rd1500, %rd1501;
	setp.eq.s64 	%p189, %rd1503, 0;
	@%p189 bra 	$L__BB0_325;
	ld.local.u32 	%r75, [%rd1+152];
	cvt.s64.s32 	%rd1504, %r75;
	add.s64 	%rd1505, %rd2, %rd1504;
	mov.b16 	%rs64, 1;
	st.local.u8 	[%rd1505], %rs64;
	and.b64  	%rd1506, %rd1500, 1;
	setp.eq.b64 	%p190, %rd1506, 1;
	not.pred 	%p191, %p190;
	@%p191 bra 	$L__BB0_325;
	add.s32 	%r198, %r75, -1;
	mov.b64 	%rd1507, 1;
	shl.b64 	%rd1508, %rd1507, %r198;
	xor.b64  	%rd2507, %rd1508, %rd2507;
$L__BB0_325:
	ld.local.v2.u64 	{%rd1509, %rd1510}, [%rd4+624];
	or.b64  	%rd1512, %rd1509, %rd1510;
	setp.eq.s64 	%p192, %rd1512, 0;
	@%p192 bra 	$L__BB0_328;
	ld.local.u32 	%r76, [%rd1+156];
	cvt.s64.s32 	%rd1513, %r76;
	add.s64 	%rd1514, %rd2, %rd1513;
	mov.b16 	%rs65, 1;
	st.local.u8 	[%rd1514], %rs65;
	and.b64  	%rd1515, %rd1509, 1;
	setp.eq.b64 	%p193, %rd1515, 1;
	not.pred 	%p194, %p193;
	@%p194 bra 	$L__BB0_328;
	add.s32 	%r199, %r76, -1;
	mov.b64 	%rd1516, 1;
	shl.b64 	%rd1517, %rd1516, %r199;
	xor.b64  	%rd2507, %rd1517, %rd2507;
$L__BB0_328:
	ld.local.v2.u64 	{%rd1518, %rd1519}, [%rd4+640];
	or.b64  	%rd1521, %rd1518, %rd1519;
	setp.eq.s64 	%p195, %rd1521, 0;
	@%p195 bra 	$L__BB0_331;
	ld.local.u32 	%r77, [%rd1+160];
	cvt.s64.s32 	%rd1522, %r77;
	add.s64 	%rd1523, %rd2, %rd1522;
	mov.b16 	%rs66, 1;
	st.local.u8 	[%rd1523], %rs66;
	and.b64  	%rd1524, %rd1518, 1;
	setp.eq.b64 	%p196, %rd1524, 1;
	not.pred 	%p197, %p196;
	@%p197 bra 	$L__BB0_331;
	add.s32 	%r200, %r77, -1;
	mov.b64 	%rd1525, 1;
	shl.b64 	%rd1526, %rd1525, %r200;
	xor.b64  	%rd2507, %rd1526, %rd2507;
$L__BB0_331:
	ld.local.v2.u64 	{%rd1527, %rd1528}, [%rd4+656];
	or.b64  	%rd1530, %rd1527, %rd1528;
	setp.eq.s64 	%p198, %rd1530, 0;
	@%p198 bra 	$L__BB0_334;
	ld.local.u32 	%r78, [%rd1+164];
	cvt.s64.s32 	%rd1531, %r78;
	add.s64 	%rd1532, %rd2, %rd1531;
	mov.b16 	%rs67, 1;
	st.local.u8 	[%rd1532], %rs67;
	and.b64  	%rd1533, %rd1527, 1;
	setp.eq.b64 	%p199, %rd1533, 1;
	not.pred 	%p200, %p199;
	@%p200 bra 	$L__BB0_334;
	add.s32 	%r201, %r78, -1;
	mov.b64 	%rd1534, 1;
	shl.b64 	%rd1535, %rd1534, %r201;
	xor.b64  	%rd2507, %rd1535, %rd2507;
$L__BB0_334:
	ld.local.v2.u64 	{%rd1536, %rd1537}, [%rd4+672];
	or.b64  	%rd1539, %rd1536, %rd1537;
	setp.eq.s64 	%p201, %rd1539, 0;
	@%p201 bra 	$L__BB0_337;
	ld.local.u32 	%r79, [%rd1+168];
	cvt.s64.s32 	%rd1540, %r79;
	add.s64 	%rd1541, %rd2, %rd1540;
	mov.b16 	%rs68, 1;
	st.local.u8 	[%rd1541], %rs68;
	and.b64  	%rd1542, %rd1536, 1;
	setp.eq.b64 	%p202, %rd1542, 1;
	not.pred 	%p203, %p202;
	@%p203 bra 	$L__BB0_337;
	add.s32 	%r202, %r79, -1;
	mov.b64 	%rd1543, 1;
	shl.b64 	%rd1544, %rd1543, %r202;
	xor.b64  	%rd2507, %rd1544, %rd2507;
$L__BB0_337:
	ld.local.v2.u64 	{%rd1545, %rd1546}, [%rd4+688];
	or.b64  	%rd1548, %rd1545, %rd1546;
	setp.eq.s64 	%p204, %rd1548, 0;
	@%p204 bra 	$L__BB0_340;
	ld.local.u32 	%r80, [%rd1+172];
	cvt.s64.s32 	%rd1549, %r80;
	add.s64 	%rd1550, %rd2, %rd1549;
	mov.b16 	%rs69, 1;
	st.local.u8 	[%rd1550], %rs69;
	and.b64  	%rd1551, %rd1545, 1;
	setp.eq.b64 	%p205, %rd1551, 1;
	not.pred 	%p206, %p205;
	@%p206 bra 	$L__BB0_340;
	add.s32 	%r203, %r80, -1;
	mov.b64 	%rd1552, 1;
	shl.b64 	%rd1553, %rd1552, %r203;
	xor.b64  	%rd2507, %rd1553, %rd2507;
$L__BB0_340:
	ld.local.v2.u64 	{%rd1554, %rd1555}, [%rd4+704];
	or.b64  	%rd1557, %rd1554, %rd1555;
	setp.eq.s64 	%p207, %rd1557, 0;
	@%p207 bra 	$L__BB0_343;
	ld.local.u32 	%r81, [%rd1+176];
	cvt.s64.s32 	%rd1558, %r81;
	add.s64 	%rd1559, %rd2, %rd1558;
	mov.b16 	%rs70, 1;
	st.local.u8 	[%rd1559], %rs70;
	and.b64  	%rd1560, %rd1554, 1;
	setp.eq.b64 	%p208, %rd1560, 1;
	not.pred 	%p209, %p208;
	@%p209 bra 	$L__BB0_343;
	add.s32 	%r204, %r81, -1;
	mov.b64 	%rd1561, 1;
	shl.b64 	%rd1562, %rd1561, %r204;
	xor.b64  	%rd2507, %rd1562, %rd2507;
$L__BB0_343:
	ld.local.v2.u64 	{%rd1563, %rd1564}, [%rd4+720];
	or.b64  	%rd1566, %rd1563, %rd1564;
	setp.eq.s64 	%p210, %rd1566, 0;
	@%p210 bra 	$L__BB0_346;
	ld.local.u32 	%r82, [%rd1+180];
	cvt.s64.s32 	%rd1567, %r82;
	add.s64 	%rd1568, %rd2, %rd1567;
	mov.b16 	%rs71, 1;
	st.local.u8 	[%rd1568], %rs71;
	and.b64  	%rd1569, %rd1563, 1;
	setp.eq.b64 	%p211, %rd1569, 1;
	not.pred 	%p212, %p211;
	@%p212 bra 	$L__BB0_346;
	add.s32 	%r205, %r82, -1;
	mov.b64 	%rd1570, 1;
	shl.b64 	%rd1571, %rd1570, %r205;
	xor.b64  	%rd2507, %rd1571, %rd2507;
$L__BB0_346:
	ld.local.v2.u64 	{%rd1572, %rd1573}, [%rd4+736];
	or.b64  	%rd1575, %rd1572, %rd1573;
	setp.eq.s64 	%p213, %rd1575, 0;
	@%p213 bra 	$L__BB0_349;
	ld.local.u32 	%r83, [%rd1+184];
	cvt.s64.s32 	%rd1576, %r83;
	add.s64 	%rd1577, %rd2, %rd1576;
	mov.b16 	%rs72, 1;
	st.local.u8 	[%rd1577], %rs72;
	and.b64  	%rd1578, %rd1572, 1;
	setp.eq.b64 	%p214, %rd1578, 1;
	not.pred 	%p215, %p214;
	@%p215 bra 	$L__BB0_349;
	add.s32 	%r206, %r83, -1;
	mov.b64 	%rd1579, 1;
	shl.b64 	%rd1580, %rd1579, %r206;
	xor.b64  	%rd2507, %rd1580, %rd2507;
$L__BB0_349:
	ld.local.v2.u64 	{%rd1581, %rd1582}, [%rd4+752];
	or.b64  	%rd1584, %rd1581, %rd1582;
	setp.eq.s64 	%p216, %rd1584, 0;
	@%p216 bra 	$L__BB0_352;
	ld.local.u32 	%r84, [%rd1+188];
	cvt.s64.s32 	%rd1585, %r84;
	add.s64 	%rd1586, %rd2, %rd1585;
	mov.b16 	%rs73, 1;
	st.local.u8 	[%rd1586], %rs73;
	and.b64  	%rd1587, %rd1581, 1;
	setp.eq.b64 	%p217, %rd1587, 1;
	not.pred 	%p218, %p217;
	@%p218 bra 	$L__BB0_352;
	add.s32 	%r207, %r84, -1;
	mov.b64 	%rd1588, 1;
	shl.b64 	%rd1589, %rd1588, %r207;
	xor.b64  	%rd2507, %rd1589, %rd2507;
$L__BB0_352:
	ld.local.v2.u64 	{%rd1590, %rd1591}, [%rd4+768];
	or.b64  	%rd1593, %rd1590, %rd1591;
	setp.eq.s64 	%p219, %rd1593, 0;
	@%p219 bra 	$L__BB0_355;
	ld.local.u32 	%r85, [%rd1+192];
	cvt.s64.s32 	%rd1594, %r85;
	add.s64 	%rd1595, %rd2, %rd1594;
	mov.b16 	%rs74, 1;
	st.local.u8 	[%rd1595], %rs74;
	and.b64  	%rd1596, %rd1590, 1;
	setp.eq.b64 	%p220, %rd1596, 1;
	not.pred 	%p221, %p220;
	@%p221 bra 	$L__BB0_355;
	add.s32 	%r208, %r85, -1;
	mov.b64 	%rd1597, 1;
	shl.b64 	%rd1598, %rd1597, %r208;
	xor.b64  	%rd2507, %rd1598, %rd2507;
$L__BB0_355:
	ld.local.v2.u64 	{%rd1599, %rd1600}, [%rd4+784];
	or.b64  	%rd1602, %rd1599, %rd1600;
	setp.eq.s64 	%p222, %rd1602, 0;
	@%p222 bra 	$L__BB0_358;
	ld.local.u32 	%r86, [%rd1+196];
	cvt.s64.s32 	%rd1603, %r86;
	add.s64 	%rd1604, %rd2, %rd1603;
	mov.b16 	%rs75, 1;
	st.local.u8 	[%rd1604], %rs75;
	and.b64  	%rd1605, %rd1599, 1;
	setp.eq.b64 	%p223, %rd1605, 1;
	not.pred 	%p224, %p223;
	@%p224 bra 	$L__BB0_358;
	add.s32 	%r209, %r86, -1;
	mov.b64 	%rd1606, 1;
	shl.b64 	%rd1607, %rd1606, %r209;
	xor.b64  	%rd2507, %rd1607, %rd2507;
$L__BB0_358:
	ld.local.v2.u64 	{%rd1608, %rd1609}, [%rd4+800];
	or.b64  	%rd1611, %rd1608, %rd1609;
	setp.eq.s64 	%p225, %rd1611, 0;
	@%p225 bra 	$L__BB0_361;
	ld.local.u32 	%r87, [%rd1+200];
	cvt.s64.s32 	%rd1612, %r87;
	add.s64 	%rd1613, %rd2, %rd1612;
	mov.b16 	%rs76, 1;
	st.local.u8 	[%rd1613], %rs76;
	and.b64  	%rd1614, %rd1608, 1;
	setp.eq.b64 	%p226, %rd1614, 1;
	not.pred 	%p227, %p226;
	@%p227 bra 	$L__BB0_361;
	add.s32 	%r210, %r87, -1;
	mov.b64 	%rd1615, 1;
	shl.b64 	%rd1616, %rd1615, %r210;
	xor.b64  	%rd2507, %rd1616, %rd2507;
$L__BB0_361:
	ld.local.v2.u64 	{%rd1617, %rd1618}, [%rd4+816];
	or.b64  	%rd1620, %rd1617, %rd1618;
	setp.eq.s64 	%p228, %rd1620, 0;
	@%p228 bra 	$L__BB0_364;
	ld.local.u32 	%r88, [%rd1+204];
	cvt.s64.s32 	%rd1621, %r88;
	add.s64 	%rd1622, %rd2, %rd1621;
	mov.b16 	%rs77, 1;
	st.local.u8 	[%rd1622], %rs77;
	and.b64  	%rd1623, %rd1617, 1;
	setp.eq.b64 	%p229, %rd1623, 1;
	not.pred 	%p230, %p229;
	@%p230 bra 	$L__BB0_364;
	add.s32 	%r211, %r88, -1;
	mov.b64 	%rd1624, 1;
	shl.b64 	%rd1625, %rd1624, %r211;
	xor.b64  	%rd2507, %rd1625, %rd2507;
$L__BB0_364:
	ld.local.v2.u64 	{%rd1626, %rd1627}, [%rd4+832];
	or.b64  	%rd1629, %rd1626, %rd1627;
	setp.eq.s64 	%p231, %rd1629, 0;
	@%p231 bra 	$L__BB0_367;
	ld.local.u32 	%r89, [%rd1+208];
	cvt.s64.s32 	%rd1630, %r89;
	add.s64 	%rd1631, %rd2, %rd1630;
	mov.b16 	%rs78, 1;
	st.local.u8 	[%rd1631], %rs78;
	and.b64  	%rd1632, %rd1626, 1;
	setp.eq.b64 	%p232, %rd1632, 1;
	not.pred 	%p233, %p232;
	@%p233 bra 	$L__BB0_367;
	add.s32 	%r212, %r89, -1;
	mov.b64 	%rd1633, 1;
	shl.b64 	%rd1634, %rd1633, %r212;
	xor.b64  	%rd2507, %rd1634, %rd2507;
$L__BB0_367:
	ld.local.v2.u64 	{%rd1635, %rd1636}, [%rd4+848];
	or.b64  	%rd1638, %rd1635, %rd1636;
	setp.eq.s64 	%p234, %rd1638, 0;
	@%p234 bra 	$L__BB0_370;
	ld.local.u32 	%r90, [%rd1+212];
	cvt.s64.s32 	%rd1639, %r90;
	add.s64 	%rd1640, %rd2, %rd1639;
	mov.b16 	%rs79, 1;
	st.local.u8 	[%rd1640], %rs79;
	and.b64  	%rd1641, %rd1635, 1;
	setp.eq.b64 	%p235, %rd1641, 1;
	not.pred 	%p236, %p235;
	@%p236 bra 	$L__BB0_370;
	add.s32 	%r213, %r90, -1;
	mov.b64 	%rd1642, 1;
	shl.b64 	%rd1643, %rd1642, %r213;
	xor.b64  	%rd2507, %rd1643, %rd2507;
$L__BB0_370:
	ld.local.v2.u64 	{%rd1644, %rd1645}, [%rd4+864];
	or.b64  	%rd1647, %rd1644, %rd1645;
	setp.eq.s64 	%p237, %rd1647, 0;
	@%p237 bra 	$L__BB0_373;
	ld.local.u32 	%r91, [%rd1+216];
	cvt.s64.s32 	%rd1648, %r91;
	add.s64 	%rd1649, %rd2, %rd1648;
	mov.b16 	%rs80, 1;
	st.local.u8 	[%rd1649], %rs80;
	and.b64  	%rd1650, %rd1644, 1;
	setp.eq.b64 	%p238, %rd1650, 1;
	not.pred 	%p239, %p238;
	@%p239 bra 	$L__BB0_373;
	add.s32 	%r214, %r91, -1;
	mov.b64 	%rd1651, 1;
	shl.b64 	%rd1652, %rd1651, %r214;
	xor.b64  	%rd2507, %rd1652, %rd2507;
$L__BB0_373:
	ld.local.v2.u64 	{%rd1653, %rd1654}, [%rd4+880];
	or.b64  	%rd1656, %rd1653, %rd1654;
	setp.eq.s64 	%p240, %rd1656, 0;
	@%p240 bra 	$L__BB0_376;
	ld.local.u32 	%r92, [%rd1+220];
	cvt.s64.s32 	%rd1657, %r92;
	add.s64 	%rd1658, %rd2, %rd1657;
	mov.b16 	%rs81, 1;
	st.local.u8 	[%rd1658], %rs81;
	and.b64  	%rd1659, %rd1653, 1;
	setp.eq.b64 	%p241, %rd1659, 1;
	not.pred 	%p242, %p241;
	@%p242 bra 	$L__BB0_376;
	add.s32 	%r215, %r92, -1;
	mov.b64 	%rd1660, 1;
	shl.b64 	%rd1661, %rd1660, %r215;
	xor.b64  	%rd2507, %rd1661, %rd2507;
$L__BB0_376:
	ld.local.v2.u64 	{%rd1662, %rd1663}, [%rd4+896];
	or.b64  	%rd1665, %rd1662, %rd1663;
	setp.eq.s64 	%p243, %rd1665, 0;
	@%p243 bra 	$L__BB0_379;
	ld.local.u32 	%r93, [%rd1+224];
	cvt.s64.s32 	%rd1666, %r93;
	add.s64 	%rd1667, %rd2, %rd1666;
	mov.b16 	%rs82, 1;
	st.local.u8 	[%rd1667], %rs82;
	and.b64  	%rd1668, %rd1662, 1;
	setp.eq.b64 	%p244, %rd1668, 1;
	not.pred 	%p245, %p244;
	@%p245 bra 	$L__BB0_379;
	add.s32 	%r216, %r93, -1;
	mov.b64 	%rd1669, 1;
	shl.b64 	%rd1670, %rd1669, %r216;
	xor.b64  	%rd2507, %rd1670, %rd2507;
$L__BB0_379:
	ld.local.v2.u64 	{%rd1671, %rd1672}, [%rd4+912];
	or.b64  	%rd1674, %rd1671, %rd1672;
	setp.eq.s64 	%p246, %rd1674, 0;
	@%p246 bra 	$L__BB0_382;
	ld.local.u32 	%r94, [%rd1+228];
	cvt.s64.s32 	%rd1675, %r94;
	add.s64 	%rd1676, %rd2, %rd1675;
	mov.b16 	%rs83, 1;
	st.local.u8 	[%rd1676], %rs83;
	and.b64  	%rd1677, %rd1671, 1;
	setp.eq.b64 	%p247, %rd1677, 1;
	not.pred 	%p248, %p247;
	@%p248 bra 	$L__BB0_382;
	add.s32 	%r217, %r94, -1;
	mov.b64 	%rd1678, 1;
	shl.b64 	%rd1679, %rd1678, %r217;
	xor.b64  	%rd2507, %rd1679, %rd2507;
$L__BB0_382:
	ld.local.v2.u64 	{%rd1680, %rd1681}, [%rd4+928];
	or.b64  	%rd1683, %rd1680, %rd1681;
	setp.eq.s64 	%p249, %rd1683, 0;
	@%p249 bra 	$L__BB0_385;
	ld.local.u32 	%r95, [%rd1+232];
	cvt.s64.s32 	%rd1684, %r95;
	add.s64 	%rd1685, %rd2, %rd1684;
	mov.b16 	%rs84, 1;
	st.local.u8 	[%rd1685], %rs84;
	and.b64  	%rd1686, %rd1680, 1;
	setp.eq.b64 	%p250, %rd1686, 1;
	not.pred 	%p251, %p250;
	@%p251 bra 	$L__BB0_385;
	add.s32 	%r218, %r95, -1;
	mov.b64 	%rd1687, 1;
	shl.b64 	%rd1688, %rd1687, %r218;
	xor.b64  	%rd2507, %rd1688, %rd2507;
$L__BB0_385:
	ld.local.v2.u64 	{%rd1689, %rd1690}, [%rd4+944];
	or.b64  	%rd1692, %rd1689, %rd1690;
	setp.eq.s64 	%p252, %rd1692, 0;
	@%p252 bra 	$L__BB0_388;
	ld.local.u32 	%r96, [%rd1+236];
	cvt.s64.s32 	%rd1693, %r96;
	add.s64 	%rd1694, %rd2, %rd1693;
	mov.b16 	%rs85, 1;
	st.local.u8 	[%rd1694], %rs85;
	and.b64  	%rd1695, %rd1689, 1;
	setp.eq.b64 	%p253, %rd1695, 1;
	not.pred 	%p254, %p253;
	@%p254 bra 	$L__BB0_388;
	add.s32 	%r219, %r96, -1;
	mov.b64 	%rd1696, 1;
	shl.b64 	%rd1697, %rd1696, %r219;
	xor.b64  	%rd2507, %rd1697, %rd2507;
$L__BB0_388:
	ld.local.v2.u64 	{%rd1698, %rd1699}, [%rd4+960];
	or.b64  	%rd1701, %rd1698, %rd1699;
	setp.eq.s64 	%p255, %rd1701, 0;
	@%p255 bra 	$L__BB0_391;
	ld.local.u32 	%r97, [%rd1+240];
	cvt.s64.s32 	%rd1702, %r97;
	add.s64 	%rd1703, %rd2, %rd1702;
	mov.b16 	%rs86, 1;
	st.local.u8 	[%rd1703], %rs86;
	and.b64  	%rd1704, %rd1698, 1;
	setp.eq.b64 	%p256, %rd1704, 1;
	not.pred 	%p257, %p256;
	@%p257 bra 	$L__BB0_391;
	add.s32 	%r220, %r97, -1;
	mov.b64 	%rd1705, 1;
	shl.b64 	%rd1706, %rd1705, %r220;
	xor.b64  	%rd2507, %rd1706, %rd2507;
$L__BB0_391:
	ld.local.v2.u64 	{%rd1707, %rd1708}, [%rd4+976];
	or.b64  	%rd1710, %rd1707, %rd1708;
	setp.eq.s64 	%p258, %rd1710, 0;
	@%p258 bra 	$L__BB0_394;
	ld.local.u32 	%r98, [%rd1+244];
	cvt.s64.s32 	%rd1711, %r98;
	add.s64 	%rd1712, %rd2, %rd1711;
	mov.b16 	%rs87, 1;
	st.local.u8 	[%rd1712], %rs87;
	and.b64  	%rd1713, %rd1707, 1;
	setp.eq.b64 	%p259, %rd1713, 1;
	not.pred 	%p260, %p259;
	@%p260 bra 	$L__BB0_394;
	add.s32 	%r221, %r98, -1;
	mov.b64 	%rd1714, 1;
	shl.b64 	%rd1715, %rd1714, %r221;
	xor.b64  	%rd2507, %rd1715, %rd2507;
$L__BB0_394:
	ld.local.v2.u64 	{%rd1716, %rd1717}, [%rd4+992];
	or.b64  	%rd1719, %rd1716, %rd1717;
	setp.eq.s64 	%p261, %rd1719, 0;
	@%p261 bra 	$L__BB0_397;
	ld.local.u32 	%r99, [%rd1+248];
	cvt.s64.s32 	%rd1720, %r99;
	add.s64 	%rd1721, %rd2, %rd1720;
	mov.b16 	%rs88, 1;
	st.local.u8 	[%rd1721], %rs88;
	and.b64  	%rd1722, %rd1716, 1;
	setp.eq.b64 	%p262, %rd1722, 1;
	not.pred 	%p263, %p262;
	@%p263 bra 	$L__BB0_397;
	add.s32 	%r222, %r99, -1;
	mov.b64 	%rd1723, 1;
	shl.b64 	%rd1724, %rd1723, %r222;
	xor.b64  	%rd2507, %rd1724, %rd2507;
$L__BB0_397:
	ld.local.v2.u64 	{%rd1725, %rd1726}, [%rd4+1008];
	or.b64  	%rd1728, %rd1725, %rd1726;
	setp.eq.s64 	%p264, %rd1728, 0;
	@%p264 bra 	$L__BB0_400;
	ld.local.u32 	%r100, [%rd1+252];
	cvt.s64.s32 	%rd1729, %r100;
	add.s64 	%rd1730, %rd2, %rd1729;
	mov.b16 	%rs89, 1;
	st.local.u8 	[%rd1730], %rs89;
	and.b64  	%rd1731, %rd1725, 1;
	setp.eq.b64 	%p265, %rd1731, 1;
	not.pred 	%p266, %p265;
	@%p266 bra 	$L__BB0_400;
	add.s32 	%r223, %r100, -1;
	mov.b64 	%rd1732, 1;
	shl.b64 	%rd1733, %rd1732, %r223;
	xor.b64  	%rd2507, %rd1733, %rd2507;
$L__BB0_400:
	st.local.u64 	[%rd5], %rd2507;
	mov.b64 	%rd2577, 1;
	mov.b32 	%r422, 1;
$L__BB0_401:
	cvt.u64.u32 	%rd352, %r422;
	add.s64 	%rd1735, %rd2, %rd352;
	ld.local.u8 	%rs90, [%rd1735];
	setp.ne.s16 	%p267, %rs90, 0;
	@%p267 bra 	$L__BB0_427;
	setp.lt.s64 	%p268, %rd2577, 1;
	@%p268 bra 	$L__BB0_410;
	cvt.u32.u64 	%r225, %rd352;
	add.s32 	%r226, %r225, -1;
	mov.b64 	%rd1737, 1;
	shl.b64 	%rd353, %rd1737, %r226;
	and.b64  	%rd354, %rd2577, 3;
	setp.lt.u64 	%p269, %rd2577, 4;
	mov.b64 	%rd2571, 0;
	@%p269 bra 	$L__BB0_406;
	and.b64  	%rd2571, %rd2577, 9223372036854775804;
	mov.b64 	%rd2574, 0;
$L__BB0_405:
	shl.b64 	%rd1739, %rd2574, 3;
	add.s64 	%rd1740, %rd5, %rd1739;
	ld.local.u64 	%rd1741, [%rd1740];
	xor.b64  	%rd1742, %rd1741, %rd353;
	shl.b64 	%rd1743, %rd2577, 3;
	add.s64 	%rd1744, %rd1740, %rd1743;
	st.local.u64 	[%rd1744], %rd1742;
	ld.local.u64 	%rd1745, [%rd1740+8];
	xor.b64  	%rd1746, %rd1745, %rd353;
	st.local.u64 	[%rd1744+8], %rd1746;
	ld.local.u64 	%rd1747, [%rd1740+16];
	xor.b64  	%rd1748, %rd1747, %rd353;
	st.local.u64 	[%rd1744+16], %rd1748;
	ld.local.u64 	%rd1749, [%rd1740+24];
	xor.b64  	%rd1750, %rd1749, %rd353;
	st.local.u64 	[%rd1744+24], %rd1750;
	add.s64 	%rd2574, %rd2574, 4;
	setp.eq.s64 	%p270, %rd2574, %rd2571;
	@%p270 bra 	$L__BB0_406;
	bra.uni 	$L__BB0_405;
$L__BB0_406:
	setp.eq.s64 	%p271, %rd354, 0;
	@%p271 bra 	$L__BB0_410;
	shl.b64 	%rd1751, %rd2571, 3;
	add.s64 	%rd1752, %rd5, %rd1751;
	ld.local.u64 	%rd1753, [%rd1752];
	xor.b64  	%rd1754, %rd1753, %rd353;
	shl.b64 	%rd357, %rd2577, 3;
	add.s64 	%rd1755, %rd1752, %rd357;
	st.local.u64 	[%rd1755], %rd1754;
	setp.eq.s64 	%p272, %rd354, 1;
	@%p272 bra 	$L__BB0_410;
	add.s64 	%rd1757, %rd1751, 8;
	and.b64  	%rd1758, %rd1757, 34359738360;
	add.s64 	%rd1759, %rd5, %rd1758;
	ld.local.u64 	%rd1760, [%rd1759];
	xor.b64  	%rd1761, %rd1760, %rd353;
	add.s64 	%rd1762, %rd1759, %rd357;
	st.local.u64 	[%rd1762], %rd1761;
	setp.eq.s64 	%p273, %rd354, 2;
	@%p273 bra 	$L__BB0_410;
	add.s64 	%rd1764, %rd1751, 16;
	and.b64  	%rd1765, %rd1764, 34359738360;
	add.s64 	%rd1766, %rd5, %rd1765;
	ld.local.u64 	%rd1767, [%rd1766];
	xor.b64  	%rd1768, %rd1767, %rd353;
	add.s64 	%rd1769, %rd1766, %rd357;
	st.local.u64 	[%rd1769], %rd1768;
$L__BB0_410:
	cvt.u32.u64 	%r227, %rd352;
	setp.eq.s32 	%p274, %r227, 64;
	@%p274 bra 	$L__BB0_418;
	mov.b32 	%r424, 0;
$L__BB0_412:
	mul.wide.u32 	%rd1770, %r424, 16;
	add.s64 	%rd367, %rd4, %rd1770;
	ld.local.u64 	%rd368, [%rd367];
	setp.ne.s64 	%p275, %rd368, 0;
	@%p275 bra 	$L__BB0_414;
	ld.local.u64 	%rd1771, [%rd367+8];
	setp.eq.s64 	%p276, %rd1771, 0;
	@%p276 bra 	$L__BB0_417;
$L__BB0_414:
	setp.lt.s64 	%p277, %rd2577, 1;
	shr.u64 	%rd1772, %rd368, %r227;
	and.b64  	%rd1773, %rd1772, 1;
	setp.eq.b64 	%p278, %rd1773, 1;
	not.pred 	%p279, %p278;
	or.pred  	%p280, %p277, %p279;
	@%p280 bra 	$L__BB0_417;
	mul.wide.u32 	%rd1775, %r424, 4;
	add.s64 	%rd1776, %rd1, %rd1775;
	ld.local.u32 	%r230, [%rd1776];
	add.s32 	%r231, %r230, -1;
	mov.b64 	%rd1777, 1;
	shl.b64 	%rd369, %rd1777, %r231;
	mov.b64 	%rd2575, 0;
$L__BB0_416:
	add.s64 	%rd1778, %rd2575, %rd2577;
	shl.b64 	%rd1779, %rd1778, 3;
	add.s64 	%rd1780, %rd5, %rd1779;
	ld.local.u64 	%rd1781, [%rd1780];
	xor.b64  	%rd1782, %rd369, %rd1781;
	st.local.u64 	[%rd1780], %rd1782;
	add.s64 	%rd2575, %rd2575, 1;
	setp.gt.s64 	%p281, %rd2577, %rd2575;
	@%p281 bra 	$L__BB0_416;
$L__BB0_417:
	add.s32 	%r424, %r424, 1;
	setp.ne.s32 	%p282, %r424, 64;
	@%p282 bra 	$L__BB0_412;
	bra.uni 	$L__BB0_426;
$L__BB0_418:
	mov.b32 	%r423, 0;
$L__BB0_419:
	mul.wide.u32 	%rd1783, %r423, 16;
	add.s64 	%rd358, %rd4, %rd1783;
	ld.local.u64 	%rd1784, [%rd358];
	setp.eq.s64 	%p283, %rd1784, 0;
	@%p283 bra 	$L__BB0_421;
	ld.local.u64 	%rd2572, [%rd358+8];
	bra.uni 	$L__BB0_422;
$L__BB0_421:
	ld.local.u64 	%rd2572, [%rd358+8];
	setp.eq.s64 	%p284, %rd2572, 0;
	@%p284 bra 	$L__BB0_425;
$L__BB0_422:
	setp.gt.s64 	%p285, %rd2577, 0;
	and.b64  	%rd1785, %rd2572, 1;
	setp.eq.b64 	%p286, %rd1785, 1;
	and.pred  	%p287, %p285, %p286;
	@%p287 bra 	$L__BB0_423;
	bra.uni 	$L__BB0_425;
$L__BB0_423:
	mul.wide.u32 	%rd1787, %r423, 4;
	add.s64 	%rd1788, %rd1, %rd1787;
	ld.local.u32 	%r233, [%rd1788];
	add.s32 	%r234, %r233, -1;
	mov.b64 	%rd1789, 1;
	shl.b64 	%rd364, %rd1789, %r234;
	mov.b64 	%rd2573, 0;
$L__BB0_424:
	add.s64 	%rd1790, %rd2573, %rd2577;
	shl.b64 	%rd1791, %rd1790, 3;
	add.s64 	%rd1792, %rd5, %rd1791;
	ld.local.u64 	%rd1793, [%rd1792];
	xor.b64  	%rd1794, %rd364, %rd1793;
	st.local.u64 	[%rd1792], %rd1794;
	add.s64 	%rd2573, %rd2573, 1;
	setp.gt.s64 	%p288, %rd2577, %rd2573;
	@%p288 bra 	$L__BB0_424;
$L__BB0_425:
	add.s32 	%r423, %r423, 1;
	setp.eq.s32 	%p289, %r423, 64;
	@%p289 bra 	$L__BB0_426;
	bra.uni 	$L__BB0_419;
$L__BB0_426:
	shl.b64 	%rd2577, %rd2577, 1;
$L__BB0_427:
	cvt.u32.u64 	%r235, %rd352;
	add.s32 	%r422, %r235, 1;
	setp.ne.s32 	%p290, %r422, 65;
	@%p290 bra 	$L__BB0_401;
$L__BB0_428:
	ld.param.u64 	%rd2435, [_Z11solveLinearPKmS0_PlPcS1_S1__param_4];
	add.s64 	%rd2436, %rd2436, %rd2577;
	cvta.to.global.u64 	%rd2311, %rd2435;
	mov.u32 	%r364, %ntid.x;
	mov.u32 	%r365, %ctaid.x;
	mov.u32 	%r366, %tid.x;
	mad.lo.s32 	%r367, %r364, %r365, %r366;
	mul.wide.s32 	%rd2312, %r367, 8;
	add.s64 	%rd2313, %rd2311, %rd2312;
	st.global.u64 	[%rd2313], %rd2436;
	setp.lt.s64 	%p544, %rd2577, 1;
	@%p544 bra 	$L__BB0_461;
	mov.b32 	%r425, 0;
	mov.b64 	%rd2578, 0;
$L__BB0_430:
	shl.b64 	%rd2315, %rd2578, 3;
	add.s64 	%rd2316, %rd5, %rd2315;
	ld.local.u64 	%rd377, [%rd2316];
	mov.b32 	%r426, 0;
	mov.u32 	%r427, %r426;
	mov.u32 	%r428, %r426;
$L__BB0_431:
	mul.lo.s32 	%r371, %r426, 387;
	mul.wide.u32 	%rd2317, %r371, 8;
	mov.u64 	%rd2318, d_polys_mat;
	add.s64 	%rd2319, %rd2318, %rd2317;
	ld.global.u64 	%rd2599, [%rd2319+3072];
	ld.global.u64 	%rd2598, [%rd2319+3080];
	ld.global.u64 	%rd2597, [%rd2319+3088];
	mov.b32 	%r429, 0;
$L__BB0_432:
	shr.u64 	%rd2320, %rd2437, %r429;
	and.b64  	%rd2321, %rd2320, 1;
	setp.eq.b64 	%p545, %rd2321, 1;
	not.pred 	%p546, %p545;
	@%p546 bra 	$L__BB0_434;
	sub.s32 	%r372, 63, %r429;
	mul.lo.s32 	%r373, %r372, 3;
	mul.wide.u32 	%rd2322, %r371, 8;
	mov.u64 	%rd2323, d_polys_mat;
	add.s64 	%rd2324, %rd2323, %rd2322;
	mul.wide.u32 	%rd2325, %r373, 8;
	add.s64 	%rd2326, %rd2324, %rd2325;
	ld.global.u64 	%rd2327, [%rd2326];
	xor.b64  	%rd2599, %rd2327, %rd2599;
	ld.global.u64 	%rd2328, [%rd2326+8];
	xor.b64  	%rd2598, %rd2328, %rd2598;
	ld.global.u64 	%rd2329, [%rd2326+16];
	xor.b64  	%rd2597, %rd2329, %rd2597;
$L__BB0_434:
	add.s32 	%r375, %r429, 1;
	shr.u64 	%rd2330, %rd2437, %r375;
	and.b64  	%rd2331, %rd2330, 1;
	setp.eq.b64 	%p547, %rd2331, 1;
	not.pred 	%p548, %p547;
	@%p548 bra 	$L__BB0_436;
	sub.s32 	%r376, 62, %r429;
	mul.lo.s32 	%r377, %r376, 3;
	mul.wide.u32 	%rd2332, %r371, 8;
	mov.u64 	%rd2333, d_polys_mat;
	add.s64 	%rd2334, %rd2333, %rd2332;
	mul.wide.u32 	%rd2335, %r377, 8;
	add.s64 	%rd2336, %rd2334, %rd2335;
	ld.global.u64 	%rd2337, [%rd2336];
	xor.b64  	%rd2599, %rd2337, %rd2599;
	ld.global.u64 	%rd2338, [%rd2336+8];
	xor.b64  	%rd2598, %rd2338, %rd2598;
	ld.global.u64 	%rd2339, [%rd2336+16];
	xor.b64  	%rd2597, %rd2339, %rd2597;
$L__BB0_436:
	add.s32 	%r379, %r429, 2;
	shr.u64 	%rd2340, %rd2437, %r379;
	and.b64  	%rd2341, %rd2340, 1;
	setp.eq.b64 	%p549, %rd2341, 1;
	not.pred 	%p550, %p549;
	@%p550 bra 	$L__BB0_438;
	sub.s32 	%r380, 61, %r429;
	mul.lo.s32 	%r381, %r380, 3;
	mul.wide.u32 	%rd2342, %r371, 8;
	mov.u64 	%rd2343, d_polys_mat;
	add.s64 	%rd2344, %rd2343, %rd2342;
	mul.wide.u32 	%rd2345, %r381, 8;
	add.s64 	%rd2346, %rd2344, %rd2345;
	ld.global.u64 	%rd2347, [%rd2346];
	xor.b64  	%rd2599, %rd2347, %rd2599;
	ld.global.u64 	%rd2348, [%rd2346+8];
	xor.b64  	%rd2598, %rd2348, %rd2598;
	ld.global.u64 	%rd2349, [%rd2346+16];
	xor.b64  	%rd2597, %rd2349, %rd2597;
$L__BB0_438:
	add.s32 	%r383, %r429, 3;
	shr.u64 	%rd2350, %rd2437, %r383;
	and.b64  	%rd2351, %rd2350, 1;
	setp.eq.b64 	%p551, %rd2351, 1;
	not.pred 	%p552, %p551;
	@%p552 bra 	$L__BB0_440;
	sub.s32 	%r384, 60, %r429;
	mul.lo.s32 	%r385, %r384, 3;
	mul.wide.u32 	%rd2352, %r371, 8;
	mov.u64 	%rd2353, d_polys_mat;
	add.s64 	%rd2354, %rd2353, %rd2352;
	mul.wide.u32 	%rd2355, %r385, 8;
	add.s64 	%rd2356, %rd2354, %rd2355;
	ld.global.u64 	%rd2357, [%rd2356];
	xor.b64  	%rd2599, %rd2357, %rd2599;
	ld.global.u64 	%rd2358, [%rd2356+8];
	xor.b64  	%rd2598, %rd2358, %rd2598;
	ld.global.u64 	%rd2359, [%rd2356+16];
	xor.b64  	%rd2597, %rd2359, %rd2597;
$L__BB0_440:
	add.s32 	%r429, %r429, 4;
	setp.ne.s32 	%p553, %r429, 64;
	@%p553 bra 	$L__BB0_432;
	mov.b32 	%r430, 0;
$L__BB0_442:
	shr.u64 	%rd2360, %rd377, %r430;
	and.b64  	%rd2361, %rd2360, 1;
	setp.eq.b64 	%p554, %rd2361, 1;
	not.pred 	%p555, %p554;
	@%p555 bra 	$L__BB0_444;
	mul.lo.s32 	%r388, %r430, 3;
	mul.wide.u32 	%rd2362, %r388, 8;
	mul.lo.s32 	%r389, %r426, 387;
	mul.wide.u32 	%rd2363, %r389, 8;
	mov.u64 	%rd2364, d_polys_mat;
	add.s64 	%rd2365, %rd2364, %rd2363;
	add.s64 	%rd2366, %rd2365, %rd2362;
	ld.global.u64 	%rd2367, [%rd2366+1536];
	xor.b64  	%rd2599, %rd2367, %rd2599;
	ld.global.u64 	%rd2368, [%rd2366+1544];
	xor.b64  	%rd2598, %rd2368, %rd2598;
	ld.global.u64 	%rd2369, [%rd2366+1552];
	xor.b64  	%rd2597, %rd2369, %rd2597;
$L__BB0_444:
	add.s32 	%r390, %r430, 1;
	shr.u64 	%rd2370, %rd377, %r390;
	and.b64  	%rd2371, %rd2370, 1;
	setp.eq.b64 	%p556, %rd2371, 1;
	not.pred 	%p557, %p556;
	@%p557 bra 	$L__BB0_446;
	mad.lo.s32 	%r391, %r430, 3, 3;
	mul.wide.u32 	%rd2372, %r391, 8;
	mul.lo.s32 	%r392, %r426, 387;
	mul.wide.u32 	%rd2373, %r392, 8;
	mov.u64 	%rd2374, d_polys_mat;
	add.s64 	%rd2375, %rd2374, %rd2373;
	add.s64 	%rd2376, %rd2375, %rd2372;
	ld.global.u64 	%rd2377, [%rd2376+1536];
	xor.b64  	%rd2599, %rd2377, %rd2599;
	ld.global.u64 	%rd2378, [%rd2376+1544];
	xor.b64  	%rd2598, %rd2378, %rd2598;
	ld.global.u64 	%rd2379, [%rd2376+1552];
	xor.b64  	%rd2597, %rd2379, %rd2597;
$L__BB0_446:
	add.s32 	%r393, %r430, 2;
	shr.u64 	%rd2380, %rd377, %r393;
	and.b64  	%rd2381, %rd2380, 1;
	setp.eq.b64 	%p558, %rd2381, 1;
	not.pred 	%p559, %p558;
	@%p559 bra 	$L__BB0_448;
	mad.lo.s32 	%r394, %r430, 3, 6;
	mul.wide.u32 	%rd2382, %r394, 8;
	mul.lo.s32 	%r395, %r426, 387;
	mul.wide.u32 	%rd2383, %r395, 8;
	mov.u64 	%rd2384, d_polys_mat;
	add.s64 	%rd2385, %rd2384, %rd2383;
	add.s64 	%rd2386, %rd2385, %rd2382;
	ld.global.u64 	%rd2387, [%rd2386+1536];
	xor.b64  	%rd2599, %rd2387, %rd2599;
	ld.global.u64 	%rd2388, [%rd2386+1544];
	xor.b64  	%rd2598, %rd2388, %rd2598;
	ld.global.u64 	%rd2389, [%rd2386+1552];
	xor.b64  	%rd2597, %rd2389, %rd2597;
$L__BB0_448:
	add.s32 	%r396, %r430, 3;
	shr.u64 	%rd2390, %rd377, %r396;
	and.b64  	%rd2391, %rd2390, 1;
	setp.eq.b64 	%p560, %rd2391, 1;
	not.pred 	%p561, %p560;
	@%p561 bra 	$L__BB0_450;
	mad.lo.s32 	%r397, %r430, 3, 9;
	mul.wide.u32 	%rd2392, %r397, 8;
	mul.lo.s32 	%r398, %r426, 387;
	mul.wide.u32 	%rd2393, %r398, 8;
	mov.u64 	%rd2394, d_polys_mat;
	add.s64 	%rd2395, %rd2394, %rd2393;
	add.s64 	%rd2396, %rd2395, %rd2392;
	ld.global.u64 	%rd2397, [%rd2396+1536];
	xor.b64  	%rd2599, %rd2397, %rd2599;
	ld.global.u64 	%rd2398, [%rd2396+1544];
	xor.b64  	%rd2598, %rd2398, %rd2598;
	ld.global.u64 	%rd2399, [%rd2396+1552];
	xor.b64  	%rd2597, %rd2399, %rd2597;
$L__BB0_450:
	add.s32 	%r430, %r430, 4;
	setp.ne.s32 	%p562, %r430, 64;
	@%p562 bra 	$L__BB0_442;
	cvt.u32.u16 	%r399, %rs103;
	cvt.s32.s8 	%r115, %r399;
	and.b64  	%rd2400, %rd2599, %rd2437;
	and.b64  	%rd2401, %rd377, %rd2598;
	and.b64  	%rd2402, %rd2597, 1;
	xor.b64  	%rd2403, %rd2401, %rd2400;
	shr.s64 	%rd2404, %rd2403, 32;
	xor.b64  	%rd2405, %rd2402, %rd2404;
	xor.b64  	%rd2406, %rd2405, %rd2403;
	shr.s64 	%rd2407, %rd2406, 16;
	xor.b64  	%rd2408, %rd2407, %rd2406;
	shr.s64 	%rd2409, %rd2408, 8;
	xor.b64  	%rd2410, %rd2409, %rd2408;
	shr.s64 	%rd2411, %rd2410, 4;
	xor.b64  	%rd2412, %rd2411, %rd2410;
	shr.s64 	%rd2413, %rd2412, 2;
	xor.b64  	%rd2414, %rd2413, %rd2412;
	shr.u64 	%rd2415, %rd2414, 1;
	xor.b64  	%rd2416, %rd2415, %rd2414;
	and.b64  	%rd2417, %rd2416, 1;
	setp.eq.b64 	%p563, %rd2417, 1;
	not.pred 	%p564, %p563;
	@%p564 bra 	$L__BB0_453;
	add.s32 	%r116, %r428, 1;
	sub.s32 	%r400, 65, %r115;
	setp.lt.s32 	%p565, %r428, %r400;
	mov.u32 	%r428, %r116;
	@%p565 bra 	$L__BB0_454;
	bra.uni 	$L__BB0_455;
$L__BB0_453:
	add.s32 	%r427, %r427, 1;
$L__BB0_454:
	add.s32 	%r426, %r426, 1;
	setp.ne.s32 	%p566, %r426, 65;
	@%p566 bra 	$L__BB0_431;
$L__BB0_455:
	add.s32 	%r401, %r428, %r427;
	setp.ne.s32 	%p567, %r401, 65;
	setp.lt.s32 	%p568, %r427, %r115;
	or.pred  	%p569, %p567, %p568;
	@%p569 bra 	$L__BB0_460;
	setp.le.s32 	%p570, %r427, %r115;
	@%p570 bra 	$L__BB0_458;
	cvt.u16.u32 	%rs103, %r427;
	mov.b64 	%rd2418, 0;
	st.local.v2.u64 	[%rd3], {%rd2418, %rd2418};
	st.local.v2.u64 	[%rd3+16], {%rd2418, %rd2418};
	st.local.v2.u64 	[%rd3+32], {%rd2418, %rd2418};
	st.local.v2.u64 	[%rd3+48], {%rd2418, %rd2418};
	st.local.v2.u64 	[%rd3+64], {%rd2418, %rd2418};
	mov.b16 	%rs102, 0;
	bra.uni 	$L__BB0_459;
$L__BB0_458:
	cvt.s16.s8 	%rs91, %rs102;
	setp.gt.s16 	%p571, %rs91, 4;
	@%p571 bra 	$L__BB0_460;
$L__BB0_459:
	cvt.s16.s8 	%rs93, %rs102;
	mul.wide.s16 	%r403, %rs93, 2;
	mul.wide.s32 	%rd2419, %r403, 8;
	add.s64 	%rd2420, %rd3, %rd2419;
	st.local.v2.u64 	[%rd2420], {%rd2437, %rd377};
	add.s16 	%rs102, %rs102, 1;
$L__BB0_460:
	add.s32 	%r425, %r425, 1;
	cvt.u64.u32 	%rd2578, %r425;
	setp.gt.s64 	%p572, %rd2577, %rd2578;
	@%p572 bra 	$L__BB0_430;
$L__BB0_461:
	add.s64 	%rd2438, %rd2438, 1;
	setp.ne.s64 	%p573, %rd2438, 131072;
	@%p573 bra 	$L__BB0_1;
	ld.param.u64 	%rd2434, [_Z11solveLinearPKmS0_PlPcS1_S1__param_3];
	cvta.to.global.u64 	%rd2421, %rd2434;
	mov.u32 	%r405, %ctaid.x;
	mov.u32 	%r406, %tid.x;
	mad.lo.s32 	%r407, %r364, %r405, %r406;
	cvt.s64.s32 	%rd2422, %r407;
	add.s64 	%rd2423, %rd2421, %rd2422;
	st.global.u8 	[%rd2423], %rs103;
	ld.local.v2.u64 	{%rd2424, %rd2425}, [%rd3];
	st.global.u64 	[%rd7], %rd2424;
	st.global.u64 	[%rd7+8], %rd2425;
	ld.local.v2.u64 	{%rd2426, %rd2427}, [%rd3+16];
	st.global.u64 	[%rd7+16], %rd2426;
	st.global.u64 	[%rd7+24], %rd2427;
	ld.local.v2.u64 	{%rd2428, %rd2429}, [%rd3+32];
	st.global.u64 	[%rd7+32], %rd2428;
	st.global.u64 	[%rd7+40], %rd2429;
	ld.local.v2.u64 	{%rd2430, %rd2431}, [%rd3+48];
	st.global.u64 	[%rd7+48], %rd2430;
	st.global.u64 	[%rd7+56], %rd2431;
	ld.local.v2.u64 	{%rd2432, %rd2433}, [%rd3+64];
	st.global.u64 	[%rd7+64], %rd2432;
	st.global.u64 	[%rd7+72], %rd2433;
	ret;

}


// ===== COMPILED SASS (sm_100) =====

	.target	sm_100

	.elftype	@"ET_EXEC"


//--------------------- .note.nv.tkinfo           --------------------------
	.section	.note.nv.tkinfo,"",@"SHT_NOTE"
	.sectionflags	@"SHF_NOTE_NV_TKINFO"
	.tkinfo
        /*0018*/ 	.word	0x00000002
        /*0030*/ 	.string	""
        /*0030*/ 	.string	"ptxas"
        /*0030*/ 	.string	"Cuda compilation tools, release 13.0, V13.0.88"
        /*0030*/ 	.string	"Build cuda_13.0.r13.0/compiler.36424714_0"
        /*0030*/ 	.string	"-arch sm_100 -m 64 "



//--------------------- .note.nv.cuinfo           --------------------------
	.section	.note.nv.cuinfo,"",@"SHT_NOTE"
	.sectionflags	@"SHF_NOTE_NV_CUINFO"
        /*0018*/ 	.short	0x0002
        /*001a*/ 	.short	0x0064
        /*001c*/ 	.short	0x0082
	.zero		2


//--------------------- .nv.info                  --------------------------
	.section	.nv.info,"",@"SHT_CUDA_INFO"
	.align	4


	//----- nvinfo : EIATTR_REGCOUNT
	.align		4
        /*0000*/ 	.byte	0x04, 0x2f
        /*0002*/ 	.short	(.L_5 - .L_4)
	.align		4
.L_4:
        /*0004*/ 	.word	index@(_Z11solveLinearPKmS0_PlPcS1_S1_)
        /*0008*/ 	.word	0x0000002c


	//----- nvinfo : EIATTR_FRAME_SIZE
	.align		4
.L_5:
        /*000c*/ 	.byte	0x04, 0x11
        /*000e*/ 	.short	(.L_7 - .L_6)
	.align		4
.L_6:
        /*0010*/ 	.word	index@(_Z11solveLinearPKmS0_PlPcS1_S1_)
        /*0014*/ 	.word	0x000011e0


	//----- nvinfo : EIATTR_MIN_STACK_SIZE
	.align		4
.L_7:
        /*0018*/ 	.byte	0x04, 0x12
        /*001a*/ 	.short	(.L_9 - .L_8)
	.align		4
.L_8:
        /*001c*/ 	.word	index@(_Z11solveLinearPKmS0_PlPcS1_S1_)
        /*0020*/ 	.word	0x000011e0
.L_9:


//--------------------- .nv.compat                --------------------------
	.section	.nv.compat,"",@"SHT_CUDA_COMPAT_INFO"
	.align	4
        /*0000*/ 	.byte	0x02, 0x09, 0x00, 0x00, 0x02, 0x02, 0x01, 0x00, 0x02, 0x05, 0x05, 0x00, 0x03, 0x07, 0x01, 0x01
        /*0010*/ 	.byte	0x02, 0x03, 0x00, 0x00, 0x02, 0x06, 0x01, 0x00, 0x04, 0x0b, 0x08, 0x00, 0x09, 0x00, 0x00, 0x00
        /*0020*/ 	.byte	0x00, 0x00, 0x00, 0x00


//--------------------- .nv.info._Z11solveLinearPKmS0_PlPcS1_S1_ --------------------------
	.section	.nv.info._Z11solveLinearPKmS0_PlPcS1_S1_,"",@"SHT_CUDA_INFO"
	.sectionflags	@""
	.align	4


	//----- nvinfo : EIATTR_CUDA_API_VERSION
	.align		4
        /*0000*/ 	.byte	0x04, 0x37
        /*0002*/ 	.short	(.L_11 - .L_10)
.L_10:
        /*0004*/ 	.word	0x00000082


	//----- nvinfo : EIATTR_KPARAM_INFO
	.align		4
.L_11:
        /*0008*/ 	.byte	0x04, 0x17
        /*000a*/ 	.short	(.L_13 - .L_12)
.L_12:
        /*000c*/ 	.word	0x00000000
        /*0010*/ 	.short	0x0005
        /*0012*/ 	.short	0x0028
        /*0014*/ 	.byte	0x00, 0xf5, 0x21, 0x00


	//----- nvinfo : EIATTR_KPARAM_INFO
	.align		4
.L_13:
        /*0018*/ 	.byte	0x04, 0x17
        /*001a*/ 	.short	(.L_15 - .L_14)
.L_14:
        /*001c*/ 	.word	0x00000000
        /*0020*/ 	.short	0x0004
        /*0022*/ 	.short	0x0020
        /*0024*/ 	.byte	0x00, 0xf5, 0x21, 0x00


	//----- nvinfo : EIATTR_KPARAM_INFO
	.align		4
.L_15:
        /*0028*/ 	.byte	0x04, 0x17
        /*002a*/ 	.short	(.L_17 - .L_16)
.L_16:
        /*002c*/ 	.word	0x00000000
        /*0030*/ 	.short	0x0003
        /*0032*/ 	.short	0x0018
        /*0034*/ 	.byte	0x00, 0xf5, 0x21, 0x00


	//----- nvinfo : EIATTR_KPARAM_INFO
	.align		4
.L_17:
        /*0038*/ 	.byte	0x04, 0x17
        /*003a*/ 	.short	(.L_19 - .L_18)
.L_18:
        /*003c*/ 	.word	0x00000000
        /*0040*/ 	.short	0x0002
        /*0042*/ 	.short	0x0010
        /*0044*/ 	.byte	0x00, 0xf5, 0x21, 0x00


	//----- nvinfo : EIATTR_KPARAM_INFO
	.align		4
.L_19:
        /*0048*/ 	.byte	0x04, 0x17
        /*004a*/ 	.short	(.L_21 - .L_20)
.L_20:
        /*004c*/ 	.word	0x00000000
        /*0050*/ 	.short	0x0001
        /*0052*/ 	.short	0x0008
        /*0054*/ 	.byte	0x00, 0xf5, 0x21, 0x00


	//----- nvinfo : EIATTR_KPARAM_INFO
	.align		4
.L_21:
        /*0058*/ 	.byte	0x04, 0x17
        /*005a*/ 	.short	(.L_23 - .L_22)
.L_22:
        /*005c*/ 	.word	0x00000000
        /*0060*/ 	.short	0x0000
        /*0062*/ 	.short	0x0000
        /*0064*/ 	.byte	0x00, 0xf5, 0x21, 0x00


	//----- nvinfo : EIATTR_SPARSE_MMA_MASK
	.align		4
.L_23:
        /*0068*/ 	.byte	0x03, 0x50
        /*006a*/ 	.short	0x0000


	//----- nvinfo : EIATTR_MAXREG_COUNT
	.align		4
        /*006c*/ 	.byte	0x03, 0x1b
        /*006e*/ 	.short	0x00ff


	//----- nvinfo : EIATTR_MERCURY_ISA_VERSION
	.align		4
        /*0070*/ 	.byte	0x03, 0x5f
        /*0072*/ 	.short	0x0101


	//----- nvinfo : EIATTR_VRC_CTA_INIT_COUNT
	.align		4
        /*0074*/ 	.byte	0x02, 0x4a
	.zero		1
	.zero		1


	//----- nvinfo : EIATTR_EXIT_INSTR_OFFSETS
	.align		4
        /*0078*/ 	.byte	0x04, 0x1c
        /*007a*/ 	.short	(.L_25 - .L_24)


	//   ....[0]....
.L_24:
        /*007c*/ 	.word	0x00013b90


	//----- nvinfo : EIATTR_CRS_STACK_SIZE
	.align		4
.L_25:
        /*0080*/ 	.byte	0x04, 0x1e
        /*0082*/ 	.short	(.L_27 - .L_26)
.L_26:
        /*0084*/ 	.word	0x00000000


	//----- nvinfo : EIATTR_CBANK_PARAM_SIZE
	.align		4
.L_27:
        /*0088*/ 	.byte	0x03, 0x19
        /*008a*/ 	.short	0x0030


	//----- nvinfo : EIATTR_PARAM_CBANK
	.align		4
        /*008c*/ 	.byte	0x04, 0x0a
        /*008e*/ 	.short	(.L_29 - .L_28)
	.align		4
.L_28:
        /*0090*/ 	.word	index@(.nv.constant0._Z11solveLinearPKmS0_PlPcS1_S1_)
        /*0094*/ 	.short	0x0380
        /*0096*/ 	.short	0x0030


	//----- nvinfo : EIATTR_SW_WAR
	.align		4
.L_29:
        /*0098*/ 	.byte	0x04, 0x36
        /*009a*/ 	.short	(.L_31 - .L_30)
.L_30:
        /*009c*/ 	.word	0x00000008
.L_31:


//--------------------- .nv.callgraph             --------------------------
	.section	.nv.callgraph,"",@"SHT_CUDA_CALLGRAPH"
	.align	4
	.sectionentsize	8
	.align		4
        /*0000*/ 	.word	0x00000000
	.align		4
        /*0004*/ 	.word	0xffffffff
	.align		4
        /*0008*/ 	.word	0x00000000
	.align		4
        /*000c*/ 	.word	0xfffffffe
	.align		4
        /*0010*/ 	.word	0x00000000
	.align		4
        /*0014*/ 	.word	0xfffffffd
	.align		4
        /*0018*/ 	.word	0x00000000
	.align		4
        /*001c*/ 	.word	0xfffffffc


//--------------------- .nv.constant4             --------------------------
	.section	.nv.constant4,"a",@progbits
	.align	8
	.align		8
.nv.constant4:
        /*0000*/ 	.dword	d_linear_mat
	.align		8
        /*0008*/ 	.dword	d_polys_mat
	.align		8
        /*0010*/ 	.dword	d_square_mat
	.align		8
        /*0018*/ 	.dword	d_var_all


//--------------------- .text._Z11solveLinearPKmS0_PlPcS1_S1_ --------------------------
	.section	.text._Z11solveLinearPKmS0_PlPcS1_S1_,"ax",@progbits
	.align	128
        .global         _Z11solveLinearPKmS0_PlPcS1_S1_
        .type           _Z11solveLinearPKmS0_PlPcS1_S1_,@function
        .size           _Z11solveLinearPKmS0_PlPcS1_S1_,(.L_x_204 - _Z11solveLinearPKmS0_PlPcS1_S1_)
        .other          _Z11solveLinearPKmS0_PlPcS1_S1_,@"STO_CUDA_ENTRY STV_DEFAULT"
_Z11solveLinearPKmS0_PlPcS1_S1_:
.text._Z11solveLinearPKmS0_PlPcS1_S1_:
[----:B------:R-:W0:Y:S01]  /*0000*/  LDC R1, c[0x0][0x37c] ;  /* 0x0000df00ff017b82 */ /* 0x000e220000000800 */
[----:B------:R-:W1:Y:S01]  /*0010*/  S2R R32, SR_CTAID.X ;  /* 0x0000000000207919 */ /* 0x000e620000002500 */
[----:B------:R-:W1:Y:S06]  /*0020*/  LDCU UR4, c[0x0][0x360] ;  /* 0x00006c00ff0477ac */ /* 0x000e6c0008000800 */
[----:B------:R-:W2:Y:S01]  /*0030*/  LDC.64 R2, c[0x0][0x390] ;  /* 0x0000e400ff027b82 */ /* 0x000ea20000000a00 */
[----:B0-----:R-:W-:Y:S01]  /*0040*/  VIADD R1, R1, 0xffffee20 ;  /* 0xffffee2001017836 */ /* 0x001fe20000000000 */
[----:B------:R-:W1:Y:S01]  /*0050*/  S2R R5, SR_TID.X ;  /* 0x0000000000057919 */ /* 0x000e620000002100 */
[----:B------:R-:W0:Y:S01]  /*0060*/  LDCU.64 UR6, c[0x0][0x398] ;  /* 0x00007300ff0677ac */ /* 0x000e220008000a00 */
[----:B------:R-:W3:Y:S04]  /*0070*/  LDCU.64 UR12, c[0x0][0x358] ;  /* 0x00006b00ff0c77ac */ /* 0x000ee80008000a00 */
[----:B------:R-:W4:Y:S08]  /*0080*/  LDC.64 R24, c[0x0][0x3a0] ;  /* 0x0000e800ff187b82 */ /* 0x000f300000000a00 */
[----:B------:R-:W3:Y:S08]  /*0090*/  LDC.64 R34, c[0x0][0x380] ;  /* 0x0000e000ff227b82 */ /* 0x000ef00000000a00 */
[----:B------:R-:W3:Y:S01]  /*00a0*/  LDC.64 R38, c[0x0][0x388] ;  /* 0x0000e200ff267b82 */ /* 0x000ee20000000a00 */
[----:B-1----:R-:W-:-:S04]  /*00b0*/  IMAD R32, R32, UR4, R5 ;  /* 0x0000000420207c24 */ /* 0x002fc8000f8e0205 */
[C---:B------:R-:W-:Y:S01]  /*00c0*/  IMAD.SHL.U32 R5, R32.reuse, 0x80, RZ ;  /* 0x0000008020057824 */ /* 0x040fe200078e00ff */
[C---:B0-----:R-:W-:Y:S01]  /*00d0*/  IADD3 R20, P0, PT, R32.reuse, UR6, RZ ;  /* 0x0000000620147c10 */ /* 0x041fe2000ff1e0ff */
[----:B--2---:R-:W-:-:S03]  /*00e0*/  IMAD.WIDE R2, R32, 0x8, R2 ;  /* 0x0000000820027825 */ /* 0x004fc600078e0202 */
[C---:B------:R-:W-:Y:S01]  /*00f0*/  LEA.HI.X.SX32 R21, R32.reuse, UR7, 0x1, P0 ;  /* 0x0000000720157c11 */ /* 0x040fe200080f0eff */
[C---:B----4-:R-:W-:Y:S02]  /*0100*/  IMAD.WIDE R24, R32.reuse, 0x8, R24 ;  /* 0x0000000820187825 */ /* 0x050fe400078e0218 */
[----:B---3--:R-:W5:Y:S02]  /*0110*/  LDG.E.64 R2, desc[UR12][R2.64] ;  /* 0x0000000c02027981 */ /* 0x008f64000c1e1b00 */
[----:B------:R-:W-:Y:S02]  /*0120*/  IMAD.WIDE R34, R5, 0x8, R34 ;  /* 0x0000000805227825 */ /* 0x000fe400078e0222 */
[----:B------:R-:W5:Y:S04]  /*0130*/  LDG.E.U8 R0, desc[UR12][R20.64] ;  /* 0x0000000c14007981 */ /* 0x000f68000c1e1100 */
[----:B------:R0:W-:Y:S04]  /*0140*/  STG.E.64 desc[UR12][R24.64], RZ ;  /* 0x000000ff18007986 */ /* 0x0001e8000c101b0c */
[----:B------:R-:W2:Y:S04]  /*0150*/  LDG.E.64 R4, desc[UR12][R34.64] ;  /* 0x0000000c22047981 */ /* 0x000ea8000c1e1b00 */
[----:B------:R-:W2:Y:S04]  /*0160*/  LDG.E.64 R6, desc[UR12][R34.64+0x8] ;  /* 0x0000080c22067981 */ /* 0x000ea8000c1e1b00 */
[----:B------:R-:W3:Y:S04]  /*0170*/  LDG.E.64 R8, desc[UR12][R34.64+0x10] ;  /* 0x0000100c22087981 */ /* 0x000ee8000c1e1b00 */
[----:B------:R-:W3:Y:S04]  /*0180*/  LDG.E.64 R10, desc[UR12][R34.64+0x18] ;  /* 0x0000180c220a7981 */ /* 0x000ee8000c1e1b00 */
[----:B------:R-:W4:Y:S04]  /*0190*/  LDG.E.64 R12, desc[UR12][R34.64+0x20] ;  /* 0x0000200c220c7981 */ /* 0x000f28000c1e1b00 */
[----:B------:R-:W4:Y:S04]  /*01a0*/  LDG.E.64 R14, desc[UR12][R34.64+0x28] ;  /* 0x0000280c220e7981 */ /* 0x000f28000c1e1b00 */
[----:B------:R-:W4:Y:S04]  /*01b0*/  LDG.E.64 R16, desc[UR12][R34.64+0x30] ;  /* 0x0000300c22107981 */ /* 0x000f28000c1e1b00 */
[----:B------:R-:W4:Y:S04]  /*01c0*/  LDG.E.64 R18, desc[UR12][R34.64+0x38] ;  /* 0x0000380c22127981 */ /* 0x000f28000c1e1b00 */
[----:B------:R-:W4:Y:S04]  /*01d0*/  LDG.E.64 R20, desc[UR12][R34.64+0x40] ;  /* 0x0000400c22147981 */ /* 0x000f28000c1e1b00 */
[----:B------:R-:W4:Y:S04]  /*01e0*/  LDG.E.64 R22, desc[UR12][R34.64+0x48] ;  /* 0x0000480c22167981 */ /* 0x000f28000c1e1b00 */
[----:B0-----:R-:W4:Y:S04]  /*01f0*/  LDG.E.64 R24, desc[UR12][R34.64+0x50] ;  /* 0x0000500c22187981 */ /* 0x001f28000c1e1b00 */
[----:B------:R-:W4:Y:S04]  /*0200*/  LDG.E.64 R26, desc[UR12][R34.64+0x58] ;  /* 0x0000580c221a7981 */ /* 0x000f28000c1e1b00 */
[----:B------:R-:W4:Y:S04]  /*0210*/  LDG.E.64 R28, desc[UR12][R34.64+0xc0] ;  /* 0x0000c00c221c7981 */ /* 0x000f28000c1e1b00 */
[----:B------:R-:W4:Y:S04]  /*0220*/  LDG.E.64 R30, desc[UR12][R34.64+0xc8] ;  /* 0x0000c80c221e7981 */ /* 0x000f28000c1e1b00 */
[----:B--2---:R0:W-:Y:S04]  /*0230*/  STL.128 [R1+0x5a0], R4 ;  /* 0x0005a00401007387 */ /* 0x0041e80000100c00 */
[----:B---3--:R1:W-:Y:S04]  /*0240*/  STL.128 [R1+0x5b0], R8 ;  /* 0x0005b00801007387 */ /* 0x0083e80000100c00 */
[----:B----4-:R2:W-:Y:S04]  /*0250*/  STL.128 [R1+0x5c0], R12 ;  /* 0x0005c00c01007387 */ /* 0x0105e80000100c00 */
[----:B0-----:R-:W3:Y:S04]  /*0260*/  LDG.E.64 R4, desc[UR12][R34.64+0x60] ;  /* 0x0000600c22047981 */ /* 0x001ee8000c1e1b00 */
[----:B------:R0:W-:Y:S04]  /*0270*/  STL.128 [R1+0x5d0], R16 ;  /* 0x0005d01001007387 */ /* 0x0001e80000100c00 */
[----:B------:R-:W3:Y:S04]  /*0280*/  LDG.E.64 R6, desc[UR12][R34.64+0x68] ;  /* 0x0000680c22067981 */ /* 0x000ee8000c1e1b00 */
[----:B------:R4:W-:Y:S04]  /*0290*/  STL.128 [R1+0x5e0], R20 ;  /* 0x0005e01401007387 */ /* 0x0009e80000100c00 */
[----:B-1----:R-:W3:Y:S04]  /*02a0*/  LDG.E.64 R8, desc[UR12][R34.64+0x70] ;  /* 0x0000700c22087981 */ /* 0x002ee8000c1e1b00 */
[----:B------:R1:W-:Y:S04]  /*02b0*/  STL.128 [R1+0x5f0], R24 ;  /* 0x0005f01801007387 */ /* 0x0003e80000100c00 */
[----:B------:R-:W3:Y:S04]  /*02c0*/  LDG.E.64 R10, desc[UR12][R34.64+0x78] ;  /* 0x0000780c220a7981 */ /* 0x000ee8000c1e1b00 */
[----:B--2---:R-:W2:Y:S04]  /*02d0*/  LDG.E.64 R12, desc[UR12][R34.64+0x80] ;  /* 0x0000800c220c7981 */ /* 0x004ea8000c1e1b00 */
[----:B------:R-:W2:Y:S04]  /*02e0*/  LDG.E.64 R14, desc[UR12][R34.64+0x88] ;  /* 0x0000880c220e7981 */ /* 0x000ea8000c1e1b00 */
[----:B0-----:R-:W2:Y:S04]  /*02f0*/  LDG.E.64 R16, desc[UR12][R34.64+0x90] ;  /* 0x0000900c22107981 */ /* 0x001ea8000c1e1b00 */
[----:B------:R-:W2:Y:S04]  /*0300*/  LDG.E.64 R18, desc[UR12][R34.64+0x98] ;  /* 0x0000980c22127981 */ /* 0x000ea8000c1e1b00 */
[----:B----4-:R-:W4:Y:S04]  /*0310*/  LDG.E.64 R20, desc[UR12][R34.64+0xa0] ;  /* 0x0000a00c22147981 */ /* 0x010f28000c1e1b00 */
[----:B------:R-:W4:Y:S04]  /*0320*/  LDG.E.64 R22, desc[UR12][R34.64+0xa8] ;  /* 0x0000a80c22167981 */ /* 0x000f28000c1e1b00 */
[----:B-1----:R-:W4:Y:S04]  /*0330*/  LDG.E.64 R24, desc[UR12][R34.64+0xb0] ;  /* 0x0000b00c22187981 */ /* 0x002f28000c1e1b00 */
[----:B------:R-:W4:Y:S04]  /*0340*/  LDG.E.64 R26, desc[UR12][R34.64+0xb8] ;  /* 0x0000b80c221a7981 */ /* 0x000f28000c1e1b00 */
[----:B------:R0:W-:Y:S04]  /*0350*/  STL.128 [R1+0x660], R28 ;  /* 0x0006601c01007387 */ /* 0x0001e80000100c00 */
[----:B0-----:R-:W4:Y:S04]  /*0360*/  LDG.E.64 R28, desc[UR12][R34.64+0x130] ;  /* 0x0001300c221c7981 */ /* 0x001f28000c1e1b00 */
[----:B------:R-:W4:Y:S04]  /*0370*/  LDG.E.64 R30, desc[UR12][R34.64+0x138] ;  /* 0x0001380c221e7981 */ /* 0x000f28000c1e1b00 */
[----:B---3--:R0:W-:Y:S04]  /*0380*/  STL.128 [R1+0x600], R4 ;  /* 0x0006000401007387 */ /* 0x0081e80000100c00 */
[----:B------:R1:W-:Y:S04]  /*0390*/  STL.128 [R1+0x610], R8 ;  /* 0x0006100801007387 */ /* 0x0003e80000100c00 */
[----:B0-----:R-:W3:Y:S04]  /*03a0*/  LDG.E.64 R4, desc[UR12][R34.64+0xd0] ;  /* 0x0000d00c22047981 */ /* 0x001ee8000c1e1b00 */
[----:B--2---:R0:W-:Y:S04]  /*03b0*/  STL.128 [R1+0x620], R12 ;  /* 0x0006200c01007387 */ /* 0x0041e80000100c00 */
[----:B------:R-:W3:Y:S04]  /*03c0*/  LDG.E.64 R6, desc[UR12][R34.64+0xd8] ;  /* 0x0000d80c22067981 */ /* 0x000ee8000c1e1b00 */
[----:B------:R2:W-:Y:S04]  /*03d0*/  STL.128 [R1+0x630], R16 ;  /* 0x0006301001007387 */ /* 0x0005e80000100c00 */
[----:B-1----:R-:W3:Y:S04]  /*03e0*/  LDG.E.64 R8, desc[UR12][R34.64+0xe0] ;  /* 0x0000e00c22087981 */ /* 0x002ee8000c1e1b00 */
[----:B----4-:R1:W-:Y:S04]  /*03f0*/  STL.128 [R1+0x640], R20 ;  /* 0x0006401401007387 */ /* 0x0103e80000100c00 */
[----:B------:R-:W4:Y:S04]  /*0400*/  LDG.E.64 R10, desc[UR12][R34.64+0xe8] ;  /* 0x0000e80c220a7981 */ /* 0x000f28000c1e1b00 */
[----:B------:R1:W-:Y:S04]  /*0410*/  STL.128 [R1+0x650], R24 ;  /* 0x0006501801007387 */ /* 0x0003e80000100c00 */
[----:B0-----:R-:W4:Y:S04]  /*0420*/  LDG.E.64 R12, desc[UR12][R34.64+0xf0] ;  /* 0x0000f00c220c7981 */ /* 0x001f28000c1e1b00 */
[----:B------:R-:W4:Y:S04]  /*0430*/  LDG.E.64 R14, desc[UR12][R34.64+0xf8] ;  /* 0x0000f80c220e7981 */ /* 0x000f28000c1e1b00 */
[----:B--2---:R-:W2:Y:S04]  /*0440*/  LDG.E.64 R16, desc[UR12][R34.64+0x100] ;  /* 0x0001000c22107981 */ /* 0x004ea8000c1e1b00 */
[----:B------:R-:W2:Y:S04]  /*0450*/  LDG.E.64 R18, desc[UR12][R34.64+0x108] ;  /* 0x0001080c22127981 */ /* 0x000ea8000c1e1b00 */
[----:B-1----:R-:W2:Y:S04]  /*0460*/  LDG.E.64 R20, desc[UR12][R34.64+0x110] ;  /* 0x0001100c22147981 */ /* 0x002ea8000c1e1b00 */
[----:B------:R-:W2:Y:S04]  /*0470*/  LDG.E.64 R22, desc[UR12][R34.64+0x118] ;  /* 0x0001180c22167981 */ /* 0x000ea8000c1e1b00 */
[----:B------:R-:W2:Y:S04]  /*0480*/  LDG.E.64 R24, desc[UR12][R34.64+0x120] ;  /* 0x0001200c22187981 */ /* 0x000ea8000c1e1b00 */
[----:B------:R-:W2:Y:S04]  /*0490*/  LDG.E.64 R26, desc[UR12][R34.64+0x128] ;  /* 0x0001280c221a7981 */ /* 0x000ea8000c1e1b00 */
[----:B------:R0:W-:Y:S04]  /*04a0*/  STL.128 [R1+0x6d0], R28 ;  /* 0x0006d01c01007387 */ /* 0x0001e80000100c00 */
[----:B0-----:R-:W2:Y:S04]  /*04b0*/  LDG.E.64 R28, desc[UR12][R34.64+0x1a0] ;  /* 0x0001a00c221c7981 */ /* 0x001ea8000c1e1b00 */
[----:B------:R-:W2:Y:S04]  /*04c0*/  LDG.E.64 R30, desc[UR12][R34.64+0x1a8] ;  /* 0x0001a80c221e7981 */ /* 0x000ea8000c1e1b00 */
[----:B---3--:R0:W-:Y:S04]  /*04d0*/  STL.128 [R1+0x670], R4 ;  /* 0x0006700401007387 */ /* 0x0081e80000100c00 */
[----:B----4-:R1:W-:Y:S04]  /*04e0*/  STL.128 [R1+0x680], R8 ;  /* 0x0006800801007387 */ /* 0x0103e80000100c00 */
[----:B0-----:R-:W3:Y:S04]  /*04f0*/  LDG.E.64 R4, desc[UR12][R34.64+0x140] ;  /* 0x0001400c22047981 */ /* 0x001ee8000c1e1b00 */
[----:B------:R-:W3:Y:S04]  /*0500*/  LDG.E.64 R6, desc[UR12][R34.64+0x148] ;  /* 0x0001480c22067981 */ /* 0x000ee8000c1e1b00 */
[----:B------:R0:W-:Y:S04]  /*0510*/  STL.128 [R1+0x690], R12 ;  /* 0x0006900c01007387 */ /* 0x0001e80000100c00 */
[----:B-1----:R-:W4:Y:S04]  /*0520*/  LDG.E.64 R8, desc[UR12][R34.64+0x150] ;  /* 0x0001500c22087981 */ /* 0x002f28000c1e1b00 */
[----:B--2---:R1:W-:Y:S04]  /*0530*/  STL.128 [R1+0x6a0], R16 ;  /* 0x0006a01001007387 */ /* 0x0043e80000100c00 */
[----:B------:R-:W4:Y:S04]  /*0540*/  LDG.E.64 R10, desc[UR12][R34.64+0x158] ;  /* 0x0001580c220a7981 */ /* 0x000f28000c1e1b00 */
[----:B------:R2:W-:Y:S04]  /*0550*/  STL.128 [R1+0x6b0], R20 ;  /* 0x0006b01401007387 */ /* 0x0005e80000100c00 */
[----:B0-----:R-:W4:Y:S04]  /*0560*/  LDG.E.64 R12, desc[UR12][R34.64+0x160] ;  /* 0x0001600c220c7981 */ /* 0x001f28000c1e1b00 */
[----:B------:R0:W-:Y:S04]  /*0570*/  STL.128 [R1+0x6c0], R24 ;  /* 0x0006c01801007387 */ /* 0x0001e80000100c00 */
[----:B------:R-:W4:Y:S04]  /*0580*/  LDG.E.64 R14, desc[UR12][R34.64+0x168] ;  /* 0x0001680c220e7981 */ /* 0x000f28000c1e1b00 */
[----:B-1----:R-:W4:Y:S04]  /*0590*/  LDG.E.64 R16, desc[UR12][R34.64+0x170] ;  /* 0x0001700c22107981 */ /* 0x002f28000c1e1b00 */
[----:B------:R-:W4:Y:S04]  /*05a0*/  LDG.E.64 R18, desc[UR12][R34.64+0x178] ;  /* 0x0001780c22127981 */ /* 0x000f28000c1e1b00 */
[----:B--2---:R-:W2:Y:S04]  /*05b0*/  LDG.E.64 R20, desc[UR12][R34.64+0x180] ;  /* 0x0001800c22147981 */ /* 0x004ea8000c1e1b00 */
[----:B------:R-:W2:Y:S04]  /*05c0*/  LDG.E.64 R22, desc[UR12][R34.64+0x188] ;  /* 0x0001880c22167981 */ /* 0x000ea8000c1e1b00 */
[----:B0-----:R-:W2:Y:S04]  /*05d0*/  LDG.E.64 R24, desc[UR12][R34.64+0x190] ;  /* 0x0001900c22187981 */ /* 0x001ea8000c1e1b00 */
        /* <DEDUP_REMOVED lines=10> */
[----:B------:R1:W-:Y:S04]  /*0680*/  STL.128 [R1+0x710], R16 ;  /* 0x0007101001007387 */ /* 0x0003e80000100c00 */
[----:B------:R-:W4:Y:S04]  /*0690*/  LDG.E.64 R10, desc[UR12][R34.64+0x1c8] ;  /* 0x0001c80c220a7981 */ /* 0x000f28000c1e1b00 */
[----:B--2---:R2:W-:Y:S04]  /*06a0*/  STL.128 [R1+0x720], R20 ;  /* 0x0007201401007387 */ /* 0x0045e80000100c00 */
        /* <DEDUP_REMOVED lines=13> */
[----:B0-----:R-:W3:Y:S04]  /*0780*/  LDG.E.64 R4, desc[UR12][R34.64+0x220] ;  /* 0x0002200c22047981 */ /* 0x001ee8000c1e1b00 */
[----:B----4-:R0:W-:Y:S04]  /*0790*/  STL.128 [R1+0x760], R8 ;  /* 0x0007600801007387 */ /* 0x0101e80000100c00 */
[----:B------:R-:W3:Y:S04]  /*07a0*/  LDG.E.64 R6, desc[UR12][R34.64+0x228] ;  /* 0x0002280c22067981 */ /* 0x000ee8000c1e1b00 */
[----:B------:R1:W-:Y:S04]  /*07b0*/  STL.128 [R1+0x770], R12 ;  /* 0x0007700c01007387 */ /* 0x0003e80000100c00 */
[----:B0-----:R-:W4:Y:S04]  /*07c0*/  LDG.E.64 R8, desc[UR12][R34.64+0x230] ;  /* 0x0002300c22087981 */ /* 0x001f28000c1e1b00 */
[----:B------:R0:W-:Y:S04]  /*07d0*/  STL.128 [R1+0x780], R16 ;  /* 0x0007801001007387 */ /* 0x0001e80000100c00 */
[----:B------:R-:W4:Y:S04]  /*07e0*/  LDG.E.64 R10, desc[UR12][R34.64+0x238] ;  /* 0x0002380c220a7981 */ /* 0x000f28000c1e1b00 */
[----:B--2---:R2:W-:Y:S04]  /*07f0*/  STL.128 [R1+0x790], R20 ;  /* 0x0007901401007387 */ /* 0x0045e80000100c00 */
[----:B-1----:R-:W4:Y:S04]  /*0800*/  LDG.E.64 R12, desc[UR12][R34.64+0x240] ;  /* 0x0002400c220c7981 */ /* 0x002f28000c1e1b00 */
[----:B------:R1:W-:Y:S04]  /*0810*/  STL.128 [R1+0x7a0], R24 ;  /* 0x0007a01801007387 */ /* 0x0003e80000100c00 */
[----:B------:R-:W4:Y:S04]  /*0820*/  LDG.E.64 R14, desc[UR12][R34.64+0x248] ;  /* 0x0002480c220e7981 */ /* 0x000f28000c1e1b00 */
[----:B0-----:R-:W4:Y:S04]  /*0830*/  LDG.E.64 R16, desc[UR12][R34.64+0x250] ;  /* 0x0002500c22107981 */ /* 0x001f28000c1e1b00 */
[----:B------:R-:W4:Y:S04]  /*0840*/  LDG.E.64 R18, desc[UR12][R34.64+0x258] ;  /* 0x0002580c22127981 */ /* 0x000f28000c1e1b00 */
[----:B--2---:R-:W2:Y:S04]  /*0850*/  LDG.E.64 R20, desc[UR12][R34.64+0x260] ;  /* 0x0002600c22147981 */ /* 0x004ea8000c1e1b00 */
[----:B------:R-:W2:Y:S04]  /*0860*/  LDG.E.64 R22, desc[UR12][R34.64+0x268] ;  /* 0x0002680c22167981 */ /* 0x000ea8000c1e1b00 */
[----:B-1----:R-:W2:Y:S04]  /*0870*/  LDG.E.64 R24, desc[UR12][R34.64+0x270] ;  /* 0x0002700c22187981 */ /* 0x002ea8000c1e1b00 */
[----:B------:R-:W2:Y:S04]  /*0880*/  LDG.E.64 R26, desc[UR12][R34.64+0x278] ;  /* 0x0002780c221a7981 */ /* 0x000ea8000c1e1b00 */
[----:B------:R0:W-:Y:S04]  /*0890*/  STL.128 [R1+0x820], R28 ;  /* 0x0008201c01007387 */ /* 0x0001e80000100c00 */
[----:B0-----:R-:W2:Y:S04]  /*08a0*/  LDG.E.64 R28, desc[UR12][R34.64+0x2d0] ;  /* 0x0002d00c221c7981 */ /* 0x001ea8000c1e1b00 */
[----:B------:R-:W2:Y:S04]  /*08b0*/  LDG.E.64 R30, desc[UR12][R34.64+0x2d8] ;  /* 0x0002d80c221e7981 */ /* 0x000ea8000c1e1b00 */
[----:B---3--:R0:W-:Y:S04]  /*08c0*/  STL.128 [R1+0x7c0], R4 ;  /* 0x0007c00401007387 */ /* 0x0081e80000100c00 */
[----:B0-----:R-:W3:Y:S04]  /*08d0*/  LDG.E.64 R4, desc[UR12][R34.64+0x290] ;  /* 0x0002900c22047981 */ /* 0x001ee8000c1e1b00 */
[----:B------:R-:W3:Y:S04]  /*08e0*/  LDG.E.64 R6, desc[UR12][R34.64+0x298] ;  /* 0x0002980c22067981 */ /* 0x000ee8000c1e1b00 */
[----:B----4-:R0:W-:Y:S04]  /*08f0*/  STL.128 [R1+0x7d0], R8 ;  /* 0x0007d00801007387 */ /* 0x0101e80000100c00 */
[----:B------:R1:W-:Y:S04]  /*0900*/  STL.128 [R1+0x7e0], R12 ;  /* 0x0007e00c01007387 */ /* 0x0003e80000100c00 */
[----:B0-----:R-:W4:Y:S04]  /*0910*/  LDG.E.64 R8, desc[UR12][R34.64+0x2e0] ;  /* 0x0002e00c22087981 */ /* 0x001f28000c1e1b00 */
[----:B------:R0:W-:Y:S04]  /*0920*/  STL.128 [R1+0x7f0], R16 ;  /* 0x0007f01001007387 */ /* 0x0001e80000100c00 */
[----:B------:R-:W4:Y:S04]  /*0930*/  LDG.E.64 R10, desc[UR12][R34.64+0x2e8] ;  /* 0x0002e80c220a7981 */ /* 0x000f28000c1e1b00 */
[----:B--2---:R2:W-:Y:S04]  /*0940*/  STL.128 [R1+0x800], R20 ;  /* 0x0008001401007387 */ /* 0x0045e80000100c00 */
[----:B-1----:R-:W4:Y:S04]  /*0950*/  LDG.E.64 R12, desc[UR12][R34.64+0x2f0] ;  /* 0x0002f00c220c7981 */ /* 0x002f28000c1e1b00 */
        /* <DEDUP_REMOVED lines=15> */
[----:B0-----:R-:W4:Y:S04]  /*0a50*/  LDG.E.64 R8, desc[UR12][R34.64+0x360] ;  /* 0x0003600c22087981 */ /* 0x001f28000c1e1b00 */
[----:B------:R-:W-:Y:S04]  /*0a60*/  STL.128 [R1+0x840], R16 ;  /* 0x0008401001007387 */ /* 0x000fe80000100c00 */
[----:B------:R-:W4:Y:S04]  /*0a70*/  LDG.E.64 R10, desc[UR12][R34.64+0x368] ;  /* 0x0003680c220a7981 */ /* 0x000f28000c1e1b00 */
[----:B--2---:R0:W-:Y:S04]  /*0a80*/  STL.128 [R1+0x850], R20 ;  /* 0x0008501401007387 */ /* 0x0041e80000100c00 */
[----:B------:R1:W-:Y:S04]  /*0a90*/  STL.128 [R1+0x860], R24 ;  /* 0x0008601801007387 */ /* 0x0003e80000100c00 */
[----:B------:R2:W-:Y:S04]  /*0aa0*/  STL.128 [R1+0x890], R12 ;  /* 0x0008900c01007387 */ /* 0x0005e80000100c00 */
[----:B0-----:R-:W4:Y:S04]  /*0ab0*/  LDG.E.64 R20, desc[UR12][R34.64+0x330] ;  /* 0x0003300c22147981 */ /* 0x001f28000c1e1b00 */
[----:B------:R-:W4:Y:S04]  /*0ac0*/  LDG.E.64 R22, desc[UR12][R34.64+0x338] ;  /* 0x0003380c22167981 */ /* 0x000f28000c1e1b00 */
[----:B-1----:R-:W4:Y:S04]  /*0ad0*/  LDG.E.64 R24, desc[UR12][R34.64+0x320] ;  /* 0x0003200c22187981 */ /* 0x002f28000c1e1b00 */
[----:B------:R-:W4:Y:S04]  /*0ae0*/  LDG.E.64 R26, desc[UR12][R34.64+0x328] ;  /* 0x0003280c221a7981 */ /* 0x000f28000c1e1b00 */
[----:B------:R-:W4:Y:S04]  /*0af0*/  LDG.E.64 R16, desc[UR12][R34.64+0x340] ;  /* 0x0003400c22107981 */ /* 0x000f28000c1e1b00 */
[----:B------:R-:W4:Y:S04]  /*0b00*/  LDG.E.64 R18, desc[UR12][R34.64+0x348] ;  /* 0x0003480c22127981 */ /* 0x000f28000c1e1b00 */
[----:B--2---:R-:W2:Y:S04]  /*0b10*/  LDG.E.64 R12, desc[UR12][R34.64+0x350] ;  /* 0x0003500c220c7981 */ /* 0x004ea8000c1e1b00 */
        /* <DEDUP_REMOVED lines=9> */
[----:B------:R-:W4:Y:S04]  /*0bb0*/  LDG.E.64 R10, desc[UR12][R34.64+0x388] ;  /* 0x0003880c220a7981 */ /* 0x000f28000c1e1b00 */
[----:B------:R0:W-:Y:S04]  /*0bc0*/  STL.128 [R1+0x8d0], R20 ;  /* 0x0008d01401007387 */ /* 0x0001e80000100c00 */
[----:B------:R-:W-:Y:S04]  /*0bd0*/  STL.128 [R1+0x8c0], R24 ;  /* 0x0008c01801007387 */ /* 0x000fe80000100c00 */
[----:B------:R1:W-:Y:S04]  /*0be0*/  STL.128 [R1+0x8e0], R16 ;  /* 0x0008e01001007387 */ /* 0x0003e80000100c00 */
[----:B0-----:R-:W4:Y:S04]  /*0bf0*/  LDG.E.64 R20, desc[UR12][R34.64+0x3b0] ;  /* 0x0003b00c22147981 */ /* 0x001f28000c1e1b00 */
[----:B--2---:R0:W-:Y:S04]  /*0c00*/  STL.128 [R1+0x8f0], R12 ;  /* 0x0008f00c01007387 */ /* 0x0041e80000100c00 */
[----:B------:R-:W2:Y:S04]  /*0c10*/  LDG.E.64 R22, desc[UR12][R34.64+0x3b8] ;  /* 0x0003b80c22167981 */ /* 0x000ea8000c1e1b00 */
[----:B-1----:R-:W2:Y:S04]  /*0c20*/  LDG.E.64 R16, desc[UR12][R34.64+0x3a0] ;  /* 0x0003a00c22107981 */ /* 0x002ea8000c1e1b00 */
[----:B------:R-:W2:Y:S04]  /*0c30*/  LDG.E.64 R18, desc[UR12][R34.64+0x3a8] ;  /* 0x0003a80c22127981 */ /* 0x000ea8000c1e1b00 */
[----:B0-----:R-:W2:Y:S04]  /*0c40*/  LDG.E.64 R12, desc[UR12][R34.64+0x390] ;  /* 0x0003900c220c7981 */ /* 0x001ea8000c1e1b00 */
[----:B------:R-:W2:Y:S04]  /*0c50*/  LDG.E.64 R14, desc[UR12][R34.64+0x398] ;  /* 0x0003980c220e7981 */ /* 0x000ea8000c1e1b00 */
[----:B------:R-:W2:Y:S04]  /*0c60*/  LDG.E.64 R24, desc[UR12][R34.64+0x3c0] ;  /* 0x0003c00c22187981 */ /* 0x000ea8000c1e1b00 */
[----:B------:R-:W2:Y:S01]  /*0c70*/  LDG.E.64 R26, desc[UR12][R34.64+0x3c8] ;  /* 0x0003c80c221a7981 */ /* 0x000ea2000c1e1b00 */
[----:B------:R-:W-:-:S04]  /*0c80*/  IMAD.SHL.U32 R36, R32, 0x40, RZ ;  /* 0x0000004020247824 */ /* 0x000fc800078e00ff */
[----:B------:R-:W-:Y:S01]  /*0c90*/  IMAD.WIDE R36, R36, 0x8, R38 ;  /* 0x0000000824247825 */ /* 0x000fe200078e0226 */
        /* <DEDUP_REMOVED lines=9> */
[----:B--2---:R0:W-:Y:S04]  /*0d30*/  STL.128 [R1+0x950], R20 ;  /* 0x0009501401007387 */ /* 0x0041e80000100c00 */
[----:B------:R1:W-:Y:S04]  /*0d40*/  STL.128 [R1+0x940], R16 ;  /* 0x0009401001007387 */ /* 0x0003e80000100c00 */
[----:B------:R2:W-:Y:S04]  /*0d50*/  STL.128 [R1+0x930], R12 ;  /* 0x0009300c01007387 */ /* 0x0005e80000100c00 */
[----:B0-----:R-:W4:Y:S04]  /*0d60*/  LDG.E.64 R20, desc[UR12][R36.64+0x10] ;  /* 0x0000100c24147981 */ /* 0x001f28000c1e1b00 */
[----:B------:R0:W-:Y:S04]  /*0d70*/  STL.128 [R1+0x960], R24 ;  /* 0x0009601801007387 */ /* 0x0001e80000100c00 */
[----:B-1----:R-:W4:Y:S04]  /*0d80*/  LDG.E.64 R16, desc[UR12][R36.64] ;  /* 0x0000000c24107981 */ /* 0x002f28000c1e1b00 */
[----:B--2---:R-:W2:Y:S04]  /*0d90*/  LDG.E.64 R14, desc[UR12][R34.64+0x3f8] ;  /* 0x0003f80c220e7981 */ /* 0x004ea8000c1e1b00 */
[----:B------:R1:W2:Y:S04]  /*0da0*/  LDG.E.64 R12, desc[UR12][R34.64+0x3f0] ;  /* 0x0003f00c220c7981 */ /* 0x0002a8000c1e1b00 */
[----:B------:R-:W2:Y:S04]  /*0db0*/  LDG.E.64 R18, desc[UR12][R36.64+0x8] ;  /* 0x0000080c24127981 */ /* 0x000ea8000c1e1b00 */
[----:B------:R-:W2:Y:S01]  /*0dc0*/  LDG.E.64 R22, desc[UR12][R36.64+0x18] ;  /* 0x0000180c24167981 */ /* 0x000ea2000c1e1b00 */
[----:B-1----:R-:W1:Y:S03]  /*0dd0*/  LDC.64 R34, c[0x0][0x3a8] ;  /* 0x0000ea00ff227b82 */ /* 0x002e660000000a00 */
[----:B0-----:R-:W2:Y:S04]  /*0de0*/  LDG.E.64 R24, desc[UR12][R36.64+0x20] ;  /* 0x0000200c24187981 */ /* 0x001ea8000c1e1b00 */
        /* <DEDUP_REMOVED lines=12> */
[----:B------:R-:W-:Y:S04]  /*0eb0*/  STL.128 [R1+0x9b0], R20 ;  /* 0x0009b01401007387 */ /* 0x000fe80000100c00 */
[----:B------:R1:W-:Y:S04]  /*0ec0*/  STL.128 [R1+0x9c0], R24 ;  /* 0x0009c01801007387 */ /* 0x0003e80000100c00 */
[----:B0-----:R-:W4:Y:S04]  /*0ed0*/  LDG.E.64 R12, desc[UR12][R36.64+0x90] ;  /* 0x0000900c240c7981 */ /* 0x001f28000c1e1b00 */
[----:B------:R-:W4:Y:S04]  /*0ee0*/  LDG.E.64 R14, desc[UR12][R36.64+0x98] ;  /* 0x0000980c240e7981 */ /* 0x000f28000c1e1b00 */
[----:B--2---:R-:W2:Y:S04]  /*0ef0*/  LDG.E.64 R16, desc[UR12][R36.64+0xa0] ;  /* 0x0000a00c24107981 */ /* 0x004ea8000c1e1b00 */
[----:B-1----:R-:W2:Y:S04]  /*0f00*/  LDG.E.64 R24, desc[UR12][R36.64+0x50] ;  /* 0x0000500c24187981 */ /* 0x002ea8000c1e1b00 */
[----:B------:R-:W2:Y:S04]  /*0f10*/  LDG.E.64 R26, desc[UR12][R36.64+0x58] ;  /* 0x0000580c241a7981 */ /* 0x000ea8000c1e1b00 */
[----:B------:R-:W2:Y:S04]  /*0f20*/  LDG.E.64 R18, desc[UR12][R36.64+0xa8] ;  /* 0x0000a80c24127981 */ /* 0x000ea8000c1e1b00 */
        /* <DEDUP_REMOVED lines=12> */
[----:B--2---:R1:W-:Y:S04]  /*0ff0*/  STL.128 [R1+0x9f0], R24 ;  /* 0x0009f01801007387 */ /* 0x0043e80000100c00 */
[----:B------:R2:W-:Y:S04]  /*1000*/  STL.128 [R1+0xa40], R16 ;  /* 0x000a401001007387 */ /* 0x0005e80000100c00 */
[----:B0-----:R-:W4:Y:S04]  /*1010*/  LDG.E.64 R12, desc[UR12][R36.64+0x100] ;  /* 0x0001000c240c7981 */ /* 0x001f28000c1e1b00 */
[----:B------:R0:W-:Y:S04]  /*1020*/  STL.128 [R1+0xa50], R20 ;  /* 0x000a501401007387 */ /* 0x0001e80000100c00 */
[----:B-1----:R-:W4:Y:S04]  /*1030*/  LDG.E.64 R24, desc[UR12][R36.64+0xc0] ;  /* 0x0000c00c24187981 */ /* 0x002f28000c1e1b00 */
[----:B------:R-:W4:Y:S04]  /*1040*/  LDG.E.64 R26, desc[UR12][R36.64+0xc8] ;  /* 0x0000c80c241a7981 */ /* 0x000f28000c1e1b00 */
[----:B--2---:R-:W2:Y:S04]  /*1050*/  LDG.E.64 R16, desc[UR12][R36.64+0xf0] ;  /* 0x0000f00c24107981 */ /* 0x004ea8000c1e1b00 */
[----:B0-----:R-:W2:Y:S04]  /*1060*/  LDG.E.64 R20, desc[UR12][R36.64+0xe0] ;  /* 0x0000e00c24147981 */ /* 0x001ea8000c1e1b00 */
        /* <DEDUP_REMOVED lines=13> */
[----:B--2---:R-:W-:Y:S04]  /*1140*/  STL.128 [R1+0xa80], R20 ;  /* 0x000a801401007387 */ /* 0x004fe80000100c00 */
[----:B------:R1:W-:Y:S04]  /*1150*/  STL.128 [R1+0xa90], R16 ;  /* 0x000a901001007387 */ /* 0x0003e80000100c00 */
[----:B------:R2:W-:Y:S04]  /*1160*/  STL.128 [R1+0xaa0], R12 ;  /* 0x000aa00c01007387 */ /* 0x0005e80000100c00 */
[----:B0-----:R-:W4:Y:S04]  /*1170*/  LDG.E.64 R24, desc[UR12][R36.64+0x130] ;  /* 0x0001300c24187981 */ /* 0x001f28000c1e1b00 */
[----:B------:R-:W4:Y:S04]  /*1180*/  LDG.E.64 R26, desc[UR12][R36.64+0x138] ;  /* 0x0001380c241a7981 */ /* 0x000f28000c1e1b00 */
[----:B-1----:R-:W4:Y:S04]  /*1190*/  LDG.E.64 R16, desc[UR12][R36.64+0x170] ;  /* 0x0001700c24107981 */ /* 0x002f28000c1e1b00 */
[----:B--2---:R-:W2:Y:S04]  /*11a0*/  LDG.E.64 R12, desc[UR12][R36.64+0x160] ;  /* 0x0001600c240c7981 */ /* 0x004ea8000c1e1b00 */
[----:B------:R-:W2:Y:S04]  /*11b0*/  LDG.E.64 R14, desc[UR12][R36.64+0x168] ;  /* 0x0001680c240e7981 */ /* 0x000ea8000c1e1b00 */
[----:B------:R-:W2:Y:S04]  /*11c0*/  LDG.E.64 R18, desc[UR12][R36.64+0x178] ;  /* 0x0001780c24127981 */ /* 0x000ea8000c1e1b00 */
[----:B------:R-:W2:Y:S04]  /*11d0*/  LDG.E.64 R20, desc[UR12][R36.64+0x180] ;  /* 0x0001800c24147981 */ /* 0x000ea8000c1e1b00 */
[----:B------:R-:W2:Y:S01]  /*11e0*/  LDG.E.64 R22, desc[UR12][R36.64+0x188] ;  /* 0x0001880c24167981 */ /* 0x000ea2000c1e1b00 */
[----:B------:R-:W-:-:S04]  /*11f0*/  IMAD R40, R32, 0xa, RZ ;  /* 0x0000000a20287824 */ /* 0x000fc800078e02ff */
        /* <DEDUP_REMOVED lines=18> */
[----:B------:R-:W2:Y:S04]  /*1320*/  LDG.E.64 R18, desc[UR12][R36.64+0x1c8] ;  /* 0x0001c80c24127981 */ /* 0x000ea8000c1e1b00 */
[----:B0-----:R-:W2:Y:S04]  /*1330*/  LDG.E.64 R20, desc[UR12][R36.64+0x1d0] ;  /* 0x0001d00c24147981 */ /* 0x001ea8000c1e1b00 */
[----:B------:R-:W2:Y:S04]  /*1340*/  LDG.E.64 R22, desc[UR12][R36.64+0x1d8] ;  /* 0x0001d80c24167981 */ /* 0x000ea8000c1e1b00 */
[----:B------:R0:W2:Y:S04]  /*1350*/  LDG.E.64 R26, desc[UR12][R36.64+0x1e8] ;  /* 0x0001e80c241a7981 */ /* 0x0000a8000c1e1b00 */
[----:B------:R1:W-:Y:S04]  /*1360*/  STL.128 [R1+0xb90], R28 ;  /* 0x000b901c01007387 */ /* 0x0003e80000100c00 */
[----:B------:R1:W-:Y:S04]  /*1370*/  STL.128 [R1+0x160], RZ ;  /* 0x000160ff01007387 */ /* 0x0003e80000100c00 */
[----:B------:R1:W-:Y:S04]  /*1380*/  STL.128 [R1+0x170], RZ ;  /* 0x000170ff01007387 */ /* 0x0003e80000100c00 */
[----:B------:R1:W-:Y:S04]  /*1390*/  STL.128 [R1+0x180], RZ ;  /* 0x000180ff01007387 */ /* 0x0003e80000100c00 */
[----:B------:R1:W-:Y:S01]  /*13a0*/  STL.128 [R1+0x190], RZ ;  /* 0x000190ff01007387 */ /* 0x0003e20000100c00 */
[----:B------:R-:W-:-:S02]  /*13b0*/  R2UR UR11, R1 ;  /* 0x00000000010b72ca */ /* 0x000fc400000e0000 */
[----:B0-----:R-:W-:Y:S02]  /*13c0*/  CS2R R36, SRZ ;  /* 0x0000000000247805 */ /* 0x001fe4000001ff00 */
[----:B------:R-:W-:Y:S01]  /*13d0*/  PRMT R38, RZ, 0x7610, R38 ;  /* 0x00007610ff267816 */ /* 0x000fe20000000026 */
[----:B------:R-:W-:Y:S01]  /*13e0*/  UMOV UR15, 0x1 ;  /* 0x00000001000f7882 */ /* 0x000fe20000000000 */
[----:B------:R-:W-:-:S07]  /*13f0*/  UMOV UR5, URZ ;  /* 0x000000ff00057c82 */ /* 0x000fce0008000000 */
[----:B------:R-:W-:Y:S02]  /*1400*/  UIADD3 UR16, UPT, UPT, UR11, 0x150, URZ ;  /* 0x000001500b107890 */ /* 0x000fe4000fffe0ff */
[----:B------:R-:W-:Y:S02]  /*1410*/  UIADD3 UR17, UPT, UPT, UR11, 0x1a0, URZ ;  /* 0x000001a00b117890 */ /* 0x000fe4000fffe0ff */
[----:B------:R-:W-:Y:S01]  /*1420*/  UIADD3 UR11, UPT, UPT, UR11, 0x9b0, URZ ;  /* 0x000009b00b0b7890 */ /* 0x000fe2000fffe0ff */
[----:B---3--:R1:W-:Y:S04]  /*1430*/  STL.128 [R1+0x150], R4 ;  /* 0x0001500401007387 */ /* 0x0083e80000100c00 */
[----:B----4-:R1:W-:Y:S04]  /*1440*/  STL.128 [R1+0xb40], R8 ;  /* 0x000b400801007387 */ /* 0x0103e80000100c00 */
[----:B------:R1:W-:Y:S04]  /*1450*/  STL.128 [R1+0xb50], R12 ;  /* 0x000b500c01007387 */ /* 0x0003e80000100c00 */
[----:B--2---:R1:W-:Y:S04]  /*1460*/  STL.128 [R1+0xb60], R16 ;  /* 0x000b601001007387 */ /* 0x0043e80000100c00 */
[----:B------:R1:W-:Y:S04]  /*1470*/  STL.128 [R1+0xb70], R20 ;  /* 0x000b701401007387 */ /* 0x0003e80000100c00 */
[----:B------:R1:W-:Y:S02]  /*1480*/  STL.128 [R1+0xb80], R24 ;  /* 0x000b801801007387 */ /* 0x0003e40000100c00 */
.L_x_202:
[----:B------:R-:W-:Y:S01]  /*1490*/  UIADD3 UR4, UP0, UPT, UR15, -0x1, URZ ;  /* 0xffffffff0f047890 */ /* 0x000fe2000ff1e0ff */
[----:B-1----:R-:W-:-:S03]  /*14a0*/  CS2R R16, SRZ ;  /* 0x0000000000107805 */ /* 0x002fc6000001ff00 */
[----:B------:R-:W-:Y:S02]  /*14b0*/  UIADD3.X UR6, UPT, UPT, UR5, -0x1, URZ, UP0, !UPT ;  /* 0xffffffff05067890 */ /* 0x000fe400087fe4ff */
[----:B------:R-:W-:Y:S02]  /*14c0*/  ULOP3.LUT UR4, UR4, UR15, URZ, 0x3c, !UPT ;  /* 0x0000000f04047292 */ /* 0x000fe4000f8e3cff */
[----:B------:R-:W-:Y:S02]  /*14d0*/  ULOP3.LUT UR6, UR6, UR5, URZ, 0x3c, !UPT ;  /* 0x0000000506067292 */ /* 0x000fe4000f8e3cff */
[----:B------:R-:W-:Y:S02]  /*14e0*/  UBREV UR4, UR4 ;  /* 0x00000004000472be */ /* 0x000fe40008000000 */
[----:B------:R-:W-:Y:S02]  /*14f0*/  UBREV UR6, UR6 ;  /* 0x00000006000672be */ /* 0x000fe40008000000 */
[----:B------:R-:W-:-:S02]  /*1500*/  UIADD3 UR15, UP1, UPT, UR15, 0x1, URZ ;  /* 0x000000010f0f7890 */ /* 0x000fc4000ff3e0ff */
[----:B------:R-:W-:Y:S02]  /*1510*/  UIADD3 UR8, UP0, UPT, URZ, -UR6, URZ ;  /* 0x80000006ff087290 */ /* 0x000fe4000ff1e0ff */
[----:B------:R-:W-:Y:S02]  /*1520*/  UIADD3.X UR5, UPT, UPT, URZ, UR5, URZ, UP1, !UPT ;  /* 0x00000005ff057290 */ /* 0x000fe40008ffe4ff */
[----:B------:R-:W-:-:S04]  /*1530*/  UIADD3.X UR7, UPT, UPT, URZ, ~UR4, URZ, UP0, !UPT ;  /* 0x80000004ff077290 */ /* 0x000fc800087fe4ff */
[----:B------:R-:W-:-:S04]  /*1540*/  ULOP3.LUT UR4, UR4, UR7, URZ, 0xc0, !UPT ;  /* 0x0000000704047292 */ /* 0x000fc8000f8ec0ff */
[----:B------:R-:W-:-:S11]  /*1550*/  UISETP.NE.U32.AND UP0, UPT, UR4, URZ, UPT ;  /* 0x000000ff0400728c */ /* 0x000fd6000bf05070 */
[----:B------:R-:W-:Y:S01]  /*1560*/  @!UP0 ULOP3.LUT UR4, UR6, UR8, URZ, 0xc0, !UPT ;  /* 0x0000000806048292 */ /* 0x000fe2000f8ec0ff */
[----:B0-----:R-:W0:Y:S03]  /*1570*/  LDCU.64 UR6, c[0x4][0x10] ;  /* 0x01000200ff0677ac */ /* 0x001e260008000a00 */
[----:B------:R-:W-:Y:S01]  /*1580*/  UFLO.U32 UR4, UR4 ;  /* 0x00000004000472bd */ /* 0x000fe200080e0000 */
[----:B------:R-:W1:Y:S03]  /*1590*/  LDCU.64 UR8, c[0x4][URZ] ;  /* 0x01000000ff0877ac */ /* 0x000e660008000a00 */
[----:B------:R-:W-:Y:S02]  /*15a0*/  UIADD3 UR10, UPT, UPT, -UR4, 0x1f, URZ ;  /* 0x0000001f040a7890 */ /* 0x000fe4000fffe1ff */
[----:B------:R-:W-:-:S02]  /*15b0*/  UIADD3 UR4, UPT, UPT, -UR4, 0x3f, URZ ;  /* 0x0000003f04047890 */ /* 0x000fc4000fffe1ff */
[----:B------:R-:W-:Y:S02]  /*15c0*/  @UP0 UIADD3 UR4, UPT, UPT, UR10, URZ, URZ ;  /* 0x000000ff0a040290 */ /* 0x000fe4000fffe0ff */
[----:B------:R-:W-:Y:S01]  /*15d0*/  UISETP.NE.U32.AND UP0, UPT, UR15, 0x20000, UPT ;  /* 0x000200000f00788c */ /* 0x000fe2000bf05070 */
[----:B------:R-:W-:Y:S01]  /*15e0*/  UMOV UR10, 0x1 ;  /* 0x00000001000a7882 */ /* 0x000fe20000000000 */
[----:B0-----:R-:W-:Y:S02]  /*15f0*/  UIMAD.WIDE.U32 UR6, UR4, 0x200, UR6 ;  /* 0x00000200040678a5 */ /* 0x001fe4000f8e0006 */
[----:B------:R-:W-:Y:S02]  /*1600*/  USHF.L.U32 UR14, UR10, UR4, URZ ;  /* 0x000000040a0e7299 */ /* 0x000fe400080006ff */
[----:B------:R-:W-:Y:S02]  /*1610*/  USHF.L.U64.HI UR10, UR10, UR4, URZ ;  /* 0x000000040a0a7299 */ /* 0x000fe400080102ff */
[----:B-1----:R-:W-:-:S02]  /*1620*/  UIMAD.WIDE.U32 UR8, UR4, 0x400, UR8 ;  /* 0x00000400040878a5 */ /* 0x002fc4000f8e0008 */
[----:B-----5:R-:W-:Y:S01]  /*1630*/  LOP3.LUT R2, R2, UR14, RZ, 0x3c, !PT ;  /* 0x0000000e02027c12 */ /* 0x020fe2000f8e3cff */
[----:B------:R-:W-:Y:S01]  /*1640*/  UIADD3 UR14, UP1, UPT, UR6, 0x10, URZ ;  /* 0x00000010060e7890 */ /* 0x000fe2000ff3e0ff */
[----:B------:R-:W-:Y:S01]  /*1650*/  LOP3.LUT R3, R3, UR10, RZ, 0x3c, !PT ;  /* 0x0000000a03037c12 */ /* 0x000fe2000f8e3cff */
[----:B------:R-:W-:Y:S02]  /*1660*/  UISETP.NE.AND.EX UP0, UPT, UR5, URZ, UPT, UP0 ;  /* 0x000000ff0500728c */ /* 0x000fe4000bf05300 */
[----:B------:R-:W-:Y:S02]  /*1670*/  UIADD3.X UR6, UPT, UPT, URZ, UR7, URZ, UP1, !UPT ;  /* 0x00000007ff067290 */ /* 0x000fe40008ffe4ff */
[----:B------:R-:W-:Y:S01]  /*1680*/  IMAD.U32 R20, RZ, RZ, UR14 ;  /* 0x0000000eff147e24 */ /* 0x000fe2000f8e00ff */
[----:B------:R-:W-:-:S03]  /*1690*/  UMOV UR4, URZ ;  /* 0x000000ff00047c82 */ /* 0x000fc60008000000 */
[----:B------:R-:W-:Y:S01]  /*16a0*/  IMAD.U32 R21, RZ, RZ, UR6 ;  /* 0x00000006ff157e24 */ /* 0x000fe2000f8e00ff */
[----:B------:R-:W-:-:S06]  /*16b0*/  UMOV UR6, UR11 ;  /* 0x0000000b00067c82 */ /* 0x000fcc0008000000 */
.L_x_0:
[----:B------:R-:W-:Y:S01]  /*16c0*/  IADD3 R12, P0, PT, R17, UR8, RZ ;  /* 0x00000008110c7c10 */ /* 0x000fe2000ff1e0ff */
[----:B-1----:R-:W-:Y:S01]  /*16d0*/  IMAD.IADD R18, R1, 0x1, R17 ;  /* 0x0000000101127824 */ /* 0x002fe200078e0211 */
[----:B------:R-:W2:Y:S02]  /*16e0*/  LDG.E.64 R30, desc[UR12][R20.64+-0x10] ;  /* 0xfffff00c141e7981 */ /* 0x000ea4000c1e1b00 */
[----:B------:R-:W-:Y:S02]  /*16f0*/  IADD3.X R13, PT, PT, R16, UR9, RZ, P0, !PT ;  /* 0x00000009100d7c10 */ /* 0x000fe400087fe4ff */
[----:B------:R-:W3:Y:S04]  /*1700*/  LDL.128 R4, [R18+0x5a0] ;  /* 0x0005a00012047983 */ /* 0x000ee80000100c00 */
[----:B------:R-:W3:Y:S04]  /*1710*/  LDG.E.64 R8, desc[UR12][R12.64+0x8] ;  /* 0x0000080c0c087981 */ /* 0x000ee8000c1e1b00 */
[----:B------:R-:W4:Y:S01]  /*1720*/  LDG.E.64 R24, desc[UR12][R12.64] ;  /* 0x0000000c0c187981 */ /* 0x000f22000c1e1b00 */
[----:B---3--:R-:W-:-:S02]  /*1730*/  LOP3.LUT R14, R6, R8, RZ, 0x3c, !PT ;  /* 0x00000008060e7212 */ /* 0x008fc400078e3cff */
[----:B------:R-:W-:Y:S02]  /*1740*/  LOP3.LUT R15, R7, R9, RZ, 0x3c, !PT ;  /* 0x00000009070f7212 */ /* 0x000fe400078e3cff */
[----:B----4-:R-:W-:Y:S02]  /*1750*/  LOP3.LUT R6, R4, R24, RZ, 0x3c, !PT ;  /* 0x0000001804067212 */ /* 0x010fe400078e3cff */
[----:B------:R-:W-:-:S03]  /*1760*/  LOP3.LUT R7, R5, R25, RZ, 0x3c, !PT ;  /* 0x0000001905077212 */ /* 0x000fc600078e3cff */
[----:B------:R-:W-:Y:S02]  /*1770*/  IMAD.MOV.U32 R12, RZ, RZ, R6 ;  /* 0x000000ffff0c7224 */ /* 0x000fe400078e0006 */
[----:B------:R-:W-:-:S05]  /*1780*/  IMAD.MOV.U32 R13, RZ, RZ, R7 ;  /* 0x000000ffff0d7224 */ /* 0x000fca00078e0007 */
[----:B------:R0:W-:Y:S04]  /*1790*/  STL.128 [R18+0x5a0], R12 ;  /* 0x0005a00c12007387 */ /* 0x0001e80000100c00 */
[----:B------:R-:W2:Y:S02]  /*17a0*/  LDL.128 R8, [UR6+-0x10] ;  /* 0xfffff006ff087983 */ /* 0x000ea40008100c00 */
[----:B--2---:R-:W-:Y:S02]  /*17b0*/  LOP3.LUT R6, R2, R8, R30, 0x60, !PT ;  /* 0x0000000802067212 */ /* 0x004fe400078e601e */
[----:B------:R-:W-:-:S04]  /*17c0*/  LOP3.LUT R7, R3, R9, R31, 0x60, !PT ;  /* 0x0000000903077212 */ /* 0x000fc800078e601f */
[----:B------:R-:W-:Y:S02]  /*17d0*/  LOP3.LUT R6, R6, R7, RZ, 0x3c, !PT ;  /* 0x0000000706067212 */ /* 0x000fe400078e3cff */
[--C-:B------:R-:W-:Y:S02]  /*17e0*/  SHF.R.U32.HI R22, RZ, 0x10, R7.reuse ;  /* 0x00000010ff167819 */ /* 0x100fe40000011607 */
[C---:B------:R-:W-:Y:S02]  /*17f0*/  SHF.R.U64 R19, R6.reuse, 0x10, R7 ;  /* 0x0000001006137819 */ /* 0x040fe40000001207 */
[----:B------:R-:W-:Y:S02]  /*1800*/  LOP3.LUT R22, R7, R22, RZ, 0x3c, !PT ;  /* 0x0000001607167212 */ /* 0x000fe400078e3cff */
[----:B------:R-:W-:Y:S02]  /*1810*/  LOP3.LUT R19, R6, R19, RZ, 0x3c, !PT ;  /* 0x0000001306137212 */ /* 0x000fe400078e3cff */
[----:B------:R-:W-:-:S02]  /*1820*/  SHF.R.U32.HI R7, RZ, 0x8, R22 ;  /* 0x00000008ff077819 */ /* 0x000fc40000011616 */
[C---:B------:R-:W-:Y:S02]  /*1830*/  SHF.R.U64 R6, R19.reuse, 0x8, R22 ;  /* 0x0000000813067819 */ /* 0x040fe40000001216 */
[----:B------:R-:W-:Y:S02]  /*1840*/  LOP3.LUT R7, R22, R7, RZ, 0x3c, !PT ;  /* 0x0000000716077212 */ /* 0x000fe400078e3cff */
[----:B------:R-:W-:Y:S02]  /*1850*/  LOP3.LUT R6, R19, R6, RZ, 0x3c, !PT ;  /* 0x0000000613067212 */ /* 0x000fe400078e3cff */
[--C-:B0-----:R-:W-:Y:S02]  /*1860*/  SHF.R.U32.HI R12, RZ, 0x4, R7.reuse ;  /* 0x00000004ff0c7819 */ /* 0x101fe40000011607 */
[----:B------:R-:W-:Y:S02]  /*1870*/  SHF.R.U64 R13, R6, 0x4, R7 ;  /* 0x00000004060d7819 */ /* 0x000fe40000001207 */
[----:B------:R-:W-:-:S02]  /*1880*/  LOP3.LUT R12, R7, R12, RZ, 0x3c, !PT ;  /* 0x0000000c070c7212 */ /* 0x000fc400078e3cff */
[----:B------:R-:W-:Y:S02]  /*1890*/  LOP3.LUT R13, R6, R13, RZ, 0x3c, !PT ;  /* 0x0000000d060d7212 */ /* 0x000fe400078e3cff */
[--C-:B------:R-:W-:Y:S02]  /*18a0*/  SHF.R.U32.HI R7, RZ, 0x2, R12.reuse ;  /* 0x00000002ff077819 */ /* 0x100fe4000001160c */
[C---:B------:R-:W-:Y:S02]  /*18b0*/  SHF.R.U64 R6, R13.reuse, 0x2, R12 ;  /* 0x000000020d067819 */ /* 0x040fe4000000120c */
[----:B------:R-:W-:Y:S02]  /*18c0*/  LOP3.LUT R7, R12, R7, RZ, 0x3c, !PT ;  /* 0x000000070c077212 */ /* 0x000fe400078e3cff */
[----:B------:R-:W-:Y:S02]  /*18d0*/  LOP3.LUT R6, R13, R6, RZ, 0x3c, !PT ;  /* 0x000000060d067212 */ /* 0x000fe400078e3cff */
[----:B------:R-:W-:-:S02]  /*18e0*/  IADD3 R22, P0, PT, R17, UR8, RZ ;  /* 0x0000000811167c10 */ /* 0x000fc4000ff1e0ff */
[----:B------:R-:W-:Y:S02]  /*18f0*/  SHF.R.U64 R7, R6, 0x1, R7 ;  /* 0x0000000106077819 */ /* 0x000fe40000001207 */
[----:B------:R-:W-:Y:S02]  /*1900*/  IADD3.X R23, PT, PT, R16, UR9, RZ, P0, !PT ;  /* 0x0000000910177c10 */ /* 0x000fe400087fe4ff */
[----:B------:R-:W-:Y:S02]  /*1910*/  LOP3.LUT R7, R6, 0x1, R7, 0x48, !PT ;  /* 0x0000000106077812 */ /* 0x000fe400078e4807 */
[----:B------:R-:W-:Y:S01]  /*1920*/  LOP3.LUT R13, R5, R25, RZ, 0x3c, !PT ;  /* 0x00000019050d7212 */ /* 0x000fe200078e3cff */
[----:B------:R-:W2:Y:S01]  /*1930*/  LDG.E.64 R28, desc[UR12][R22.64+0x10] ;  /* 0x0000100c161c7981 */ /* 0x000ea2000c1e1b00 */
[----:B------:R-:W-:-:S03]  /*1940*/  LOP3.LUT R12, R7, R4, R24, 0x96, !PT ;  /* 0x00000004070c7212 */ /* 0x000fc600078e9618 */
[----:B------:R-:W3:Y:S04]  /*1950*/  LDG.E.64 R24, desc[UR12][R20.64+-0x8] ;  /* 0xfffff80c14187981 */ /* 0x000ee8000c1e1b00 */
[----:B------:R-:W4:Y:S04]  /*1960*/  LDG.E.64 R26, desc[UR12][R22.64+0x18] ;  /* 0x0000180c161a7981 */ /* 0x000f28000c1e1b00 */
[----:B------:R-:W4:Y:S04]  /*1970*/  LDL.128 R4, [R18+0x5b0] ;  /* 0x0005b00012047983 */ /* 0x000f280000100c00 */
[----:B------:R0:W-:Y:S02]  /*1980*/  STL.128 [R18+0x1a0], R12 ;  /* 0x0001a00c12007387 */ /* 0x0001e40000100c00 */
[----:B0-----:R-:W-:-:S02]  /*1990*/  LOP3.LUT R12, R9, R31, RZ, 0x3c, !PT ;  /* 0x0000001f090c7212 */ /* 0x001fc400078e3cff */
[----:B------:R-:W-:-:S04]  /*19a0*/  LOP3.LUT R13, R8, R30, RZ, 0x3c, !PT ;  /* 0x0000001e080d7212 */ /* 0x000fc800078e3cff */
[----:B------:R-:W-:-:S04]  /*19b0*/  LOP3.LUT R13, R13, R12, RZ, 0x3c, !PT ;  /* 0x0000000c0d0d7212 */ /* 0x000fc800078e3cff */
[----:B------:R-:W-:-:S04]  /*19c0*/  LOP3.LUT R12, R13, R12, RZ, 0x3c, !PT ;  /* 0x0000000c0d0c7212 */ /* 0x000fc800078e3cff */
[----:B------:R-:W-:Y:S02]  /*19d0*/  LOP3.LUT R13, R13, R12, RZ, 0x3c, !PT ;  /* 0x0000000c0d0d7212 */ /* 0x000fe400078e3cff */
[----:B---3--:R-:W-:Y:S02]  /*19e0*/  LOP3.LUT R14, R10, R24, RZ, 0x3c, !PT ;  /* 0x000000180a0e7212 */ /* 0x008fe400078e3cff */
[----:B------:R-:W-:Y:S02]  /*19f0*/  LOP3.LUT R19, R2, R10, R24, 0x60, !PT ;  /* 0x0000000a02137212 */ /* 0x000fe400078e6018 */
[----:B------:R-:W-:Y:S02]  /*1a00*/  LOP3.LUT R15, R11, R25, RZ, 0x3c, !PT ;  /* 0x000000190b0f7212 */ /* 0x000fe400078e3cff */
[----:B------:R-:W-:Y:S02]  /*1a10*/  LOP3.LUT R24, R3, R11, R25, 0x60, !PT ;  /* 0x0000000b03187212 */ /* 0x000fe400078e6019 */
[----:B----4-:R-:W-:Y:S01]  /*1a20*/  LOP3.LUT R10, R6, R26, RZ, 0x3c, !PT ;  /* 0x0000001a060a7212 */ /* 0x010fe200078e3cff */
[----:B------:R-:W-:Y:S01]  /*1a30*/  IMAD.MOV.U32 R6, RZ, RZ, R22 ;  /* 0x000000ffff067224 */ /* 0x000fe200078e0016 */
[----:B------:R-:W-:Y:S01]  /*1a40*/  LOP3.LUT R11, R7, R27, RZ, 0x3c, !PT ;  /* 0x0000001b070b7212 */ /* 0x000fe200078e3cff */
[----:B------:R-:W-:Y:S01]  /*1a50*/  IMAD.MOV.U32 R7, RZ, RZ, R23 ;  /* 0x000000ffff077224 */ /* 0x000fe200078e0017 */
[----:B--2---:R-:W-:-:S02]  /*1a60*/  LOP3.LUT R8, R4, R28, RZ, 0x3c, !PT ;  /* 0x0000001c04087212 */ /* 0x004fc400078e3cff */
[----:B------:R-:W-:Y:S02]  /*1a70*/  LOP3.LUT R9, R5, R29, RZ, 0x3c, !PT ;  /* 0x0000001d05097212 */ /* 0x000fe400078e3cff */
[----:B------:R0:W2:Y:S04]  /*1a80*/  LDG.E.64 R26, desc[UR12][R6.64+0x20] ;  /* 0x0000200c061a7981 */ /* 0x0000a8000c1e1b00 */
[----:B------:R-:W-:Y:S04]  /*1a90*/  STL.128 [R18+0x5b0], R8 ;  /* 0x0005b00812007387 */ /* 0x000fe80000100c00 */
[----:B------:R1:W-:Y:S04]  /*1aa0*/  STL.128 [UR6+-0x10], R12 ;  /* 0xfffff00cff007987 */ /* 0x0003e80008100c06 */
[----:B------:R-:W0:Y:S04]  /*1ab0*/  LDG.E.64 R6, desc[UR12][R6.64+0x28] ;  /* 0x0000280c06067981 */ /* 0x000e28000c1e1b00 */
[----:B-1----:R-:W0:Y:S01]  /*1ac0*/  LDL.128 R12, [R18+0x5c0] ;  /* 0x0005c000120c7983 */ /* 0x002e220000100c00 */
[----:B------:R-:W-:-:S04]  /*1ad0*/  LOP3.LUT R19, R19, R24, RZ, 0x3c, !PT ;  /* 0x0000001813137212 */ /* 0x000fc800078e3cff */
[----:B------:R-:W-:-:S04]  /*1ae0*/  SHF.R.U64 R5, R19, 0x10, R24 ;  /* 0x0000001013057819 */ /* 0x000fc80000001218 */
[----:B------:R-:W-:Y:S02]  /*1af0*/  LOP3.LUT R5, R19, R5, RZ, 0x3c, !PT ;  /* 0x0000000513057212 */ /* 0x000fe400078e3cff */
[----:B------:R-:W-:-:S04]  /*1b00*/  SHF.R.U32.HI R19, RZ, 0x10, R24 ;  /* 0x00000010ff137819 */ /* 0x000fc80000011618 */
[----:B------:R-:W-:-:S04]  /*1b10*/  LOP3.LUT R24, R24, R19, RZ, 0x3c, !PT ;  /* 0x0000001318187212 */ /* 0x000fc800078e3cff */
[C-C-:B------:R-:W-:Y:S02]  /*1b20*/  SHF.R.U64 R8, R5.reuse, 0x8, R24.reuse ;  /* 0x0000000805087819 */ /* 0x140fe40000001218 */
[----:B------:R-:W-:Y:S02]  /*1b30*/  SHF.R.U32.HI R19, RZ, 0x8, R24 ;  /* 0x00000008ff137819 */ /* 0x000fe40000011618 */
[----:B------:R-:W-:Y:S02]  /*1b40*/  LOP3.LUT R8, R5, R8, RZ, 0x3c, !PT ;  /* 0x0000000805087212 */ /* 0x000fe400078e3cff */
[----:B------:R-:W-:-:S04]  /*1b50*/  LOP3.LUT R19, R24, R19, RZ, 0x3c, !PT ;  /* 0x0000001318137212 */ /* 0x000fc800078e3cff */
[C-C-:B------:R-:W-:Y:S02]  /*1b60*/  SHF.R.U64 R5, R8.reuse, 0x4, R19.reuse ;  /* 0x0000000408057819 */ /* 0x140fe40000001213 */
[----:B------:R-:W-:Y:S02]  /*1b70*/  SHF.R.U32.HI R24, RZ, 0x4, R19 ;  /* 0x00000004ff187819 */ /* 0x000fe40000011613 */
[----:B------:R-:W-:Y:S02]  /*1b80*/  LOP3.LUT R5, R8, R5, RZ, 0x3c, !PT ;  /* 0x0000000508057212 */ /* 0x000fe400078e3cff */
[----:B------:R-:W-:-:S04]  /*1b90*/  LOP3.LUT R24, R19, R24, RZ, 0x3c, !PT ;  /* 0x0000001813187212 */ /* 0x000fc800078e3cff */
[----:B------:R-:W-:-:S04]  /*1ba0*/  SHF.R.U64 R8, R5, 0x2, R24 ;  /* 0x0000000205087819 */ /* 0x000fc80000001218 */
[----:B------:R-:W-:Y:S02]  /*1bb0*/  LOP3.LUT R8, R5, R8, RZ, 0x3c, !PT ;  /* 0x0000000805087212 */ /* 0x000fe400078e3cff */
[----:B------:R-:W-:-:S04]  /*1bc0*/  SHF.R.U32.HI R5, RZ, 0x2, R24 ;  /* 0x00000002ff057819 */ /* 0x000fc80000011618 */
[----:B------:R-:W-:-:S04]  /*1bd0*/  LOP3.LUT R5, R24, R5, RZ, 0x3c, !PT ;  /* 0x0000000518057212 */ /* 0x000fc800078e3cff */
[----:B------:R-:W-:-:S04]  /*1be0*/  SHF.R.U64 R5, R8, 0x1, R5 ;  /* 0x0000000108057819 */ /* 0x000fc80000001205 */
[----:B------:R-:W-:-:S04]  /*1bf0*/  LOP3.LUT R5, R8, 0x1, R5, 0x48, !PT ;  /* 0x0000000108057812 */ /* 0x000fc800078e4805 */
[----:B------:R-:W-:-:S05]  /*1c00*/  LOP3.LUT R8, R5, R4, R28, 0x96, !PT ;  /* 0x0000000405087212 */ /* 0x000fca00078e961c */
[----:B------:R1:W-:Y:S01]  /*1c10*/  STL.128 [R18+0x1b0], R8 ;  /* 0x0001b00812007387 */ /* 0x0003e20000100c00 */
[----:B0-----:R-:W-:Y:S02]  /*1c20*/  LOP3.LUT R6, R14, R6, RZ, 0x3c, !PT ;  /* 0x000000060e067212 */ /* 0x001fe400078e3cff */
[----:B------:R-:W-:Y:S02]  /*1c30*/  LOP3.LUT R7, R15, R7, RZ, 0x3c, !PT ;  /* 0x000000070f077212 */ /* 0x000fe400078e3cff */
[----:B--2---:R-:W-:Y:S01]  /*1c40*/  LOP3.LUT R4, R12, R26, RZ, 0x3c, !PT ;  /* 0x0000001a0c047212 */ /* 0x004fe200078e3cff */
[----:B------:R-:W2:Y:S01]  /*1c50*/  LDG.E.64 R14, desc[UR12][R20.64] ;  /* 0x0000000c140e7981 */ /* 0x000ea2000c1e1b00 */
[----:B------:R-:W-:-:S05]  /*1c60*/  LOP3.LUT R5, R13, R27, RZ, 0x3c, !PT ;  /* 0x0000001b0d057212 */ /* 0x000fca00078e3cff */
[----:B------:R0:W-:Y:S04]  /*1c70*/  STL.128 [R18+0x5c0], R4 ;  /* 0x0005c00412007387 */ /* 0x0001e80000100c00 */
[----:B-1----:R-:W2:Y:S02]  /*1c80*/  LDL.128 R8, [UR6] ;  /* 0x00000006ff087983 */ /* 0x002ea40008100c00 */
[----:B--2---:R-:W-:Y:S02]  /*1c90*/  LOP3.LUT R24, R2, R8, R14, 0x60, !PT ;  /* 0x0000000802187212 */ /* 0x004fe400078e600e */
[----:B------:R-:W-:-:S04]  /*1ca0*/  LOP3.LUT R25, R3, R9, R15, 0x60, !PT ;  /* 0x0000000903197212 */ /* 0x000fc800078e600f */
[----:B------:R-:W-:Y:S02]  /*1cb0*/  LOP3.LUT R24, R24, R25, RZ, 0x3c, !PT ;  /* 0x0000001918187212 */ /* 0x000fe400078e3cff */
[--C-:B------:R-:W-:Y:S02]  /*1cc0*/  SHF.R.U32.HI R19, RZ, 0x10, R25.reuse ;  /* 0x00000010ff137819 */ /* 0x100fe40000011619 */
[C---:B------:R-:W-:Y:S02]  /*1cd0*/  SHF.R.U64 R23, R24.reuse, 0x10, R25 ;  /* 0x0000001018177819 */ /* 0x040fe40000001219 */
[----:B------:R-:W-:Y:S02]  /*1ce0*/  LOP3.LUT R19, R25, R19, RZ, 0x3c, !PT ;  /* 0x0000001319137212 */ /* 0x000fe400078e3cff */
[----:B------:R-:W-:Y:S02]  /*1cf0*/  LOP3.LUT R23, R24, R23, RZ, 0x3c, !PT ;  /* 0x0000001718177212 */ /* 0x000fe400078e3cff */
[--C-:B0-----:R-:W-:Y:S01]  /*1d00*/  SHF.R.U32.HI R4, RZ, 0x8, R19.reuse ;  /* 0x00000008ff047819 */ /* 0x101fe20000011613 */
[----:B------:R0:W2:Y:S01]  /*1d10*/  LDG.E.64 R24, desc[UR12][R20.64+0x8] ;  /* 0x0000080c14187981 */ /* 0x0000a2000c1e1b00 */
[----:B------:R-:W-:-:S02]  /*1d20*/  SHF.R.U64 R28, R23, 0x8, R19 ;  /* 0x00000008171c7819 */ /* 0x000fc40000001213 */
[----:B------:R-:W-:Y:S02]  /*1d30*/  LOP3.LUT R19, R19, R4, RZ, 0x3c, !PT ;  /* 0x0000000413137212 */ /* 0x000fe400078e3cff */
[----:B------:R-:W-:-:S04]  /*1d40*/  LOP3.LUT R28, R23, R28, RZ, 0x3c, !PT ;  /* 0x0000001c171c7212 */ /* 0x000fc800078e3cff */
[----:B------:R-:W-:-:S04]  /*1d50*/  SHF.R.U64 R5, R28, 0x4, R19 ;  /* 0x000000041c057819 */ /* 0x000fc80000001213 */
[----:B------:R-:W-:Y:S02]  /*1d60*/  LOP3.LUT R5, R28, R5, RZ, 0x3c, !PT ;  /* 0x000000051c057212 */ /* 0x000fe400078e3cff */
[----:B------:R-:W-:-:S04]  /*1d70*/  SHF.R.U32.HI R28, RZ, 0x4, R19 ;  /* 0x00000004ff1c7819 */ /* 0x000fc80000011613 */
[----:B------:R-:W-:-:S04]  /*1d80*/  LOP3.LUT R28, R19, R28, RZ, 0x3c, !PT ;  /* 0x0000001c131c7212 */ /* 0x000fc800078e3cff */
[----:B------:R-:W-:-:S04]  /*1d90*/  SHF.R.U64 R4, R5, 0x2, R28 ;  /* 0x0000000205047819 */ /* 0x000fc8000000121c */
[----:B------:R-:W-:Y:S02]  /*1da0*/  LOP3.LUT R4, R5, R4, RZ, 0x3c, !PT ;  /* 0x0000000405047212 */ /* 0x000fe400078e3cff */
[----:B------:R-:W-:-:S04]  /*1db0*/  SHF.R.U32.HI R5, RZ, 0x2, R28 ;  /* 0x00000002ff057819 */ /* 0x000fc8000001161c */
[----:B------:R-:W-:-:S04]  /*1dc0*/  LOP3.LUT R5, R28, R5, RZ, 0x3c, !PT ;  /* 0x000000051c057212 */ /* 0x000fc800078e3cff */
[----:B------:R-:W-:-:S04]  /*1dd0*/  SHF.R.U64 R5, R4, 0x1, R5 ;  /* 0x0000000104057819 */ /* 0x000fc80000001205 */
[----:B------:R-:W-:Y:S02]  /*1de0*/  LOP3.LUT R5, R4, 0x1, R5, 0x48, !PT ;  /* 0x0000000104057812 */ /* 0x000fe400078e4805 */
[----:B------:R-:W-:Y:S02]  /*1df0*/  IADD3.X R23, PT, PT, R16, UR9, RZ, P0, !PT ;  /* 0x0000000910177c10 */ /* 0x000fe400087fe4ff */
[----:B------:R-:W-:Y:S02]  /*1e00*/  LOP3.LUT R4, R5, R12, R26, 0x96, !PT ;  /* 0x0000000c05047212 */ /* 0x000fe400078e961a */
[----:B------:R-:W-:Y:S02]  /*1e10*/  LOP3.LUT R5, R13, R27, RZ, 0x3c, !PT ;  /* 0x0000001b0d057212 */ /* 0x000fe400078e3cff */
[----:B------:R-:W3:Y:S04]  /*1e20*/  LDG.E.64 R12, desc[UR12][R22.64+0x38] ;  /* 0x0000380c160c7981 */ /* 0x000ee8000c1e1b00 */
[----:B------:R1:W-:Y:S04]  /*1e30*/  STL.128 [R18+0x1c0], R4 ;  /* 0x0001c00412007387 */ /* 0x0003e80000100c00 */
[----:B------:R-:W4:Y:S04]  /*1e40*/  LDG.E.64 R22, desc[UR12][R22.64+0x30] ;  /* 0x0000300c16167981 */ /* 0x000f28000c1e1b00 */
[----:B-1----:R-:W3:Y:S01]  /*1e50*/  LDL.128 R4, [R18+0x5d0] ;  /* 0x0005d00012047983 */ /* 0x002ee20000100c00 */
[----:B------:R-:W-:-:S02]  /*1e60*/  LOP3.LUT R14, R8, R14, RZ, 0x3c, !PT ;  /* 0x0000000e080e7212 */ /* 0x000fc400078e3cff */
[----:B------:R-:W-:Y:S01]  /*1e70*/  LOP3.LUT R15, R9, R15, RZ, 0x3c, !PT ;  /* 0x0000000f090f7212 */ /* 0x000fe200078e3cff */
[----:B------:R-:W-:-:S04]  /*1e80*/  UIADD3 UR4, UPT, UPT, UR4, 0x4, URZ ;  /* 0x0000000404047890 */ /* 0x000fc8000fffe0ff */
[----:B------:R-:W-:Y:S01]  /*1e90*/  UISETP.NE.AND UP1, UPT, UR4, 0x40, UPT ;  /* 0x000000400400788c */ /* 0x000fe2000bf25270 */
[----:B------:R-:W-:Y:S02]  /*1ea0*/  IADD3 R17, P0, PT, R17, 0x40, RZ ;  /* 0x0000004011117810 */ /* 0x000fe40007f1e0ff */
[----:B0-----:R-:W-:-:S03]  /*1eb0*/  IADD3 R20, P1, PT, R20, 0x20, RZ ;  /* 0x0000002014147810 */ /* 0x001fc60007f3e0ff */
[----:B------:R-:W-:Y:S02]  /*1ec0*/  IMAD.X R16, RZ, RZ, R16, P0 ;  /* 0x000000ffff107224 */ /* 0x000fe400000e0610 */
[----:B------:R-:W-:Y:S01]  /*1ed0*/  IMAD.X R21, RZ, RZ, R21, P1 ;  /* 0x000000ffff157224 */ /* 0x000fe200008e0615 */
        /* <DEDUP_REMOVED lines=11> */
[--C-:B------:R-:W-:Y:S02]  /*1f90*/  SHF.R.U32.HI R26, RZ, 0x4, R19.reuse ;  /* 0x00000004ff1a7819 */ /* 0x100fe40000011613 */
[----:B------:R-:W-:Y:S02]  /*1fa0*/  SHF.R.U64 R9, R8, 0x4, R19 ;  /* 0x0000000408097819 */ /* 0x000fe40000001213 */
[----:B------:R-:W-:-:S02]  /*1fb0*/  LOP3.LUT R26, R19, R26, RZ, 0x3c, !PT ;  /* 0x0000001a131a7212 */ /* 0x000fc400078e3cff */
[----:B------:R-:W-:Y:S02]  /*1fc0*/  LOP3.LUT R9, R8, R9, RZ, 0x3c, !PT ;  /* 0x0000000908097212 */ /* 0x000fe400078e3cff */
[--C-:B------:R-:W-:Y:S02]  /*1fd0*/  SHF.R.U32.HI R19, RZ, 0x2, R26.reuse ;  /* 0x00000002ff137819 */ /* 0x100fe4000001161a */
[C---:B------:R-:W-:Y:S02]  /*1fe0*/  SHF.R.U64 R8, R9.reuse, 0x2, R26 ;  /* 0x0000000209087819 */ /* 0x040fe4000000121a */
[----:B------:R-:W-:Y:S02]  /*1ff0*/  LOP3.LUT R19, R26, R19, RZ, 0x3c, !PT ;  /* 0x000000131a137212 */ /* 0x000fe400078e3cff */
[----:B------:R-:W-:-:S04]  /*2000*/  LOP3.LUT R8, R9, R8, RZ, 0x3c, !PT ;  /* 0x0000000809087212 */ /* 0x000fc800078e3cff */
[----:B------:R-:W-:-:S04]  /*2010*/  SHF.R.U64 R19, R8, 0x1, R19 ;  /* 0x0000000108137819 */ /* 0x000fc80000001213 */
[----:B------:R-:W-:Y:S02]  /*2020*/  LOP3.LUT R19, R8, 0x1, R19, 0x48, !PT ;  /* 0x0000000108137812 */ /* 0x000fe400078e4813 */
[----:B---3--:R-:W-:Y:S02]  /*2030*/  LOP3.LUT R12, R6, R12, RZ, 0x3c, !PT ;  /* 0x0000000c060c7212 */ /* 0x008fe400078e3cff */
[----:B------:R-:W-:Y:S02]  /*2040*/  LOP3.LUT R13, R7, R13, RZ, 0x3c, !PT ;  /* 0x0000000d070d7212 */ /* 0x000fe400078e3cff */
[----:B------:R-:W-:Y:S01]  /*2050*/  LOP3.LUT R6, R10, R24, RZ, 0x3c, !PT ;  /* 0x000000180a067212 */ /* 0x000fe200078e3cff */
[----:B------:R-:W-:Y:S01]  /*2060*/  IMAD.MOV.U32 R10, RZ, RZ, R12 ;  /* 0x000000ffff0a7224 */ /* 0x000fe200078e000c */
[----:B------:R-:W-:Y:S01]  /*2070*/  LOP3.LUT R7, R11, R25, RZ, 0x3c, !PT ;  /* 0x000000190b077212 */ /* 0x000fe200078e3cff */
[----:B------:R-:W-:Y:S01]  /*2080*/  IMAD.MOV.U32 R11, RZ, RZ, R13 ;  /* 0x000000ffff0b7224 */ /* 0x000fe200078e000d */
[----:B----4-:R-:W-:-:S02]  /*2090*/  LOP3.LUT R8, R4, R22, RZ, 0x3c, !PT ;  /* 0x0000001604087212 */ /* 0x010fc400078e3cff */
[----:B------:R-:W-:Y:S02]  /*20a0*/  LOP3.LUT R9, R5, R23, RZ, 0x3c, !PT ;  /* 0x0000001705097212 */ /* 0x000fe400078e3cff */
[----:B------:R-:W-:Y:S01]  /*20b0*/  LOP3.LUT R22, R19, R4, R22, 0x96, !PT ;  /* 0x0000000413167212 */ /* 0x000fe200078e9616 */
[----:B------:R-:W-:Y:S02]  /*20c0*/  IMAD.MOV.U32 R4, RZ, RZ, R14 ;  /* 0x000000ffff047224 */ /* 0x000fe400078e000e */
[----:B------:R0:W-:Y:S01]  /*20d0*/  STL.128 [R18+0x5d0], R8 ;  /* 0x0005d00812007387 */ /* 0x0001e20000100c00 */
[----:B------:R-:W-:-:S05]  /*20e0*/  IMAD.MOV.U32 R5, RZ, RZ, R15 ;  /* 0x000000ffff057224 */ /* 0x000fca00078e000f */
[----:B------:R1:W-:Y:S01]  /*20f0*/  STL.128 [UR6], R4 ;  /* 0x00000004ff007987 */ /* 0x0003e20008100c06 */
[----:B0-----:R-:W-:-:S05]  /*2100*/  IMAD.MOV.U32 R8, RZ, RZ, R22 ;  /* 0x000000ffff087224 */ /* 0x001fca00078e0016 */
[----:B------:R1:W-:Y:S01]  /*2110*/  STL.128 [R18+0x1d0], R8 ;  /* 0x0001d00812007387 */ /* 0x0003e20000100c00 */
[----:B------:R-:W-:Y:S01]  /*2120*/  UIADD3 UR6, UPT, UPT, UR6, 0x20, URZ ;  /* 0x0000002006067890 */ /* 0x000fe2000fffe0ff */
[----:B------:R-:W-:Y:S11]  /*2130*/  BRA.U UP1, `(.L_x_0) ;  /* 0xfffffff501607547 */ /* 0x000ff6000b83ffff */
[----:B------:R-:W-:Y:S04]  /*2140*/  BSSY.RECONVERGENT B2, `(.L_x_1) ;  /* 0x0000adc000027945 */ /* 0x000fe80003800200 */
[----:B------:R-:W-:Y:S01]  /*2150*/  BSSY.RELIABLE B1, `(.L_x_2) ;  /* 0x0000157000017945 */ /* 0x000fe20003800100 */
[----:B------:R-:W-:Y:S02]  /*2160*/  CS2R R12, SRZ ;  /* 0x00000000000c7805 */ /* 0x000fe4000001ff00 */
[----:B------:R-:W-:Y:S02]  /*2170*/  PRMT R15, RZ, 0x7610, R15 ;  /* 0x00007610ff0f7816 */ /* 0x000fe4000000000f */
[----:B------:R-:W-:-:S07]  /*2180*/  PRMT R14, RZ, 0x7610, R14 ;  /* 0x00007610ff0e7816 */ /* 0x000fce000000000e */
.L_x_19:
[----:B01----:R-:W-:-:S06]  /*2190*/  LEA R4, R13, UR17, 0x4 ;  /* 0x000000110d047c11 */ /* 0x003fcc000f8e20ff */
[----:B------:R-:W2:Y:S01]  /*21a0*/  LDL.128 R4, [R4] ;  /* 0x0000000004047983 */ /* 0x000ea20000100c00 */
[----:B------:R-:W-:Y:S01]  /*21b0*/  BSSY.RELIABLE B0, `(.L_x_3) ;  /* 0x000014b000007945 */ /* 0x000fe20003800100 */
[----:B--2---:R-:W-:-:S04]  /*21c0*/  ISETP.NE.U32.AND P0, PT, R4, RZ, PT ;  /* 0x000000ff0400720c */ /* 0x004fc80003f05070 */
[----:B------:R-:W-:-:S13]  /*21d0*/  ISETP.NE.AND.EX P0, PT, R5, RZ, PT, P0 ;  /* 0x000000ff0500720c */ /* 0x000fda0003f05300 */
[----:B------:R-:W-:Y:S01]  /*21e0*/  @P0 IMAD.MOV.U32 R8, RZ, RZ, R6 ;  /* 0x000000ffff080224 */ /* 0x000fe200078e0006 */
[----:B------:R-:W-:Y:S06]  /*21f0*/  @P0 BRA `(.L_x_4) ;  /* 0x0000000000100947 */ /* 0x000fec0003800000 */
[----:B------:R-:W-:-:S04]  /*2200*/  ISETP.NE.U32.AND P0, PT, R6, RZ, PT ;  /* 0x000000ff0600720c */ /* 0x000fc80003f05070 */
[----:B------:R-:W-:-:S13]  /*2210*/  ISETP.NE.AND.EX P0, PT, R7, RZ, PT, P0 ;  /* 0x000000ff0700720c */ /* 0x000fda0003f05300 */
[----:B------:R-:W-:Y:S05]  /*2220*/  @!P0 BRA `(.L_x_5) ;  /* 0x00000014000c8947 */ /* 0x000fea0003800000 */
[----:B------:R-:W-:-:S07]  /*2230*/  IMAD.MOV.U32 R8, RZ, RZ, R6 ;  /* 0x000000ffff087224 */ /* 0x000fce00078e0006 */
.L_x_4:
[----:B------:R-:W-:Y:S01]  /*2240*/  LOP3.LUT R8, R8, 0x1, RZ, 0xc0, !PT ;  /* 0x0000000108087812 */ /* 0x000fe200078ec0ff */
[----:B------:R-:W-:Y:S01]  /*2250*/  BSSY.RECONVERGENT B3, `(.L_x_6) ;  /* 0x0000022000037945 */ /* 0x000fe20003800200 */
[----:B------:R-:W-:Y:S02]  /*2260*/  IMAD.MOV.U32 R7, RZ, RZ, 0x40 ;  /* 0x00000040ff077424 */ /* 0x000fe400078e00ff */
[----:B------:R-:W-:-:S04]  /*2270*/  ISETP.NE.U32.AND P0, PT, R8, 0x1, PT ;  /* 0x000000010800780c */ /* 0x000fc80003f05070 */
[----:B------:R-:W-:-:S13]  /*2280*/  ISETP.NE.U32.AND.EX P0, PT, RZ, RZ, PT, P0 ;  /* 0x000000ffff00720c */ /* 0x000fda0003f05100 */
[----:B------:R-:W-:Y:S05]  /*2290*/  @!P0 BRA `(.L_x_7) ;  /* 0x0000000000748947 */ /* 0x000fea0003800000 */
[----:B------:R-:W-:-:S07]  /*22a0*/  IMAD.MOV.U32 R6, RZ, RZ, 0x40 ;  /* 0x00000040ff067424 */ /* 0x000fce00078e00ff */
.L_x_8:
[----:B------:R-:W-:Y:S01]  /*22b0*/  ISETP.NE.AND P0, PT, R6, RZ, PT ;  /* 0x000000ff0600720c */ /* 0x000fe20003f05270 */
[----:B------:R-:W-:-:S12]  /*22c0*/  IMAD.MOV.U32 R7, RZ, RZ, -0x1 ;  /* 0xffffffffff077424 */ /* 0x000fd800078e00ff */
[----:B------:R-:W-:Y:S05]  /*22d0*/  @!P0 BRA `(.L_x_7) ;  /* 0x0000000000648947 */ /* 0x000fea0003800000 */
[----:B------:R-:W-:-:S05]  /*22e0*/  VIADD R7, R6, 0xffffffff ;  /* 0xffffffff06077836 */ /* 0x000fca0000000000 */
[----:B------:R-:W-:-:S04]  /*22f0*/  SHF.R.U64 R8, R4, R7, R5 ;  /* 0x0000000704087219 */ /* 0x000fc80000001205 */
[----:B------:R-:W-:-:S04]  /*2300*/  LOP3.LUT R8, R8, 0x1, RZ, 0xc0, !PT ;  /* 0x0000000108087812 */ /* 0x000fc800078ec0ff */
[----:B------:R-:W-:-:S04]  /*2310*/  ISETP.NE.U32.AND P0, PT, R8, 0x1, PT ;  /* 0x000000010800780c */ /* 0x000fc80003f05070 */
[----:B------:R-:W-:-:S13]  /*2320*/  ISETP.NE.U32.AND.EX P0, PT, RZ, RZ, PT, P0 ;  /* 0x000000ffff00720c */ /* 0x000fda0003f05100 */
        /* <DEDUP_REMOVED lines=16> */
[----:B------:R-:W-:Y:S01]  /*2430*/  ISETP.NE.U32.AND P0, PT, R6, 0x1, PT ;  /* 0x000000010600780c */ /* 0x000fe20003f05070 */
[----:B------:R-:W-:-:S03]  /*2440*/  IMAD.MOV.U32 R6, RZ, RZ, R7 ;  /* 0x000000ffff067224 */ /* 0x000fc600078e0007 */
[----:B------:R-:W-:-:S13]  /*2450*/  ISETP.NE.U32.AND.EX P0, PT, RZ, RZ, PT, P0 ;  /* 0x000000ffff00720c */ /* 0x000fda0003f05100 */
[----:B------:R-:W-:Y:S05]  /*2460*/  @P0 BRA `(.L_x_8) ;  /* 0xfffffffc00900947 */ /* 0x000fea000383ffff */
.L_x_7:
[----:B------:R-:W-:Y:S05]  /*2470*/  BSYNC.RECONVERGENT B3 ;  /* 0x0000000000037941 */ /* 0x000fea0003800200 */
.L_x_6:
[----:B------:R-:W-:Y:S01]  /*2480*/  IMAD R4, R13, 0x4, R1 ;  /* 0x000000040d047824 */ /* 0x000fe200078e0201 */
[----:B------:R-:W-:Y:S02]  /*2490*/  ISETP.NE.AND P0, PT, R7, RZ, PT ;  /* 0x000000ff0700720c */ /* 0x000fe40003f05270 */
[----:B------:R-:W-:Y:S02]  /*24a0*/  CS2R R8, SRZ ;  /* 0x0000000000087805 */ /* 0x000fe4000001ff00 */
[----:B------:R0:W-:Y:S09]  /*24b0*/  STL [R4], R7 ;  /* 0x0000000704007387 */ /* 0x0001f20000100800 */
[----:B------:R-:W-:Y:S05]  /*24c0*/  @!P0 BREAK.RELIABLE B0 ;  /* 0x0000000000008942 */ /* 0x000fea0003800100 */
[----:B------:R-:W-:Y:S05]  /*24d0*/  @!P0 BREAK.RELIABLE B1 ;  /* 0x0000000000018942 */ /* 0x000fea0003800100 */
[----:B0-----:R-:W-:Y:S05]  /*24e0*/  @!P0 BRA `(.L_x_9) ;  /* 0x000000a800848947 */ /* 0x001fea0003800000 */
[----:B------:R-:W-:Y:S01]  /*24f0*/  ISETP.GT.U32.AND P0, PT, R13, 0x3e, PT ;  /* 0x0000003e0d00780c */ /* 0x000fe20003f04070 */
[----:B------:R-:W-:Y:S01]  /*2500*/  BSSY.RECONVERGENT B3, `(.L_x_5) ;  /* 0x0000115000037945 */ /* 0x000fe20003800200 */
[----:B------:R-:W-:-:S11]  /*2510*/  VIADD R12, R12, 0x1 ;  /* 0x000000010c0c7836 */ /* 0x000fd60000000000 */
[----:B------:R-:W-:Y:S05]  /*2520*/  @P0 BRA `(.L_x_10) ;  /* 0x0000001000480947 */ /* 0x000fea0003800000 */
[----:B------:R-:W-:Y:S01]  /*2530*/  VIADD R5, R13, 0xffffffc8 ;  /* 0xffffffc80d057836 */ /* 0x000fe20000000000 */
[----:B------:R-:W-:Y:S01]  /*2540*/  SHF.R.S32.HI R4, RZ, 0x1f, R7 ;  /* 0x0000001fff047819 */ /* 0x000fe20000011407 */
[----:B------:R-:W-:Y:S01]  /*2550*/  BSSY.RECONVERGENT B4, `(.L_x_11) ;  /* 0x000008c000047945 */ /* 0x000fe20003800200 */
[----:B------:R-:W-:Y:S02]  /*2560*/  IMAD.MOV.U32 R18, RZ, RZ, R13 ;  /* 0x000000ffff127224 */ /* 0x000fe400078e000d */
[----:B------:R-:W-:Y:S02]  /*2570*/  ISETP.GE.U32.AND P0, PT, R5, 0x7, PT ;  /* 0x000000070500780c */ /* 0x000fe40003f06070 */
[----:B------:R-:W-:-:S04]  /*2580*/  LEA.HI R4, R4, R7, RZ, 0x6 ;  /* 0x0000000704047211 */ /* 0x000fc800078f30ff */
[----:B------:R-:W-:Y:S02]  /*2590*/  LOP3.LUT R16, R4, 0xffffffc0, RZ, 0xc0, !PT ;  /* 0xffffffc004107812 */ /* 0x000fe400078ec0ff */
[----:B------:R-:W-:-:S03]  /*25a0*/  SHF.R.S32.HI R17, RZ, 0x6, R4 ;  /* 0x00000006ff117819 */ /* 0x000fc60000011404 */
[----:B------:R-:W-:Y:S02]  /*25b0*/  IMAD.IADD R16, R7, 0x1, -R16 ;  /* 0x0000000107107824 */ /* 0x000fe400078e0a10 */
[----:B------:R-:W-:Y:S05]  /*25c0*/  @!P0 BRA `(.L_x_12) ;  /* 0x0000000800108947 */ /* 0x000fea0003800000 */
[----:B------:R-:W-:Y:S01]  /*25d0*/  IADD3 R18, PT, PT, -R13, 0x3f, RZ ;  /* 0x0000003f0d127810 */ /* 0x000fe20007ffe1ff */
[----:B------:R-:W-:Y:S01]  /*25e0*/  BSSY.RECONVERGENT B5, `(.L_x_13) ;  /* 0x0000081000057945 */ /* 0x000fe20003800200 */
[----:B------:R-:W-:Y:S02]  /*25f0*/  IMAD.MOV.U32 R21, RZ, RZ, RZ ;  /* 0x000000ffff157224 */ /* 0x000fe400078e00ff */
[----:B------:R-:W-:Y:S01]  /*2600*/  IMAD.MOV.U32 R20, RZ, RZ, R13 ;  /* 0x000000ffff147224 */ /* 0x000fe200078e000d */
[----:B------:R-:W-:-:S07]  /*2610*/  LOP3.LUT R18, R18, 0x38, RZ, 0xc0, !PT ;  /* 0x0000003812127812 */ /* 0x000fce00078ec0ff */
.L_x_14:
[----:B0-----:R-:W-:-:S04]  /*2620*/  IMAD.MOV.U32 R19, RZ, RZ, 0x10 ;  /* 0x00000010ff137424 */ /* 0x001fc800078e00ff */
[----:B------:R-:W-:-:S04]  /*2630*/  IMAD R19, R20, R19, UR17 ;  /* 0x0000001114137e24 */ /* 0x000fc8000f8e0213 */
[----:B------:R-:W-:-:S05]  /*2640*/  IMAD R23, R17, 0x8, R19 ;  /* 0x0000000811177824 */ /* 0x000fca00078e0213 */
[----:B------:R-:W2:Y:S01]  /*2650*/  LDL.64 R4, [R23+0x10] ;  /* 0x0000100017047983 */ /* 0x000ea20000100a00 */
[----:B------:R-:W-:Y:S02]  /*2660*/  LEA R22, R13, UR17, 0x4 ;  /* 0x000000110d167c11 */ /* 0x000fe4000f8e20ff */
[----:B--2---:R-:W-:-:S04]  /*2670*/  SHF.R.U64 R4, R4, R16, R5 ;  /* 0x0000001004047219 */ /* 0x004fc80000001205 */
[----:B------:R-:W-:-:S04]  /*2680*/  LOP3.LUT R4, R4, 0x1, RZ, 0xc0, !PT ;  /* 0x0000000104047812 */ /* 0x000fc800078ec0ff */
[----:B------:R-:W-:-:S04]  /*2690*/  ISETP.NE.U32.AND P0, PT, R4, 0x1, PT ;  /* 0x000000010400780c */ /* 0x000fc80003f05070 */
[----:B------:R-:W-:-:S13]  /*26a0*/  ISETP.NE.U32.AND.EX P0, PT, RZ, RZ, PT, P0 ;  /* 0x000000ffff00720c */ /* 0x000fda0003f05100 */
[----:B------:R-:W2:Y:S04]  /*26b0*/  @!P0 LDL.128 R4, [R22] ;  /* 0x0000000016048983 */ /* 0x000ea80000100c00 */
[----:B------:R-:W2:Y:S02]  /*26c0*/  @!P0 LDL.128 R8, [R19+0x10] ;  /* 0x0000100013088983 */ /* 0x000ea40000100c00 */
[----:B--2---:R-:W-:Y:S02]  /*26d0*/  @!P0 LOP3.LUT R4, R8, R4, RZ, 0x3c, !PT ;  /* 0x0000000408048212 */ /* 0x004fe400078e3cff */
[----:B------:R-:W-:Y:S02]  /*26e0*/  @!P0 LOP3.LUT R5, R9, R5, RZ, 0x3c, !PT ;  /* 0x0000000509058212 */ /* 0x000fe400078e3cff */
[----:B------:R-:W-:-:S02]  /*26f0*/  @!P0 LOP3.LUT R6, R10, R6, RZ, 0x3c, !PT ;  /* 0x000000060a068212 */ /* 0x000fc400078e3cff */
[----:B------:R-:W-:-:S05]  /*2700*/  @!P0 LOP3.LUT R7, R11, R7, RZ, 0x3c, !PT ;  /* 0x000000070b078212 */ /* 0x000fca00078e3cff */
[----:B------:R0:W-:Y:S04]  /*2710*/  @!P0 STL.128 [R19+0x10], R4 ;  /* 0x0000100413008387 */ /* 0x0001e80000100c00 */
[----:B0-----:R-:W2:Y:S02]  /*2720*/  LDL.64 R4, [R23+0x20] ;  /* 0x0000200017047983 */ /* 0x001ea40000100a00 */
        /* <DEDUP_REMOVED lines=8> */
[----:B------:R-:W-:Y:S01]  /*27b0*/  @!P0 LOP3.LUT R8, R10, R6, RZ, 0x3c, !PT ;  /* 0x000000060a088212 */ /* 0x000fe200078e3cff */
[----:B------:R-:W-:Y:S01]  /*27c0*/  @!P0 IMAD.MOV.U32 R4, RZ, RZ, R24 ;  /* 0x000000ffff048224 */ /* 0x000fe200078e0018 */
[----:B------:R-:W-:Y:S01]  /*27d0*/  @!P0 LOP3.LUT R7, R11, R7, RZ, 0x3c, !PT ;  /* 0x000000070b078212 */ /* 0x000fe200078e3cff */
[----:B------:R-:W-:-:S02]  /*27e0*/  @!P0 IMAD.MOV.U32 R5, RZ, RZ, R25 ;  /* 0x000000ffff058224 */ /* 0x000fc400078e0019 */
[----:B------:R-:W-:-:S05]  /*27f0*/  @!P0 IMAD.MOV.U32 R6, RZ, RZ, R8 ;  /* 0x000000ffff068224 */ /* 0x000fca00078e0008 */
        /* <DEDUP_REMOVED lines=82> */
[----:B------:R-:W2:Y:S01]  /*2d20*/  @!P0 LDL.128 R8, [R19+0x80] ;  /* 0x0000800013088983 */ /* 0x000ea20000100c00 */
[----:B------:R-:W-:Y:S02]  /*2d30*/  VIADD R21, R21, 0x8 ;  /* 0x0000000815157836 */ /* 0x000fe40000000000 */
[----:B------:R-:W-:Y:S01]  /*2d40*/  VIADD R20, R20, 0x8 ;  /* 0x0000000814147836 */ /* 0x000fe20000000000 */
[----:B--2---:R-:W-:Y:S02]  /*2d50*/  @!P0 LOP3.LUT R24, R8, R4, RZ, 0x3c, !PT ;  /* 0x0000000408188212 */ /* 0x004fe400078e3cff */
[----:B------:R-:W-:-:S02]  /*2d60*/  @!P0 LOP3.LUT R25, R9, R5, RZ, 0x3c, !PT ;  /* 0x0000000509198212 */ /* 0x000fc400078e3cff */
[----:B------:R-:W-:Y:S01]  /*2d70*/  @!P0 LOP3.LUT R8, R10, R6, RZ, 0x3c, !PT ;  /* 0x000000060a088212 */ /* 0x000fe200078e3cff */
[----:B------:R-:W-:Y:S01]  /*2d80*/  @!P0 IMAD.MOV.U32 R4, RZ, RZ, R24 ;  /* 0x000000ffff048224 */ /* 0x000fe200078e0018 */
[----:B------:R-:W-:Y:S01]  /*2d90*/  @!P0 LOP3.LUT R7, R11, R7, RZ, 0x3c, !PT ;  /* 0x000000070b078212 */ /* 0x000fe200078e3cff */
[----:B------:R-:W-:Y:S02]  /*2da0*/  @!P0 IMAD.MOV.U32 R5, RZ, RZ, R25 ;  /* 0x000000ffff058224 */ /* 0x000fe400078e0019 */
[----:B------:R-:W-:-:S05]  /*2db0*/  @!P0 IMAD.MOV.U32 R6, RZ, RZ, R8 ;  /* 0x000000ffff068224 */ /* 0x000fca00078e0008 */
[----:B------:R0:W-:Y:S01]  /*2dc0*/  @!P0 STL.128 [R19+0x80], R4 ;  /* 0x0000800413008387 */ /* 0x0001e20000100c00 */
[----:B------:R-:W-:-:S13]  /*2dd0*/  ISETP.NE.AND P0, PT, R21, R18, PT ;  /* 0x000000121500720c */ /* 0x000fda0003f05270 */
[----:B------:R-:W-:Y:S05]  /*2de0*/  @P0 BRA `(.L_x_14) ;  /* 0xfffffff8000c0947 */ /* 0x000fea000383ffff */
[----:B------:R-:W-:Y:S05]  /*2df0*/  BSYNC.RECONVERGENT B5 ;  /* 0x0000000000057941 */ /* 0x000fea0003800200 */
.L_x_13:
[----:B------:R-:W-:-:S07]  /*2e00*/  IMAD.MOV.U32 R18, RZ, RZ, R20 ;  /* 0x000000ffff127224 */ /* 0x000fce00078e0014 */
.L_x_12:
[----:B------:R-:W-:Y:S05]  /*2e10*/  BSYNC.RECONVERGENT B4 ;  /* 0x0000000000047941 */ /* 0x000fea0003800200 */
.L_x_11:
[----:B0-----:R-:W-:-:S04]  /*2e20*/  IADD3 R4, PT, PT, -R13, 0x3f, RZ ;  /* 0x0000003f0d047810 */ /* 0x001fc80007ffe1ff */
[----:B------:R-:W-:-:S13]  /*2e30*/  LOP3.LUT P0, RZ, R4, 0x7, RZ, 0xc0, !PT ;  /* 0x0000000704ff7812 */ /* 0x000fda000780c0ff */
[----:B------:R-:W-:Y:S05]  /*2e40*/  @!P0 BRA `(.L_x_10) ;  /* 0x0000000800008947 */ /* 0x000fea0003800000 */
[----:B------:R-:W-:Y:S01]  /*2e50*/  LOP3.LUT R4, RZ, R14, RZ, 0x33, !PT ;  /* 0x0000000eff047212 */ /* 0x000fe200078e33ff */
[----:B------:R-:W-:Y:S03]  /*2e60*/  BSSY.RECONVERGENT B4, `(.L_x_15) ;  /* 0x0000045000047945 */ /* 0x000fe60003800200 */
[----:B------:R-:W-:-:S04]  /*2e70*/  LOP3.LUT R4, R4, 0xffff, RZ, 0xc0, !PT ;  /* 0x0000ffff04047812 */ /* 0x000fc800078ec0ff */
[C---:B------:R-:W-:Y:S02]  /*2e80*/  LOP3.LUT R5, R4.reuse, 0x7, RZ, 0xc0, !PT ;  /* 0x0000000704057812 */ /* 0x040fe400078ec0ff */
[----:B------:R-:W-:-:S03]  /*2e90*/  LOP3.LUT P1, RZ, R4, 0x3, RZ, 0xc0, !PT ;  /* 0x0000000304ff7812 */ /* 0x000fc6000782c0ff */
[----:B------:R-:W-:-:S05]  /*2ea0*/  VIADD R5, R5, 0xffffffff ;  /* 0xffffffff05057836 */ /* 0x000fca0000000000 */
[----:B------:R-:W-:-:S13]  /*2eb0*/  ISETP.GE.U32.AND P0, PT, R5, 0x3, PT ;  /* 0x000000030500780c */ /* 0x000fda0003f06070 */
[----:B------:R-:W-:Y:S05]  /*2ec0*/  @!P0 BRA `(.L_x_16) ;  /* 0x0000000000f88947 */ /* 0x000fea0003800000 */
[----:B------:R-:W-:-:S04]  /*2ed0*/  IMAD.MOV.U32 R19, RZ, RZ, 0x10 ;  /* 0x00000010ff137424 */ /* 0x000fc800078e00ff */
[----:B------:R-:W-:-:S04]  /*2ee0*/  IMAD R19, R18, R19, UR17 ;  /* 0x0000001112137e24 */ /* 0x000fc8000f8e0213 */
[----:B------:R-:W-:-:S05]  /*2ef0*/  IMAD R20, R17, 0x8, R19 ;  /* 0x0000000811147824 */ /* 0x000fca00078e0213 */
[----:B------:R-:W2:Y:S02]  /*2f00*/  LDL.64 R4, [R20+0x10] ;  /* 0x0000100014047983 */ /* 0x000ea40000100a00 */
[----:B--2---:R-:W-:-:S04]  /*2f10*/  SHF.R.U64 R4, R4, R16, R5 ;  /* 0x0000001004047219 */ /* 0x004fc80000001205 */
[----:B------:R-:W-:-:S04]  /*2f20*/  LOP3.LUT R4, R4, 0x1, RZ, 0xc0, !PT ;  /* 0x0000000104047812 */ /* 0x000fc800078ec0ff */
[----:B------:R-:W-:-:S04]  /*2f30*/  ISETP.NE.U32.AND P0, PT, R4, 0x1, PT ;  /* 0x000000010400780c */ /* 0x000fc80003f05070 */
[----:B------:R-:W-:-:S13]  /*2f40*/  ISETP.NE.U32.AND.EX P0, PT, RZ, RZ, PT, P0 ;  /* 0x000000ffff00720c */ /* 0x000fda0003f05100 */
[----:B------:R-:W-:Y:S01]  /*2f50*/  @!P0 LEA R9, R13, UR17, 0x4 ;  /* 0x000000110d098c11 */ /* 0x000fe2000f8e20ff */
[----:B------:R-:W2:Y:S05]  /*2f60*/  @!P0 LDL.128 R4, [R19+0x10] ;  /* 0x0000100013048983 */ /* 0x000eaa0000100c00 */
[----:B------:R-:W2:Y:S02]  /*2f70*/  @!P0 LDL.128 R8, [R9] ;  /* 0x0000000009088983 */ /* 0x000ea40000100c00 */
[----:B--2---:R-:W-:Y:S02]  /*2f80*/  @!P0 LOP3.LUT R4, R4, R8, RZ, 0x3c, !PT ;  /* 0x0000000804048212 */ /* 0x004fe400078e3cff */
[----:B------:R-:W-:-:S02]  /*2f90*/  @!P0 LOP3.LUT R5, R5, R9, RZ, 0x3c, !PT ;  /* 0x0000000905058212 */ /* 0x000fc400078e3cff */
[----:B------:R-:W-:Y:S02]  /*2fa0*/  @!P0 LOP3.LUT R6, R6, R10, RZ, 0x3c, !PT ;  /* 0x0000000a06068212 */ /* 0x000fe400078e3cff */
[----:B------:R-:W-:-:S05]  /*2fb0*/  @!P0 LOP3.LUT R7, R7, R11, RZ, 0x3c, !PT ;  /* 0x0000000b07078212 */ /* 0x000fca00078e3cff */
[----:B------:R0:W-:Y:S04]  /*2fc0*/  @!P0 STL.128 [R19+0x10], R4 ;  /* 0x0000100413008387 */ /* 0x0001e80000100c00 */
[----:B------:R-:W2:Y:S02]  /*2fd0*/  LDL.64 R20, [R20+0x20] ;  /* 0x0000200014147983 */ /* 0x000ea40000100a00 */
[----:B--2---:R-:W-:-:S04]  /*2fe0*/  SHF.R.U64 R8, R20, R16, R21 ;  /* 0x0000001014087219 */ /* 0x004fc80000001215 */
[----:B------:R-:W-:-:S04]  /*2ff0*/  LOP3.LUT R8, R8, 0x1, RZ, 0xc0, !PT ;  /* 0x0000000108087812 */ /* 0x000fc800078ec0ff */
[----:B------:R-:W-:-:S04]  /*3000*/  ISETP.NE.U32.AND P0, PT, R8, 0x1, PT ;  /* 0x000000010800780c */ /* 0x000fc80003f05070 */
[----:B------:R-:W-:-:S13]  /*3010*/  ISETP.NE.U32.AND.EX P0, PT, RZ, RZ, PT, P0 ;  /* 0x000000ffff00720c */ /* 0x000fda0003f05100 */
[----:B------:R-:W-:Y:S01]  /*3020*/  @!P0 LEA R10, R13, UR17, 0x4 ;  /* 0x000000110d0a8c11 */ /* 0x000fe2000f8e20ff */
[----:B0-----:R-:W2:Y:S05]  /*3030*/  @!P0 LDL.128 R4, [R19+0x20] ;  /* 0x0000200013048983 */ /* 0x001eaa0000100c00 */
[----:B------:R-:W2:Y:S01]  /*3040*/  @!P0 LDL.128 R8, [R10] ;  /* 0x000000000a088983 */ /* 0x000ea20000100c00 */
[----:B------:R-:W-:Y:S01]  /*3050*/  IMAD R20, R17, 0x8, R19 ;  /* 0x0000000811147824 */ /* 0x000fe200078e0213 */
[----:B--2---:R-:W-:Y:S02]  /*3060*/  @!P0 LOP3.LUT R8, R4, R8, RZ, 0x3c, !PT ;  /* 0x0000000804088212 */ /* 0x004fe400078e3cff */
[----:B------:R-:W-:-:S02]  /*3070*/  @!P0 LOP3.LUT R9, R5, R9, RZ, 0x3c, !PT ;  /* 0x0000000905098212 */ /* 0x000fc400078e3cff */
[----:B------:R-:W-:Y:S01]  /*3080*/  @!P0 LOP3.LUT R6, R6, R10, RZ, 0x3c, !PT ;  /* 0x0000000a06068212 */ /* 0x000fe200078e3cff */
[----:B------:R-:W-:Y:S01]  /*3090*/  @!P0 IMAD.MOV.U32 R4, RZ, RZ, R8 ;  /* 0x000000ffff048224 */ /* 0x000fe200078e0008 */
[----:B------:R-:W-:Y:S01]  /*30a0*/  @!P0 LOP3.LUT R7, R7, R11, RZ, 0x3c, !PT ;  /* 0x0000000b07078212 */ /* 0x000fe200078e3cff */
[----:B------:R-:W-:-:S05]  /*30b0*/  @!P0 IMAD.MOV.U32 R5, RZ, RZ, R9 ;  /* 0x000000ffff058224 */ /* 0x000fca00078e0009 */
        /* <DEDUP_REMOVED lines=8> */
[----:B------:R-:W2:Y:S02]  /*3140*/  @!P0 LDL.128 R8, [R10] ;  /* 0x000000000a088983 */ /* 0x000ea40000100c00 */
[----:B--2---:R-:W-:Y:S02]  /*3150*/  @!P0 LOP3.LUT R8, R4, R8, RZ, 0x3c, !PT ;  /* 0x0000000804088212 */ /* 0x004fe400078e3cff */
[----:B------:R-:W-:-:S02]  /*3160*/  @!P0 LOP3.LUT R9, R5, R9, RZ, 0x3c, !PT ;  /* 0x0000000905098212 */ /* 0x000fc400078e3cff */
[----:B------:R-:W-:Y:S01]  /*3170*/  @!P0 LOP3.LUT R6, R6, R10, RZ, 0x3c, !PT ;  /* 0x0000000a06068212 */ /* 0x000fe200078e3cff */
[----:B------:R-:W-:Y:S01]  /*3180*/  @!P0 IMAD.MOV.U32 R4, RZ, RZ, R8 ;  /* 0x000000ffff048224 */ /* 0x000fe200078e0008 */
[----:B------:R-:W-:Y:S01]  /*3190*/  @!P0 LOP3.LUT R7, R7, R11, RZ, 0x3c, !PT ;  /* 0x0000000b07078212 */ /* 0x000fe200078e3cff */
[----:B------:R-:W-:-:S05]  /*31a0*/  @!P0 IMAD.MOV.U32 R5, RZ, RZ, R9 ;  /* 0x000000ffff058224 */ /* 0x000fca00078e0009 */
[----:B------:R0:W-:Y:S04]  /*31b0*/  @!P0 STL.128 [R19+0x30], R4 ;  /* 0x0000300413008387 */ /* 0x0001e80000100c00 */
[----:B------:R-:W2:Y:S01]  /*31c0*/  LDL.64 R20, [R20+0x40] ;  /* 0x0000400014147983 */ /* 0x000ea20000100a00 */
[----:B------:R-:W-:Y:S01]  /*31d0*/  VIADD R18, R18, 0x4 ;  /* 0x0000000412127836 */ /* 0x000fe20000000000 */
[----:B--2---:R-:W-:-:S04]  /*31e0*/  SHF.R.U64 R8, R20, R16, R21 ;  /* 0x0000001014087219 */ /* 0x004fc80000001215 */
[----:B------:R-:W-:-:S04]  /*31f0*/  LOP3.LUT R8, R8, 0x1, RZ, 0xc0, !PT ;  /* 0x0000000108087812 */ /* 0x000fc800078ec0ff */
[----:B------:R-:W-:-:S04]  /*3200*/  ISETP.NE.U32.AND P0, PT, R8, 0x1, PT ;  /* 0x000000010800780c */ /* 0x000fc80003f05070 */
[----:B------:R-:W-:-:S13]  /*3210*/  ISETP.NE.U32.AND.EX P0, PT, RZ, RZ, PT, P0 ;  /* 0x000000ffff00720c */ /* 0x000fda0003f05100 */
[----:B0-----:R-:W-:Y:S05]  /*3220*/  @P0 BRA `(.L_x_16) ;  /* 0x0000000000200947 */ /* 0x001fea0003800000 */
[----:B------:R-:W-:Y:S01]  /*3230*/  LEA R8, R13, UR17, 0x4 ;  /* 0x000000110d087c11 */ /* 0x000fe2000f8e20ff */
[----:B------:R-:W2:Y:S05]  /*3240*/  LDL.128 R4, [R19+0x40] ;  /* 0x0000400013047983 */ /* 0x000eaa0000100c00 */
[----:B------:R-:W2:Y:S02]  /*3250*/  LDL.128 R8, [R8] ;  /* 0x0000000008087983 */ /* 0x000ea40000100c00 */
[----:B--2---:R-:W-:Y:S02]  /*3260*/  LOP3.LUT R4, R4, R8, RZ, 0x3c, !PT ;  /* 0x0000000804047212 */ /* 0x004fe400078e3cff */
[----:B------:R-:W-:-:S02]  /*3270*/  LOP3.LUT R5, R5, R9, RZ, 0x3c, !PT ;  /* 0x0000000905057212 */ /* 0x000fc400078e3cff */
[----:B------:R-:W-:Y:S02]  /*3280*/  LOP3.LUT R6, R6, R10, RZ, 0x3c, !PT ;  /* 0x0000000a06067212 */ /* 0x000fe400078e3cff */
[----:B------:R-:W-:-:S05]  /*3290*/  LOP3.LUT R7, R7, R11, RZ, 0x3c, !PT ;  /* 0x0000000b07077212 */ /* 0x000fca00078e3cff */
[----:B------:R0:W-:Y:S02]  /*32a0*/  STL.128 [R19+0x40], R4 ;  /* 0x0000400413007387 */ /* 0x0001e40000100c00 */
.L_x_16:
[----:B------:R-:W-:Y:S05]  /*32b0*/  BSYNC.RECONVERGENT B4 ;  /* 0x0000000000047941 */ /* 0x000fea0003800200 */
.L_x_15:
[----:B------:R-:W-:Y:S05]  /*32c0*/  @!P1 BRA `(.L_x_10) ;  /* 0x0000000000e09947 */ /* 0x000fea0003800000 */
[C---:B0-----:R-:W-:Y:S01]  /*32d0*/  LOP3.LUT R4, R15.reuse, 0x3, RZ, 0xc0, !PT ;  /* 0x000000030f047812 */ /* 0x041fe200078ec0ff */
[----:B------:R-:W-:Y:S01]  /*32e0*/  BSSY.RECONVERGENT B4, `(.L_x_17) ;  /* 0x0000024000047945 */ /* 0x000fe20003800200 */
[----:B------:R-:W-:Y:S02]  /*32f0*/  LOP3.LUT R5, R15, 0x1, RZ, 0xc0, !PT ;  /* 0x000000010f057812 */ /* 0x000fe400078ec0ff */
[----:B------:R-:W-:Y:S02]  /*3300*/  ISETP.NE.AND P0, PT, R4, 0x2, PT ;  /* 0x000000020400780c */ /* 0x000fe40003f05270 */
[----:B------:R-:W-:-:S11]  /*3310*/  ISETP.NE.U32.AND P1, PT, R5, 0x1, PT ;  /* 0x000000010500780c */ /* 0x000fd60003f25070 */
        /* <DEDUP_REMOVED lines=32> */
.L_x_18:
[----:B------:R-:W-:Y:S05]  /*3520*/  BSYNC.RECONVERGENT B4 ;  /* 0x0000000000047941 */ /* 0x000fea0003800200 */
.L_x_17:
[----:B------:R-:W-:Y:S05]  /*3530*/  @!P1 BRA `(.L_x_10) ;  /* 0x0000000000449947 */ /* 0x000fea0003800000 */
[----:B0-----:R-:W-:-:S04]  /*3540*/  IMAD.MOV.U32 R19, RZ, RZ, 0x10 ;  /* 0x00000010ff137424 */ /* 0x001fc800078e00ff */
[----:B------:R-:W-:-:S04]  /*3550*/  IMAD R19, R18, R19, UR17 ;  /* 0x0000001112137e24 */ /* 0x000fc8000f8e0213 */
[----:B------:R-:W-:-:S06]  /*3560*/  IMAD R4, R17, 0x8, R19 ;  /* 0x0000000811047824 */ /* 0x000fcc00078e0213 */
[----:B------:R-:W2:Y:S02]  /*3570*/  LDL.64 R4, [R4+0x10] ;  /* 0x0000100004047983 */ /* 0x000ea40000100a00 */
[----:B--2---:R-:W-:-:S04]  /*3580*/  SHF.R.U64 R5, R4, R16, R5 ;  /* 0x0000001004057219 */ /* 0x004fc80000001205 */
[----:B------:R-:W-:-:S04]  /*3590*/  LOP3.LUT R5, R5, 0x1, RZ, 0xc0, !PT ;  /* 0x0000000105057812 */ /* 0x000fc800078ec0ff */
[----:B------:R-:W-:-:S04]  /*35a0*/  ISETP.NE.U32.AND P0, PT, R5, 0x1, PT ;  /* 0x000000010500780c */ /* 0x000fc80003f05070 */
[----:B------:R-:W-:-:S13]  /*35b0*/  ISETP.NE.U32.AND.EX P0, PT, RZ, RZ, PT, P0 ;  /* 0x000000ffff00720c */ /* 0x000fda0003f05100 */
[----:B------:R-:W-:Y:S05]  /*35c0*/  @P0 BRA `(.L_x_10) ;  /* 0x0000000000200947 */ /* 0x000fea0003800000 */
        /* <DEDUP_REMOVED lines=8> */
.L_x_10:
[----:B------:R-:W-:Y:S05]  /*3650*/  BSYNC.RECONVERGENT B3 ;  /* 0x0000000000037941 */ /* 0x000fea0003800200 */
.L_x_5:
[----:B------:R-:W-:Y:S05]  /*3660*/  BSYNC.RELIABLE B0 ;  /* 0x0000000000007941 */ /* 0x000fea0003800100 */
.L_x_3:
[----:B------:R-:W-:Y:S02]  /*3670*/  VIADD R13, R13, 0x1 ;  /* 0x000000010d0d7836 */ /* 0x000fe40000000000 */
[----:B------:R-:W-:Y:S02]  /*3680*/  VIADD R14, R14, 0x1 ;  /* 0x000000010e0e7836 */ /* 0x000fe40000000000 */
[----:B------:R-:W-:Y:S01]  /*3690*/  VIADD R15, R15, 0x1 ;  /* 0x000000010f0f7836 */ /* 0x000fe20000000000 */
[----:B------:R-:W-:-:S13]  /*36a0*/  ISETP.NE.AND P0, PT, R13, 0x40, PT ;  /* 0x000000400d00780c */ /* 0x000fda0003f05270 */
[----:B------:R-:W-:Y:S05]  /*36b0*/  @P0 BRA `(.L_x_19) ;  /* 0xffffffe800b40947 */ /* 0x000fea000383ffff */
[----:B------:R-:W-:Y:S05]  /*36c0*/  BSYNC.RELIABLE B1 ;  /* 0x0000000000017941 */ /* 0x000fea0003800100 */
.L_x_2:
[----:B------:R-:W-:Y:S01]  /*36d0*/  BSSY.RECONVERGENT B4, `(.L_x_20) ;  /* 0x000009d000047945 */ /* 0x000fe20003800200 */
[----:B------:R-:W-:-:S07]  /*36e0*/  IMAD.MOV.U32 R13, RZ, RZ, RZ ;  /* 0x000000ffff0d7224 */ /* 0x000fce00078e00ff */
.L_x_35:
[----:B------:R-:W-:-:S05]  /*36f0*/  LEA R16, R13, UR17, 0x4 ;  /* 0x000000110d107c11 */ /* 0x000fca000f8e20ff */
[----:B01----:R-:W2:Y:S01]  /*3700*/  LDL.128 R4, [R16] ;  /* 0x0000000010047983 */ /* 0x003ea20000100c00 */
[----:B------:R-:W-:Y:S04]  /*3710*/  BSSY.RECONVERGENT B3, `(.L_x_21) ;  /* 0x0000095000037945 */ /* 0x000fe80003800200 */
[----:B------:R-:W-:Y:S01]  /*3720*/  BSSY.RELIABLE B5, `(.L_x_22) ;  /* 0x000000e000057945 */ /* 0x000fe20003800100 */
[----:B------:R-:W-:Y:S02]  /*3730*/  VIMNMX.U32 R8, PT, PT, R13, 0x1, !PT ;  /* 0x000000010d087848 */ /* 0x000fe40007fe0000 */
[----:B--2---:R-:W-:-:S04]  /*3740*/  ISETP.NE.U32.AND P0, PT, R4, RZ, PT ;  /* 0x000000ff0400720c */ /* 0x004fc80003f05070 */
[----:B------:R-:W-:-:S13]  /*3750*/  ISETP.NE.AND.EX P0, PT, R5, RZ, PT, P0 ;  /* 0x000000ff0500720c */ /* 0x000fda0003f05300 */
[----:B------:R-:W-:Y:S05]  /*3760*/  @P0 BRA `(.L_x_23) ;  /* 0x0000000000180947 */ /* 0x000fea0003800000 */
[----:B------:R-:W-:Y:S02]  /*3770*/  ISETP.NE.AND P0, PT, R13, RZ, PT ;  /* 0x000000ff0d00720c */ /* 0x000fe40003f05270 */
[----:B------:R-:W-:-:S04]  /*3780*/  ISETP.EQ.U32.AND P1, PT, R6, RZ, PT ;  /* 0x000000ff0600720c */ /* 0x000fc80003f22070 */
[----:B------:R-:W-:-:S13]  /*3790*/  ISETP.EQ.OR.EX P0, PT, R7, RZ, !P0, P1 ;  /* 0x000000ff0700720c */ /* 0x000fda0004702710 */
[----:B------:R-:W-:Y:S05]  /*37a0*/  @P0 BREAK.RELIABLE B5 ;  /* 0x0000000000050942 */ /* 0x000fea0003800100 */
[----:B------:R-:W-:Y:S05]  /*37b0*/  @P0 BRA `(.L_x_24) ;  /* 0x0000000800280947 */ /* 0x000fea0003800000 */
[----:B------:R-:W-:Y:S05]  /*37c0*/  BRA `(.L_x_25) ;  /* 0x00000000000c7947 */ /* 0x000fea0003800000 */
.L_x_23:
[----:B------:R-:W-:-:S13]  /*37d0*/  ISETP.NE.AND P0, PT, R13, RZ, PT ;  /* 0x000000ff0d00720c */ /* 0x000fda0003f05270 */
[----:B------:R-:W-:Y:S05]  /*37e0*/  @!P0 BREAK.RELIABLE B5 ;  /* 0x0000000000058942 */ /* 0x000fea0003800100 */
[----:B------:R-:W-:Y:S05]  /*37f0*/  @!P0 BRA `(.L_x_24) ;  /* 0x0000000800188947 */ /* 0x000fea0003800000 */
.L_x_25:
[----:B------:R-:W-:Y:S05]  /*3800*/  BSYNC.RELIABLE B5 ;  /* 0x0000000000057941 */ /* 0x000fea0003800100 */
.L_x_22:
[----:B------:R-:W-:-:S06]  /*3810*/  IMAD R4, R13, 0x4, R1 ;  /* 0x000000040d047824 */ /* 0x000fcc00078e0201 */
[----:B------:R-:W2:Y:S01]  /*3820*/  LDL R4, [R4] ;  /* 0x0000000004047983 */ /* 0x000ea20000100800 */
[----:B------:R-:W-:Y:S01]  /*3830*/  ISETP.GE.U32.AND P0, PT, R13, 0x4, PT ;  /* 0x000000040d00780c */ /* 0x000fe20003f06070 */
[----:B------:R-:W-:Y:S01]  /*3840*/  BSSY.RECONVERGENT B5, `(.L_x_26) ;  /* 0x000004b000057945 */ /* 0x000fe20003800200 */
[----:B------:R-:W-:Y:S01]  /*3850*/  LOP3.LUT R15, R8, 0x3, RZ, 0xc0, !PT ;  /* 0x00000003080f7812 */ /* 0x000fe200078ec0ff */
[----:B------:R-:W-:Y:S01]  /*3860*/  IMAD.MOV.U32 R17, RZ, RZ, RZ ;  /* 0x000000ffff117224 */ /* 0x000fe200078e00ff */
[----:B--2---:R-:W-:-:S04]  /*3870*/  SHF.R.S32.HI R5, RZ, 0x1f, R4 ;  /* 0x0000001fff057819 */ /* 0x004fc80000011404 */
[----:B------:R-:W-:-:S04]  /*3880*/  LEA.HI R5, R5, R4, RZ, 0x6 ;  /* 0x0000000405057211 */ /* 0x000fc800078f30ff */
[----:B------:R-:W-:Y:S02]  /*3890*/  LOP3.LUT R7, R5, 0xffffffc0, RZ, 0xc0, !PT ;  /* 0xffffffc005077812 */ /* 0x000fe400078ec0ff */
[----:B------:R-:W-:-:S03]  /*38a0*/  SHF.R.S32.HI R18, RZ, 0x6, R5 ;  /* 0x00000006ff127819 */ /* 0x000fc60000011405 */
[----:B------:R-:W-:Y:S01]  /*38b0*/  IMAD.IADD R14, R4, 0x1, -R7 ;  /* 0x00000001040e7824 */ /* 0x000fe200078e0a07 */
[----:B------:R-:W-:Y:S06]  /*38c0*/  @!P0 BRA `(.L_x_27) ;  /* 0x0000000400088947 */ /* 0x000fec0003800000 */
[----:B------:R-:W-:Y:S01]  /*38d0*/  LOP3.LUT R17, R8, 0x7ffffffc, RZ, 0xc0, !PT ;  /* 0x7ffffffc08117812 */ /* 0x000fe200078ec0ff */
[----:B------:R-:W-:-:S07]  /*38e0*/  IMAD.MOV.U32 R20, RZ, RZ, RZ ;  /* 0x000000ffff147224 */ /* 0x000fce00078e00ff */
.L_x_30:
[----:B0-----:R-:W-:-:S04]  /*38f0*/  IMAD.MOV.U32 R19, RZ, RZ, 0x10 ;  /* 0x00000010ff137424 */ /* 0x001fc800078e00ff */
[----:B------:R-:W-:-:S04]  /*3900*/  IMAD R19, R20, R19, UR17 ;  /* 0x0000001114137e24 */ /* 0x000fc8000f8e0213 */
[----:B------:R-:W-:-:S05]  /*3910*/  IMAD R21, R18, 0x8, R19 ;  /* 0x0000000812157824 */ /* 0x000fca00078e0213 */
[----:B------:R-:W2:Y:S02]  /*3920*/  LDL.64 R4, [R21] ;  /* 0x0000000015047983 */ /* 0x000ea40000100a00 */
[----:B--2---:R-:W-:-:S04]  /*3930*/  SHF.R.U64 R4, R4, R14, R5 ;  /* 0x0000000e04047219 */ /* 0x004fc80000001205 */
[----:B------:R-:W-:-:S04]  /*3940*/  LOP3.LUT R4, R4, 0x1, RZ, 0xc0, !PT ;  /* 0x0000000104047812 */ /* 0x000fc800078ec0ff */
[----:B------:R-:W-:-:S04]  /*3950*/  ISETP.NE.U32.AND P0, PT, R4, 0x1, PT ;  /* 0x000000010400780c */ /* 0x000fc80003f05070 */
[----:B------:R-:W-:-:S13]  /*3960*/  ISETP.NE.U32.AND.EX P0, PT, RZ, RZ, PT, P0 ;  /* 0x000000ffff00720c */ /* 0x000fda0003f05100 */
[----:B------:R-:W2:Y:S04]  /*3970*/  @!P0 LDL.128 R4, [R16] ;  /* 0x0000000010048983 */ /* 0x000ea80000100c00 */
[----:B------:R-:W2:Y:S02]  /*3980*/  @!P0 LDL.128 R8, [R19] ;  /* 0x0000000013088983 */ /* 0x000ea40000100c00 */
[----:B--2---:R-:W-:Y:S02]  /*3990*/  @!P0 LOP3.LUT R4, R8, R4, RZ, 0x3c, !PT ;  /* 0x0000000408048212 */ /* 0x004fe400078e3cff */
[----:B------:R-:W-:Y:S02]  /*39a0*/  @!P0 LOP3.LUT R5, R9, R5, RZ, 0x3c, !PT ;  /* 0x0000000509058212 */ /* 0x000fe400078e3cff */
[----:B------:R-:W-:-:S02]  /*39b0*/  @!P0 LOP3.LUT R6, R10, R6, RZ, 0x3c, !PT ;  /* 0x000000060a068212 */ /* 0x000fc400078e3cff */
[----:B------:R-:W-:-:S05]  /*39c0*/  @!P0 LOP3.LUT R7, R11, R7, RZ, 0x3c, !PT ;  /* 0x000000070b078212 */ /* 0x000fca00078e3cff */
[----:B------:R0:W-:Y:S04]  /*39d0*/  @!P0 STL.128 [R19], R4 ;  /* 0x0000000413008387 */ /* 0x0001e80000100c00 */
[----:B0-----:R-:W2:Y:S02]  /*39e0*/  LDL.64 R4, [R21+0x10] ;  /* 0x0000100015047983 */ /* 0x001ea40000100a00 */
        /* <DEDUP_REMOVED lines=31> */
[----:B------:R-:W-:Y:S04]  /*3be0*/  BSSY.RECONVERGENT B6, `(.L_x_28) ;  /* 0x000000f000067945 */ /* 0x000fe80003800200 */
[----:B------:R-:W-:-:S02]  /*3bf0*/  ISETP.NE.AND P1, PT, R20, R17, PT ;  /* 0x000000111400720c */ /* 0x000fc40003f25270 */
        /* <DEDUP_REMOVED lines=13> */
.L_x_29:
[----:B------:R-:W-:Y:S05]  /*3cd0*/  BSYNC.RECONVERGENT B6 ;  /* 0x0000000000067941 */ /* 0x000fea0003800200 */
.L_x_28:
[----:B------:R-:W-:Y:S05]  /*3ce0*/  @P1 BRA `(.L_x_30) ;  /* 0xfffffffc00001947 */ /* 0x000fea000383ffff */
.L_x_27:
[----:B------:R-:W-:Y:S05]  /*3cf0*/  BSYNC.RECONVERGENT B5 ;  /* 0x0000000000057941 */ /* 0x000fea0003800200 */
.L_x_26:
[----:B------:R-:W-:-:S13]  /*3d00*/  ISETP.NE.AND P0, PT, R15, RZ, PT ;  /* 0x000000ff0f00720c */ /* 0x000fda0003f05270 */
[----:B------:R-:W-:Y:S05]  /*3d10*/  @!P0 BRA `(.L_x_24) ;  /* 0x0000000000d08947 */ /* 0x000fea0003800000 */
[----:B0-----:R-:W-:-:S04]  /*3d20*/  IMAD.MOV.U32 R4, RZ, RZ, 0x10 ;  /* 0x00000010ff047424 */ /* 0x001fc800078e00ff */
[----:B------:R-:W-:-:S04]  /*3d30*/  IMAD R17, R17, R4, UR17 ;  /* 0x0000001111117e24 */ /* 0x000fc8000f8e0204 */
[----:B------:R-:W-:-:S05]  /*3d40*/  IMAD R18, R18, 0x8, R17 ;  /* 0x0000000812127824 */ /* 0x000fca00078e0211 */
[----:B------:R-:W2:Y:S01]  /*3d50*/  LDL.64 R4, [R18] ;  /* 0x0000000012047983 */ /* 0x000ea20000100a00 */
[----:B------:R-:W-:Y:S01]  /*3d60*/  IMAD.MOV.U32 R19, RZ, RZ, 0x1 ;  /* 0x00000001ff137424 */ /* 0x000fe200078e00ff */
[----:B------:R-:W-:Y:S01]  /*3d70*/  BSSY.RECONVERGENT B5, `(.L_x_31) ;  /* 0x000000f000057945 */ /* 0x000fe20003800200 */
[----:B------:R-:W-:-:S03]  /*3d80*/  ISETP.NE.AND P1, PT, R15, 0x1, PT ;  /* 0x000000010f00780c */ /* 0x000fc60003f25270 */
[CC--:B------:R-:W-:Y:S02]  /*3d90*/  SHF.L.U32 R16, R19.reuse, R14.reuse, RZ ;  /* 0x0000000e13107219 */ /* 0x0c0fe400000006ff */
[----:B------:R-:W-:Y:S02]  /*3da0*/  SHF.L.U64.HI R19, R19, R14, RZ ;  /* 0x0000000e13137219 */ /* 0x000fe400000102ff */
[----:B--2---:R-:W-:-:S04]  /*3db0*/  LOP3.LUT P0, RZ, R16, R4, RZ, 0xc0, !PT ;  /* 0x0000000410ff7212 */ /* 0x004fc8000780c0ff */
[----:B------:R-:W-:-:S13]  /*3dc0*/  LOP3.LUT P0, RZ, R19, R5, RZ, 0xc0, P0 ;  /* 0x0000000513ff7212 */ /* 0x000fda000000c0ff */
[----:B------:R-:W-:Y:S05]  /*3dd0*/  @!P0 BRA `(.L_x_32) ;  /* 0x0000000000208947 */ /* 0x000fea0003800000 */
[----:B------:R-:W-:Y:S01]  /*3de0*/  LEA R8, R13, UR17, 0x4 ;  /* 0x000000110d087c11 */ /* 0x000fe2000f8e20ff */
[----:B------:R-:W2:Y:S05]  /*3df0*/  LDL.128 R4, [R17] ;  /* 0x0000000011047983 */ /* 0x000eaa0000100c00 */
[----:B------:R-:W2:Y:S02]  /*3e00*/  LDL.128 R8, [R8] ;  /* 0x0000000008087983 */ /* 0x000ea40000100c00 */
[----:B--2---:R-:W-:Y:S02]  /*3e10*/  LOP3.LUT R4, R4, R8, RZ, 0x3c, !PT ;  /* 0x0000000804047212 */ /* 0x004fe400078e3cff */
[----:B------:R-:W-:-:S02]  /*3e20*/  LOP3.LUT R5, R5, R9, RZ, 0x3c, !PT ;  /* 0x0000000905057212 */ /* 0x000fc400078e3cff */
[----:B------:R-:W-:Y:S02]  /*3e30*/  LOP3.LUT R6, R6, R10, RZ, 0x3c, !PT ;  /* 0x0000000a06067212 */ /* 0x000fe400078e3cff */
[----:B------:R-:W-:-:S05]  /*3e40*/  LOP3.LUT R7, R7, R11, RZ, 0x3c, !PT ;  /* 0x0000000b07077212 */ /* 0x000fca00078e3cff */
[----:B------:R0:W-:Y:S02]  /*3e50*/  STL.128 [R17], R4 ;  /* 0x0000000411007387 */ /* 0x0001e40000100c00 */
.L_x_32:
[----:B------:R-:W-:Y:S05]  /*3e60*/  BSYNC.RECONVERGENT B5 ;  /* 0x0000000000057941 */ /* 0x000fea0003800200 */
.L_x_31:
[----:B------:R-:W-:Y:S05]  /*3e70*/  @!P1 BRA `(.L_x_24) ;  /* 0x0000000000789947 */ /* 0x000fea0003800000 */
[----:B0-----:R-:W2:Y:S01]  /*3e80*/  LDL.64 R4, [R18+0x10] ;  /* 0x0000100012047983 */ /* 0x001ea20000100a00 */
[----:B------:R-:W-:Y:S01]  /*3e90*/  BSSY.RECONVERGENT B5, `(.L_x_33) ;  /* 0x000000d000057945 */ /* 0x000fe20003800200 */
[----:B------:R-:W-:Y:S02]  /*3ea0*/  ISETP.NE.AND P1, PT, R15, 0x2, PT ;  /* 0x000000020f00780c */ /* 0x000fe40003f25270 */
[----:B--2---:R-:W-:-:S04]  /*3eb0*/  LOP3.LUT P0, RZ, R16, R4, RZ, 0xc0, !PT ;  /* 0x0000000410ff7212 */ /* 0x004fc8000780c0ff */
[----:B------:R-:W-:-:S13]  /*3ec0*/  LOP3.LUT P0, RZ, R19, R5, RZ, 0xc0, P0 ;  /* 0x0000000513ff7212 */ /* 0x000fda000000c0ff */
[----:B------:R-:W-:Y:S05]  /*3ed0*/  @!P0 BRA `(.L_x_34) ;  /* 0x0000000000208947 */ /* 0x000fea0003800000 */
        /* <DEDUP_REMOVED lines=8> */
.L_x_34:
[----:B------:R-:W-:Y:S05]  /*3f60*/  BSYNC.RECONVERGENT B5 ;  /* 0x0000000000057941 */ /* 0x000fea0003800200 */
.L_x_33:
[----:B------:R-:W-:Y:S05]  /*3f70*/  @!P1 BRA `(.L_x_24) ;  /* 0x0000000000389947 */ /* 0x000fea0003800000 */
[----:B------:R-:W0:Y:S02]  /*3f80*/  LDL.64 R18, [R18+0x20] ;  /* 0x0000200012127983 */ /* 0x000e240000100a00 */
[----:B0-----:R-:W-:-:S04]  /*3f90*/  SHF.R.U64 R4, R18, R14, R19 ;  /* 0x0000000e12047219 */ /* 0x001fc80000001213 */
        /* <DEDUP_REMOVED lines=12> */
.L_x_24:
[----:B------:R-:W-:Y:S05]  /*4060*/  BSYNC.RECONVERGENT B3 ;  /* 0x0000000000037941 */ /* 0x000fea0003800200 */
.L_x_21:
[----:B------:R-:W-:-:S05]  /*4070*/  VIADD R13, R13, 0x1 ;  /* 0x000000010d0d7836 */ /* 0x000fca0000000000 */
[----:B------:R-:W-:-:S13]  /*4080*/  ISETP.NE.AND P0, PT, R13, 0x40, PT ;  /* 0x000000400d00780c */ /* 0x000fda0003f05270 */
[----:B------:R-:W-:Y:S05]  /*4090*/  @P0 BRA `(.L_x_35) ;  /* 0xfffffff400940947 */ /* 0x000fea000383ffff */
[----:B------:R-:W-:Y:S05]  /*40a0*/  BSYNC.RECONVERGENT B4 ;  /* 0x0000000000047941 */ /* 0x000fea0003800200 */
.L_x_20:
[----:B------:R-:W-:-:S13]  /*40b0*/  ISETP.NE.AND P0, PT, R12, 0x40, PT ;  /* 0x000000400c00780c */ /* 0x000fda0003f05270 */
[----:B------:R-:W-:Y:S05]  /*40c0*/  @P0 BRA `(.L_x_36) ;  /* 0x0000003000900947 */ /* 0x000fea0003800000 */
[----:B01----:R-:W2:Y:S04]  /*40d0*/  LDL.128 R4, [R1+0x1a0] ;  /* 0x0001a00001047983 */ /* 0x003ea80000100c00 */
[----:B------:R-:W3:Y:S04]  /*40e0*/  LDL.128 R8, [R1+0x1e0] ;  /* 0x0001e00001087983 */ /* 0x000ee80000100c00 */
[----:B------:R-:W4:Y:S04]  /*40f0*/  LDL.128 R32, [R1+0x1b0] ;  /* 0x0001b00001207983 */ /* 0x000f280000100c00 */
[----:B------:R-:W5:Y:S04]  /*4100*/  LDL.128 R12, [R1+0x1f0] ;  /* 0x0001f000010c7983 */ /* 0x000f680000100c00 */
[----:B------:R-:W5:Y:S04]  /*4110*/  LDL.128 R20, [R1] ;  /* 0x0000000001147983 */ /* 0x000f680000100c00 */
[----:B------:R-:W5:Y:S04]  /*4120*/  LDL.128 R16, [R1+0x200] ;  /* 0x0002000001107983 */ /* 0x000f680000100c00 */
[----:B------:R-:W5:Y:S04]  /*4130*/  LDL.128 R24, [R1+0x210] ;  /* 0x0002100001187983 */ /* 0x000f680000100c00 */
[----:B------:R-:W5:Y:S01]  /*4140*/  LDL.128 R28, [R1+0x1c0] ;  /* 0x0001c000011c7983 */ /* 0x000f620000100c00 */
[----:B--2---:R-:W-:-:S02]  /*4150*/  LOP3.LUT P0, RZ, R4, R6, RZ, 0xfc, !PT ;  /* 0x0000000604ff7212 */ /* 0x004fc4000780fcff */
[C---:B---3--:R-:W-:Y:S02]  /*4160*/  LOP3.LUT P4, RZ, R8.reuse, R10, RZ, 0xfc, !PT ;  /* 0x0000000a08ff7212 */ /* 0x048fe4000788fcff */
[----:B------:R-:W-:Y:S02]  /*4170*/  LOP3.LUT P0, RZ, R5, R7, RZ, 0xfc, P0 ;  /* 0x0000000705ff7212 */ /* 0x000fe4000000fcff */
[----:B------:R-:W-:Y:S02]  /*4180*/  LOP3.LUT P4, RZ, R9, R11, RZ, 0xfc, P4 ;  /* 0x0000000b09ff7212 */ /* 0x000fe4000208fcff */
[----:B------:R-:W-:Y:S02]  /*4190*/  LOP3.LUT R5, R8, 0x1, RZ, 0xc0, !PT ;  /* 0x0000000108057812 */ /* 0x000fe400078ec0ff */
[----:B------:R-:W2:Y:S01]  /*41a0*/  LDL.128 R8, [R1+0x1d0] ;  /* 0x0001d00001087983 */ /* 0x000ea20000100c00 */
[C---:B----4-:R-:W-:Y:S02]  /*41b0*/  LOP3.LUT P3, RZ, R32.reuse, R34, RZ, 0xfc, !PT ;  /* 0x0000002220ff7212 */ /* 0x050fe4000786fcff */
[----:B------:R-:W-:-:S02]  /*41c0*/  LOP3.LUT R32, R32, 0x1, RZ, 0xc0, !PT ;  /* 0x0000000120207812 */ /* 0x000fc400078ec0ff */
[----:B------:R-:W-:Y:S02]  /*41d0*/  LOP3.LUT P3, RZ, R33, R35, RZ, 0xfc, P3 ;  /* 0x0000002321ff7212 */ /* 0x000fe4000186fcff */
[----:B------:R-:W-:Y:S02]  /*41e0*/  ISETP.NE.U32.AND P5, PT, R32, 0x1, PT ;  /* 0x000000012000780c */ /* 0x000fe40003fa5070 */
[----:B------:R-:W-:Y:S02]  /*41f0*/  LOP3.LUT R4, R4, 0x1, RZ, 0xc0, !PT ;  /* 0x0000000104047812 */ /* 0x000fe400078ec0ff */
[----:B------:R-:W-:Y:S02]  /*4200*/  ISETP.NE.U32.OR.EX P3, PT, RZ, RZ, !P3, P5 ;  /* 0x000000ffff00720c */ /* 0x000fe40005f65550 */
[----:B------:R-:W-:Y:S01]  /*4210*/  IADD3 R4, P5, PT, RZ, -R4, RZ ;  /* 0x80000004ff047210 */ /* 0x000fe20007fbe0ff */
[----:B------:R-:W-:Y:S01]  /*4220*/  IMAD.MOV.U32 R32, RZ, RZ, 0x1 ;  /* 0x00000001ff207424 */ /* 0x000fe200078e00ff */
[----:B-----5:R-:W-:-:S02]  /*4230*/  LOP3.LUT P2, RZ, R12, R14, RZ, 0xfc, !PT ;  /* 0x0000000e0cff7212 */ /* 0x020fc4000784fcff */
[----:B------:R-:W-:Y:S01]  /*4240*/  ISETP.NE.U32.AND P6, PT, R5, 0x1, PT ;  /* 0x000000010500780c */ /* 0x000fe20003fc5070 */
[----:B------:R-:W-:Y:S01]  /*4250*/  VIADD R5, R20, 0xffffffff ;  /* 0xffffffff14057836 */ /* 0x000fe20000000000 */
[----:B------:R-:W-:Y:S01]  /*4260*/  LOP3.LUT R12, R12, 0x1, RZ, 0xc0, !PT ;  /* 0x000000010c0c7812 */ /* 0x000fe200078ec0ff */
[----:B------:R-:W-:Y:S01]  /*4270*/  IMAD.X R6, RZ, RZ, -0x1, P5 ;  /* 0xffffffffff067424 */ /* 0x000fe200028e06ff */
[----:B------:R-:W-:Y:S02]  /*4280*/  ISETP.NE.U32.OR.EX P4, PT, RZ, RZ, !P4, P6 ;  /* 0x000000ffff00720c */ /* 0x000fe40006785560 */
[----:B------:R-:W-:Y:S02]  /*4290*/  LOP3.LUT P2, RZ, R13, R15, RZ, 0xfc, P2 ;  /* 0x0000000f0dff7212 */ /* 0x000fe4000104fcff */
[----:B------:R-:W-:Y:S02]  /*42a0*/  ISETP.NE.U32.AND P5, PT, R12, 0x1, PT ;  /* 0x000000010c00780c */ /* 0x000fe40003fa5070 */
[CC--:B------:R-:W-:Y:S01]  /*42b0*/  SHF.L.U64.HI R33, R32.reuse, R5.reuse, RZ ;  /* 0x0000000520217219 */ /* 0x0c0fe200000102ff */
[----:B------:R-:W-:Y:S01]  /*42c0*/  @!P3 VIADD R7, R21, 0xffffffff ;  /* 0xffffffff1507b836 */ /* 0x000fe20000000000 */
[----:B------:R-:W-:Y:S01]  /*42d0*/  SHF.L.U32 R5, R32, R5, RZ ;  /* 0x0000000520057219 */ /* 0x000fe200000006ff */
[----:B------:R-:W3:Y:S01]  /*42e0*/  LDL.128 R12, [R1+0x220] ;  /* 0x00022000010c7983 */ /* 0x000ee20000100c00 */
[----:B------:R-:W-:-:S02]  /*42f0*/  ISETP.NE.U32.OR.EX P5, PT, RZ, RZ, !P2, P5 ;  /* 0x000000ffff00720c */ /* 0x000fc400057a5550 */
[C---:B------:R-:W-:Y:S01]  /*4300*/  LOP3.LUT P1, RZ, R16.reuse, R18, RZ, 0xfc, !PT ;  /* 0x0000001210ff7212 */ /* 0x040fe2000782fcff */
[----:B------:R-:W4:Y:S01]  /*4310*/  @!P4 LDL R21, [R1+0x10] ;  /* 0x000010000115c983 */ /* 0x000f220000100800 */
[----:B------:R-:W-:Y:S02]  /*4320*/  LOP3.LUT R16, R16, 0x1, RZ, 0xc0, !PT ;  /* 0x0000000110107812 */ /* 0x000fe400078ec0ff */
[----:B------:R-:W-:Y:S02]  /*4330*/  LOP3.LUT R4, R4, R5, RZ, 0xc0, !PT ;  /* 0x0000000504047212 */ /* 0x000fe400078ec0ff */
[----:B------:R-:W-:Y:S02]  /*4340*/  LOP3.LUT P1, RZ, R17, R19, RZ, 0xfc, P1 ;  /* 0x0000001311ff7212 */ /* 0x000fe4000082fcff */
[----:B------:R-:W-:Y:S02]  /*4350*/  ISETP.NE.U32.AND P6, PT, R16, 0x1, PT ;  /* 0x000000011000780c */ /* 0x000fe40003fc5070 */
[----:B------:R-:W-:Y:S01]  /*4360*/  SEL R34, R4, RZ, P0 ;  /* 0x000000ff04227207 */ /* 0x000fe20000000000 */
[----:B------:R-:W5:Y:S01]  /*4370*/  @!P5 LDL R20, [R1+0x14] ;  /* 0x000014000114d983 */ /* 0x000f620000100800 */
[----:B------:R-:W-:-:S02]  /*4380*/  @!P3 SHF.L.U32 R4, R32, R7, RZ ;  /* 0x000000072004b219 */ /* 0x000fc400000006ff */
[----:B------:R-:W-:Y:S01]  /*4390*/  ISETP.NE.U32.OR.EX P2, PT, RZ, RZ, !P1, P6 ;  /* 0x000000ffff00720c */ /* 0x000fe20004f45560 */
[----:B------:R-:W3:Y:S01]  /*43a0*/  LDL.128 R16, [R1+0x240] ;  /* 0x0002400001107983 */ /* 0x000ee20000100c00 */
[----:B------:R-:W-:Y:S02]  /*43b0*/  LOP3.LUT R33, R6, R33, RZ, 0xc0, !PT ;  /* 0x0000002106217212 */ /* 0x000fe400078ec0ff */
[----:B------:R-:W-:Y:S02]  /*43c0*/  @!P3 LOP3.LUT R34, R4, R34, RZ, 0x3c, !PT ;  /* 0x000000220422b212 */ /* 0x000fe400078e3cff */
[C---:B------:R-:W-:Y:S02]  /*43d0*/  LOP3.LUT P1, RZ, R24.reuse, R26, RZ, 0xfc, !PT ;  /* 0x0000001a18ff7212 */ /* 0x040fe4000782fcff */
[----:B------:R-:W-:Y:S02]  /*43e0*/  LOP3.LUT R4, R24, 0x1, RZ, 0xc0, !PT ;  /* 0x0000000118047812 */ /* 0x000fe400078ec0ff */
[----:B------:R-:W-:-:S02]  /*43f0*/  SEL R33, R33, RZ, P0 ;  /* 0x000000ff21217207 */ /* 0x000fc40000000000 */
[----:B------:R-:W-:Y:S02]  /*4400*/  LOP3.LUT P1, RZ, R25, R27, RZ, 0xfc, P1 ;  /* 0x0000001b19ff7212 */ /* 0x000fe4000082fcff */
[----:B------:R-:W-:Y:S02]  /*4410*/  ISETP.NE.U32.AND P0, PT, R4, 0x1, PT ;  /* 0x000000010400780c */ /* 0x000fe40003f05070 */
[----:B------:R-:W-:Y:S02]  /*4420*/  @!P3 SHF.L.U64.HI R5, R32, R7, RZ ;  /* 0x000000072005b219 */ /* 0x000fe400000102ff */
[----:B------:R-:W-:Y:S02]  /*4430*/  ISETP.NE.U32.OR.EX P1, PT, RZ, RZ, !P1, P0 ;  /* 0x000000ffff00720c */ /* 0x000fe40004f25500 */
[----:B------:R-:W-:Y:S02]  /*4440*/  @!P3 LOP3.LUT R33, R5, R33, RZ, 0x3c, !PT ;  /* 0x000000210521b212 */ /* 0x000fe400078e3cff */
[----:B------:R-:W3:Y:S01]  /*4450*/  LDL.128 R4, [R1+0x230] ;  /* 0x0002300001047983 */ /* 0x000ee20000100c00 */
[----:B--2---:R-:W-:-:S03]  /*4460*/  LOP3.LUT P0, RZ, R8, R10, RZ, 0xfc, !PT ;  /* 0x0000000a08ff7212 */ /* 0x004fc6000780fcff */
[----:B------:R-:W2:Y:S01]  /*4470*/  @!P2 LDL R10, [R1+0x18] ;  /* 0x00001800010aa983 */ /* 0x000ea20000100800 */
[----:B------:R-:W-:-:S04]  /*4480*/  LOP3.LUT P0, RZ, R9, R11, RZ, 0xfc, P0 ;  /* 0x0000000b09ff7212 */ /* 0x000fc8000000fcff */
[----:B------:R-:W2:Y:S01]  /*4490*/  @!P1 LDL R9, [R1+0x1c] ;  /* 0x00001c0001099983 */ /* 0x000ea20000100800 */
[C---:B------:R-:W-:Y:S02]  /*44a0*/  LOP3.LUT P3, RZ, R28.reuse, R30, RZ, 0xfc, !PT ;  /* 0x0000001e1cff7212 */ /* 0x040fe4000786fcff */
[----:B------:R-:W-:Y:S02]  /*44b0*/  LOP3.LUT R28, R28, 0x1, RZ, 0xc0, !PT ;  /* 0x000000011c1c7812 */ /* 0x000fe400078ec0ff */
[----:B------:R-:W-:Y:S02]  /*44c0*/  LOP3.LUT P3, RZ, R29, R31, RZ, 0xfc, P3 ;  /* 0x0000001f1dff7212 */ /* 0x000fe4000186fcff */
[----:B------:R-:W-:Y:S02]  /*44d0*/  ISETP.NE.U32.AND P6, PT, R28, 0x1, PT ;  /* 0x000000011c00780c */ /* 0x000fe40003fc5070 */
[----:B------:R-:W-:Y:S02]  /*44e0*/  LOP3.LUT R8, R8, 0x1, RZ, 0xc0, !PT ;  /* 0x0000000108087812 */ /* 0x000fe400078ec0ff */
[----:B------:R-:W-:-:S02]  /*44f0*/  ISETP.NE.U32.OR.EX P3, PT, RZ, RZ, !P3, P6 ;  /* 0x000000ffff00720c */ /* 0x000fc40005f65560 */
[----:B------:R-:W-:-:S04]  /*4500*/  ISETP.NE.U32.AND P6, PT, R8, 0x1, PT ;  /* 0x000000010800780c */ /* 0x000fc80003fc5070 */
[----:B------:R-:W-:-:S07]  /*4510*/  ISETP.NE.U32.OR.EX P0, PT, RZ, RZ, !P0, P6 ;  /* 0x000000ffff00720c */ /* 0x000fce0004705560 */
[----:B------:R-:W-:-:S05]  /*4520*/  @!P3 VIADD R11, R22, 0xffffffff ;  /* 0xffffffff160bb836 */ /* 0x000fca0000000000 */
[CC--:B------:R-:W-:Y:S01]  /*4530*/  @!P3 SHF.L.U64.HI R8, R32.reuse, R11.reuse, RZ ;  /* 0x0000000b2008b219 */ /* 0x0c0fe200000102ff */
[----:B------:R-:W-:Y:S01]  /*4540*/  @!P0 VIADD R23, R23, 0xffffffff ;  /* 0xffffffff17178836 */ /* 0x000fe20000000000 */
[----:B------:R-:W-:Y:S01]  /*4550*/  @!P3 SHF.L.U32 R25, R32, R11, RZ ;  /* 0x0000000b2019b219 */ /* 0x000fe200000006ff */
[----:B----4-:R-:W-:Y:S01]  /*4560*/  @!P4 VIADD R21, R21, 0xffffffff ;  /* 0xffffffff1515c836 */ /* 0x010fe20000000000 */
[----:B------:R-:W-:Y:S02]  /*4570*/  @!P3 LOP3.LUT R33, R8, R33, RZ, 0x3c, !PT ;  /* 0x000000210821b212 */ /* 0x000fe400078e3cff */
[----:B------:R-:W-:Y:S02]  /*4580*/  @!P3 LOP3.LUT R34, R25, R34, RZ, 0x3c, !PT ;  /* 0x000000221922b212 */ /* 0x000fe400078e3cff */
[CC--:B------:R-:W-:Y:S01]  /*4590*/  @!P0 SHF.L.U32 R11, R32.reuse, R23.reuse, RZ ;  /* 0x00000017200b8219 */ /* 0x0c0fe200000006ff */
[----:B------:R-:W4:Y:S01]  /*45a0*/  LDL.128 R24, [R1+0x250] ;  /* 0x0002500001187983 */ /* 0x000f220000100c00 */
[----:B------:R-:W-:-:S02]  /*45b0*/  @!P0 SHF.L.U64.HI R8, R32, R23, RZ ;  /* 0x0000001720088219 */ /* 0x000fc400000102ff */
[----:B------:R-:W-:Y:S01]  /*45c0*/  @!P0 LOP3.LUT R34, R11, R34, RZ, 0x3c, !PT ;  /* 0x000000220b228212 */ /* 0x000fe200078e3cff */
[----:B-----5:R-:W-:Y:S01]  /*45d0*/  @!P5 VIADD R11, R20, 0xffffffff ;  /* 0xffffffff140bd836 */ /* 0x020fe20000000000 */
[----:B------:R-:W-:Y:S02]  /*45e0*/  @!P0 LOP3.LUT R33, R8, R33, RZ, 0x3c, !PT ;  /* 0x0000002108218212 */ /* 0x000fe400078e3cff */
[CC--:B------:R-:W-:Y:S02]  /*45f0*/  @!P4 SHF.L.U64.HI R8, R32.reuse, R21.reuse, RZ ;  /* 0x000000152008c219 */ /* 0x0c0fe400000102ff */
[----:B------:R-:W-:Y:S02]  /*4600*/  @!P4 SHF.L.U32 R23, R32, R21, RZ ;  /* 0x000000152017c219 */ /* 0x000fe400000006ff */
[----:B------:R-:W-:Y:S02]  /*4610*/  @!P4 LOP3.LUT R33, R8, R33, RZ, 0x3c, !PT ;  /* 0x000000210821c212 */ /* 0x000fe400078e3cff */
[----:B------:R-:W-:-:S02]  /*4620*/  @!P4 LOP3.LUT R34, R23, R34, RZ, 0x3c, !PT ;  /* 0x000000221722c212 */ /* 0x000fc400078e3cff */
[CC--:B------:R-:W-:Y:S02]  /*4630*/  @!P5 SHF.L.U32 R21, R32.reuse, R11.reuse, RZ ;  /* 0x0000000b2015d219 */ /* 0x0c0fe400000006ff */
[----:B------:R-:W-:Y:S02]  /*4640*/  @!P5 SHF.L.U64.HI R8, R32, R11, RZ ;  /* 0x0000000b2008d219 */ /* 0x000fe400000102ff */
[----:B------:R-:W-:Y:S02]  /*4650*/  @!P5 LOP3.LUT R34, R21, R34, RZ, 0x3c, !PT ;  /* 0x000000221522d212 */ /* 0x000fe400078e3cff */
[----:B------:R-:W-:Y:S01]  /*4660*/  @!P5 LOP3.LUT R33, R8, R33, RZ, 0x3c, !PT ;  /* 0x000000210821d212 */ /* 0x000fe200078e3cff */
[----:B------:R-:W5:Y:S01]  /*4670*/  LDL.128 R20, [R1+0x260] ;  /* 0x0002600001147983 */ /* 0x000f620000100c00 */
[----:B---3--:R-:W-:-:S04]  /*4680*/  LOP3.LUT P5, RZ, R4, R6, RZ, 0xfc, !PT ;  /* 0x0000000604ff7212 */ /* 0x008fc800078afcff */
[----:B------:R-:W-:Y:S02]  /*4690*/  LOP3.LUT P5, RZ, R5, R7, RZ, 0xfc, P5 ;  /* 0x0000000705ff7212 */ /* 0x000fe400028afcff */
[----:B------:R-:W-:-:S04]  /*46a0*/  LOP3.LUT P0, RZ, R12, R14, RZ, 0xfc, !PT ;  /* 0x0000000e0cff7212 */ /* 0x000fc8000780fcff */
[----:B------:R-:W-:Y:S01]  /*46b0*/  LOP3.LUT P0, RZ, R13, R15, RZ, 0xfc, P0 ;  /* 0x0000000f0dff7212 */ /* 0x000fe2000000fcff */
[----:B--2---:R-:W-:-:S05]  /*46c0*/  @!P2 VIADD R11, R10, 0xffffffff ;  /* 0xffffffff0a0ba836 */ /* 0x004fca0000000000 */
[CC--:B------:R-:W-:Y:S02]  /*46d0*/  @!P2 SHF.L.U32 R5, R32.reuse, R11.reuse, RZ ;  /* 0x0000000b2005a219 */ /* 0x0c0fe400000006ff */
[----:B------:R-:W-:Y:S02]  /*46e0*/  @!P2 SHF.L.U64.HI R6, R32, R11, RZ ;  /* 0x0000000b2006a219 */ /* 0x000fe400000102ff */
[----:B------:R-:W-:Y:S01]  /*46f0*/  @!P2 LOP3.LUT R34, R5, R34, RZ, 0x3c, !PT ;  /* 0x000000220522a212 */ /* 0x000fe200078e3cff */
[----:B------:R-:W-:Y:S02]  /*4700*/  @!P1 VIADD R5, R9, 0xffffffff ;  /* 0xffffffff09059836 */ /* 0x000fe40000000000 */
[----:B------:R-:W2:Y:S01]  /*4710*/  LDL.128 R8, [R1+0x270] ;  /* 0x0002700001087983 */ /* 0x000ea20000100c00 */
[----:B------:R-:W-:Y:S02]  /*4720*/  @!P2 LOP3.LUT R33, R6, R33, RZ, 0x3c, !PT ;  /* 0x000000210621a212 */ /* 0x000fe400078e3cff */
[----:B------:R-:W-:-:S02]  /*4730*/  @!P1 SHF.L.U32 R7, R32, R5, RZ ;  /* 0x0000000520079219 */ /* 0x000fc400000006ff */
[----:B------:R-:W-:Y:S02]  /*4740*/  @!P1 SHF.L.U64.HI R6, R32, R5, RZ ;  /* 0x0000000520069219 */ /* 0x000fe400000102ff */
[----:B------:R-:W-:Y:S02]  /*4750*/  LOP3.LUT R5, R12, 0x1, RZ, 0xc0, !PT ;  /* 0x000000010c057812 */ /* 0x000fe400078ec0ff */
[----:B------:R-:W3:Y:S01]  /*4760*/  LDL.128 R12, [R1+0x280] ;  /* 0x00028000010c7983 */ /* 0x000ee20000100c00 */
[----:B------:R-:W-:Y:S02]  /*4770*/  LOP3.LUT R4, R4, 0x1, RZ, 0xc0, !PT ;  /* 0x0000000104047812 */ /* 0x000fe400078ec0ff */
[----:B------:R-:W-:Y:S02]  /*4780*/  LOP3.LUT P4, RZ, R16, R18, RZ, 0xfc, !PT ;  /* 0x0000001210ff7212 */ /* 0x000fe4000788fcff */
[----:B------:R-:W-:Y:S02]  /*4790*/  ISETP.NE.U32.AND P6, PT, R4, 0x1, PT ;  /* 0x000000010400780c */ /* 0x000fe40003fc5070 */
[----:B------:R-:W-:-:S02]  /*47a0*/  ISETP.NE.U32.AND P2, PT, R5, 0x1, PT ;  /* 0x000000010500780c */ /* 0x000fc40003f45070 */
[----:B------:R-:W-:Y:S02]  /*47b0*/  LOP3.LUT R16, R16, 0x1, RZ, 0xc0, !PT ;  /* 0x0000000110107812 */ /* 0x000fe400078ec0ff */
[----:B------:R-:W-:Y:S02]  /*47c0*/  ISETP.NE.U32.OR.EX P5, PT, RZ, RZ, !P5, P6 ;  /* 0x000000ffff00720c */ /* 0x000fe40006fa5560 */
[----:B------:R-:W-:Y:S02]  /*47d0*/  @!P1 LOP3.LUT R34, R7, R34, RZ, 0x3c, !PT ;  /* 0x0000002207229212 */ /* 0x000fe400078e3cff */
[----:B------:R-:W-:Y:S02]  /*47e0*/  @!P1 LOP3.LUT R33, R6, R33, RZ, 0x3c, !PT ;  /* 0x0000002106219212 */ /* 0x000fe400078e3cff */
[----:B------:R-:W-:Y:S02]  /*47f0*/  ISETP.NE.U32.OR.EX P0, PT, RZ, RZ, !P0, P2 ;  /* 0x000000ffff00720c */ /* 0x000fe40004705520 */
[----:B----4-:R-:W-:-:S02]  /*4800*/  LOP3.LUT P3, RZ, R24, R26, RZ, 0xfc, !PT ;  /* 0x0000001a18ff7212 */ /* 0x010fc4000786fcff */
[----:B------:R-:W-:Y:S02]  /*4810*/  LOP3.LUT R4, R24, 0x1, RZ, 0xc0, !PT ;  /* 0x0000000118047812 */ /* 0x000fe400078ec0ff */
[----:B------:R-:W-:Y:S01]  /*4820*/  LOP3.LUT P3, RZ, R25, R27, RZ, 0xfc, P3 ;  /* 0x0000001b19ff7212 */ /* 0x000fe2000186fcff */
[----:B------:R-:W4:Y:S01]  /*4830*/  @!P5 LDL R24, [R1+0x24] ;  /* 0x000024000118d983 */ /* 0x000f220000100800 */
[----:B------:R-:W-:Y:S02]  /*4840*/  ISETP.NE.U32.AND P6, PT, R4, 0x1, PT ;  /* 0x000000010400780c */ /* 0x000fe40003fc5070 */
[----:B------:R-:W-:Y:S02]  /*4850*/  LOP3.LUT P4, RZ, R17, R19, RZ, 0xfc, P4 ;  /* 0x0000001311ff7212 */ /* 0x000fe4000208fcff */
[----:B------:R-:W-:Y:S02]  /*4860*/  ISETP.NE.U32.AND P1, PT, R16, 0x1, PT ;  /* 0x000000011000780c */ /* 0x000fe40003f25070 */
[----:B------:R-:W-:Y:S01]  /*4870*/  ISETP.NE.U32.OR.EX P3, PT, RZ, RZ, !P3, P6 ;  /* 0x000000ffff00720c */ /* 0x000fe20005f65560 */
[----:B------:R-:W4:Y:S01]  /*4880*/  LDL.128 R16, [R1+0x2a0] ;  /* 0x0002a00001107983 */ /* 0x000f220000100c00 */
[----:B------:R-:W-:-:S02]  /*4890*/  ISETP.NE.U32.OR.EX P4, PT, RZ, RZ, !P4, P1 ;  /* 0x000000ffff00720c */ /* 0x000fc40006785510 */
[C---:B-----5:R-:W-:Y:S02]  /*48a0*/  LOP3.LUT P2, RZ, R20.reuse, R22, RZ, 0xfc, !PT ;  /* 0x0000001614ff7212 */ /* 0x060fe4000784fcff */
[----:B------:R-:W-:-:S07]  /*48b0*/  LOP3.LUT R4, R20, 0x1, RZ, 0xc0, !PT ;  /* 0x0000000114047812 */ /* 0x000fce00078ec0ff */
[----:B------:R-:W5:Y:S01]  /*48c0*/  @!P3 LDL R6, [R1+0x2c] ;  /* 0x00002c000106b983 */ /* 0x000f620000100800 */
[----:B------:R-:W-:Y:S02]  /*48d0*/  LOP3.LUT P2, RZ, R21, R23, RZ, 0xfc, P2 ;  /* 0x0000001715ff7212 */ /* 0x000fe4000104fcff */
[----:B------:R-:W-:Y:S01]  /*48e0*/  ISETP.NE.U32.AND P6, PT, R4, 0x1, PT ;  /* 0x000000010400780c */ /* 0x000fe20003fc5070 */
[----:B------:R-:W5:Y:S03]  /*48f0*/  LDL.128 R20, [R1+0x290] ;  /* 0x0002900001147983 */ /* 0x000f660000100c00 */
[----:B------:R-:W-:Y:S02]  /*4900*/  ISETP.NE.U32.OR.EX P2, PT, RZ, RZ, !P2, P6 ;  /* 0x000000ffff00720c */ /* 0x000fe40005745560 */
[----:B------:R-:W-:-:S11]  /*4910*/  P2R R5, PR, RZ, 0x1 ;  /* 0x00000001ff057803 */ /* 0x000fd60000000000 */
[----:B------:R-:W4:Y:S01]  /*4920*/  @!P2 LDL R7, [R1+0x30] ;  /* 0x000030000107a983 */ /* 0x000f220000100800 */
[C---:B--2---:R-:W-:Y:S02]  /*4930*/  LOP3.LUT P1, RZ, R8.reuse, R10, RZ, 0xfc, !PT ;  /* 0x0000000a08ff7212 */ /* 0x044fe4000782fcff */
[----:B------:R-:W-:Y:S02]  /*4940*/  LOP3.LUT R4, R8, 0x1, RZ, 0xc0, !PT ;  /* 0x0000000108047812 */ /* 0x000fe400078ec0ff */
[----:B------:R-:W-:Y:S01]  /*4950*/  LOP3.LUT P1, RZ, R9, R11, RZ, 0xfc, P1 ;  /* 0x0000000b09ff7212 */ /* 0x000fe2000082fcff */
[----:B------:R-:W2:Y:S01]  /*4960*/  @!P4 LDL R8, [R1+0x28] ;  /* 0x000028000108c983 */ /* 0x000ea20000100800 */
[----:B------:R-:W-:-:S04]  /*4970*/  ISETP.NE.U32.AND P6, PT, R4, 0x1, PT ;  /* 0x000000010400780c */ /* 0x000fc80003fc5070 */
[----:B------:R-:W-:Y:S02]  /*4980*/  ISETP.NE.U32.OR.EX P1, PT, RZ, RZ, !P1, P6 ;  /* 0x000000ffff00720c */ /* 0x000fe40004f25560 */
[C---:B---3--:R-:W-:Y:S02]  /*4990*/  LOP3.LUT P6, RZ, R12.reuse, R14, RZ, 0xfc, !PT ;  /* 0x0000000e0cff7212 */ /* 0x048fe400078cfcff */
[----:B------:R-:W-:Y:S02]  /*49a0*/  LOP3.LUT R4, R12, 0x1, RZ, 0xc0, !PT ;  /* 0x000000010c047812 */ /* 0x000fe400078ec0ff */
[----:B------:R-:W-:Y:S02]  /*49b0*/  LOP3.LUT P0, RZ, R13, R15, RZ, 0xfc, P6 ;  /* 0x0000000f0dff7212 */ /* 0x000fe4000300fcff */
[----:B------:R-:W-:Y:S01]  /*49c0*/  ISETP.NE.U32.AND P6, PT, R4, 0x1, PT ;  /* 0x000000010400780c */ /* 0x000fe20003fc5070 */
[----:B------:R-:W3:Y:S03]  /*49d0*/  LDL.128 R12, [R1+0x2b0] ;  /* 0x0002b000010c7983 */ /* 0x000ee60000100c00 */
[----:B------:R-:W-:-:S02]  /*49e0*/  ISETP.NE.U32.OR.EX P6, PT, RZ, RZ, !P0, P6 ;  /* 0x000000ffff00720c */ /* 0x000fc400047c5560 */
[----:B------:R-:W-:Y:S02]  /*49f0*/  ISETP.NE.AND P0, PT, R5, RZ, PT ;  /* 0x000000ff0500720c */ /* 0x000fe40003f05270 */
[----:B------:R-:W5:Y:S09]  /*4a00*/  @!P1 LDL R5, [R1+0x34] ;  /* 0x0000340001059983 */ /* 0x000f720000100800 */
[----:B------:R-:W3:Y:S04]  /*4a10*/  @!P6 LDL R4, [R1+0x38] ;  /* 0x000038000104e983 */ /* 0x000ee80000100800 */
[----:B------:R-:W2:Y:S01]  /*4a20*/  @!P0 LDL R9, [R1+0x20] ;  /* 0x0000200001098983 */ /* 0x000ea20000100800 */
[----:B----4-:R-:W-:-:S02]  /*4a30*/  @!P2 VIADD R7, R7, 0xffffffff ;  /* 0xffffffff0707a836 */ /* 0x010fc40000000000 */
[----:B--2---:R-:W-:-:S05]  /*4a40*/  @!P0 VIADD R9, R9, 0xffffffff ;  /* 0xffffffff09098836 */ /* 0x004fca0000000000 */
[CC--:B------:R-:W-:Y:S02]  /*4a50*/  @!P0 SHF.L.U32 R11, R32.reuse, R9.reuse, RZ ;  /* 0x00000009200b8219 */ /* 0x0c0fe400000006ff */
[----:B------:R-:W-:Y:S01]  /*4a60*/  @!P0 SHF.L.U64.HI R10, R32, R9, RZ ;  /* 0x00000009200a8219 */ /* 0x000fe200000102ff */
[----:B------:R-:W-:Y:S01]  /*4a70*/  @!P5 VIADD R9, R24, 0xffffffff ;  /* 0xffffffff1809d836 */ /* 0x000fe20000000000 */
[----:B------:R-:W-:Y:S01]  /*4a80*/  @!P0 LOP3.LUT R34, R11, R34, RZ, 0x3c, !PT ;  /* 0x000000220b228212 */ /* 0x000fe200078e3cff */
[----:B-----5:R-:W-:Y:S01]  /*4a90*/  @!P1 VIADD R5, R5, 0xffffffff ;  /* 0xffffffff05059836 */ /* 0x020fe20000000000 */
[----:B------:R-:W-:Y:S01]  /*4aa0*/  @!P0 LOP3.LUT R33, R10, R33, RZ, 0x3c, !PT ;  /* 0x000000210a218212 */ /* 0x000fe200078e3cff */
[----:B------:R-:W2:Y:S01]  /*4ab0*/  LDL.128 R24, [R1+0x2c0] ;  /* 0x0002c00001187983 */ /* 0x000ea20000100c00 */
[CC--:B------:R-:W-:Y:S02]  /*4ac0*/  @!P5 SHF.L.U32 R11, R32.reuse, R9.reuse, RZ ;  /* 0x00000009200bd219 */ /* 0x0c0fe400000006ff */
[----:B------:R-:W-:Y:S01]  /*4ad0*/  @!P5 SHF.L.U64.HI R10, R32, R9, RZ ;  /* 0x00000009200ad219 */ /* 0x000fe200000102ff */
[----:B------:R-:W-:Y:S01]  /*4ae0*/  @!P4 VIADD R9, R8, 0xffffffff ;  /* 0xffffffff0809c836 */ /* 0x000fe20000000000 */
[----:B------:R-:W-:-:S02]  /*4af0*/  @!P5 LOP3.LUT R34, R11, R34, RZ, 0x3c, !PT ;  /* 0x000000220b22d212 */ /* 0x000fc400078e3cff */
[----:B------:R-:W-:Y:S02]  /*4b00*/  @!P5 LOP3.LUT R33, R10, R33, RZ, 0x3c, !PT ;  /* 0x000000210a21d212 */ /* 0x000fe400078e3cff */
[CC--:B------:R-:W-:Y:S02]  /*4b10*/  @!P4 SHF.L.U32 R11, R32.reuse, R9.reuse, RZ ;  /* 0x00000009200bc219 */ /* 0x0c0fe400000006ff */
[----:B------:R-:W-:Y:S01]  /*4b20*/  @!P4 SHF.L.U64.HI R8, R32, R9, RZ ;  /* 0x000000092008c219 */ /* 0x000fe200000102ff */
[----:B------:R-:W-:Y:S01]  /*4b30*/  @!P3 VIADD R9, R6, 0xffffffff ;  /* 0xffffffff0609b836 */ /* 0x000fe20000000000 */
[----:B------:R-:W-:Y:S02]  /*4b40*/  @!P4 LOP3.LUT R34, R11, R34, RZ, 0x3c, !PT ;  /* 0x000000220b22c212 */ /* 0x000fe400078e3cff */
[----:B------:R-:W-:Y:S02]  /*4b50*/  @!P4 LOP3.LUT R33, R8, R33, RZ, 0x3c, !PT ;  /* 0x000000210821c212 */ /* 0x000fe400078e3cff */
[----:B------:R-:W-:-:S02]  /*4b60*/  @!P3 SHF.L.U64.HI R6, R32, R9, RZ ;  /* 0x000000092006b219 */ /* 0x000fc400000102ff */
[----:B------:R-:W-:Y:S02]  /*4b70*/  @!P3 SHF.L.U32 R11, R32, R9, RZ ;  /* 0x00000009200bb219 */ /* 0x000fe400000006ff */
[----:B------:R-:W-:Y:S02]  /*4b80*/  @!P3 LOP3.LUT R33, R6, R33, RZ, 0x3c, !PT ;  /* 0x000000210621b212 */ /* 0x000fe400078e3cff */
[----:B------:R-:W-:Y:S02]  /*4b90*/  @!P3 LOP3.LUT R34, R11, R34, RZ, 0x3c, !PT ;  /* 0x000000220b22b212 */ /* 0x000fe400078e3cff */
[CC--:B------:R-:W-:Y:S02]  /*4ba0*/  @!P2 SHF.L.U32 R9, R32.reuse, R7.reuse, RZ ;  /* 0x000000072009a219 */ /* 0x0c0fe400000006ff */
[----:B------:R-:W-:Y:S02]  /*4bb0*/  @!P2 SHF.L.U64.HI R6, R32, R7, RZ ;  /* 0x000000072006a219 */ /* 0x000fe400000102ff */
[----:B------:R-:W-:-:S02]  /*4bc0*/  @!P2 LOP3.LUT R34, R9, R34, RZ, 0x3c, !PT ;  /* 0x000000220922a212 */ /* 0x000fc400078e3cff */
[----:B------:R-:W-:Y:S01]  /*4bd0*/  @!P2 LOP3.LUT R33, R6, R33, RZ, 0x3c, !PT ;  /* 0x000000210621a212 */ /* 0x000fe200078e3cff */
[----:B------:R-:W4:Y:S01]  /*4be0*/  LDL.128 R8, [R1+0x2d0] ;  /* 0x0002d00001087983 */ /* 0x000f220000100c00 */
[----:B------:R-:W-:Y:S02]  /*4bf0*/  @!P1 SHF.L.U32 R7, R32, R5, RZ ;  /* 0x0000000520079219 */ /* 0x000fe400000006ff */
[----:B---3--:R-:W-:Y:S02]  /*4c00*/  LOP3.LUT P2, RZ, R12, R14, RZ, 0xfc, !PT ;  /* 0x0000000e0cff7212 */ /* 0x008fe4000784fcff */
[----:B------:R-:W-:Y:S02]  /*4c10*/  LOP3.LUT P5, RZ, R16, R18, RZ, 0xfc, !PT ;  /* 0x0000001210ff7212 */ /* 0x000fe400078afcff */
[----:B------:R-:W-:Y:S01]  /*4c20*/  LOP3.LUT P2, RZ, R13, R15, RZ, 0xfc, P2 ;  /* 0x0000000f0dff7212 */ /* 0x000fe2000104fcff */
[----:B------:R-:W-:Y:S01]  /*4c30*/  @!P6 VIADD R13, R4, 0xffffffff ;  /* 0xffffffff040de836 */ /* 0x000fe20000000000 */
[----:B------:R-:W-:-:S02]  /*4c40*/  @!P1 LOP3.LUT R34, R7, R34, RZ, 0x3c, !PT ;  /* 0x0000002207229212 */ /* 0x000fc400078e3cff */
[----:B------:R-:W-:Y:S02]  /*4c50*/  @!P1 SHF.L.U64.HI R18, R32, R5, RZ ;  /* 0x0000000520129219 */ /* 0x000fe400000102ff */
[----:B------:R-:W3:Y:S01]  /*4c60*/  LDL.128 R4, [R1+0x2e0] ;  /* 0x0002e00001047983 */ /* 0x000ee20000100c00 */
[----:B------:R-:W-:Y:S02]  /*4c70*/  LOP3.LUT P0, RZ, R20, R22, RZ, 0xfc, !PT ;  /* 0x0000001614ff7212 */ /* 0x000fe4000780fcff */
[----:B------:R-:W-:Y:S02]  /*4c80*/  @!P1 LOP3.LUT R33, R18, R33, RZ, 0x3c, !PT ;  /* 0x0000002112219212 */ /* 0x000fe400078e3cff */
[CC--:B------:R-:W-:Y:S02]  /*4c90*/  @!P6 SHF.L.U32 R15, R32.reuse, R13.reuse, RZ ;  /* 0x0000000d200fe219 */ /* 0x0c0fe400000006ff */
[----:B------:R-:W-:Y:S02]  /*4ca0*/  @!P6 SHF.L.U64.HI R18, R32, R13, RZ ;  /* 0x0000000d2012e219 */ /* 0x000fe400000102ff */
[----:B------:R-:W-:-:S02]  /*4cb0*/  LOP3.LUT P0, RZ, R21, R23, RZ, 0xfc, P0 ;  /* 0x0000001715ff7212 */ /* 0x000fc4000000fcff */
[----:B------:R-:W-:Y:S02]  /*4cc0*/  LOP3.LUT R13, R20, 0x1, RZ, 0xc0, !PT ;  /* 0x00000001140d7812 */ /* 0x000fe400078ec0ff */
[----:B------:R-:W5:Y:S01]  /*4cd0*/  LDL.128 R20, [R1+0x2f0] ;  /* 0x0002f00001147983 */ /* 0x000f620000100c00 */
[----:B------:R-:W-:Y:S02]  /*4ce0*/  LOP3.LUT R12, R12, 0x1, RZ, 0xc0, !PT ;  /* 0x000000010c0c7812 */ /* 0x000fe400078ec0ff */
[----:B------:R-:W-:Y:S02]  /*4cf0*/  P2R R14, PR, RZ, 0x4 ;  /* 0x00000004ff0e7803 */ /* 0x000fe40000000000 */
[----:B------:R-:W-:Y:S02]  /*4d00*/  ISETP.NE.U32.AND P2, PT, R13, 0x1, PT ;  /* 0x000000010d00780c */ /* 0x000fe40003f45070 */
[----:B------:R-:W-:Y:S02]  /*4d10*/  ISETP.NE.U32.AND P4, PT, R12, 0x1, PT ;  /* 0x000000010c00780c */ /* 0x000fe40003f85070 */
[----:B------:R-:W-:-:S02]  /*4d20*/  LOP3.LUT R16, R16, 0x1, RZ, 0xc0, !PT ;  /* 0x0000000110107812 */ /* 0x000fc400078ec0ff */
[----:B------:R-:W-:Y:S02]  /*4d30*/  @!P6 LOP3.LUT R34, R15, R34, RZ, 0x3c, !PT ;  /* 0x000000220f22e212 */ /* 0x000fe400078e3cff */
[----:B------:R-:W-:Y:S02]  /*4d40*/  @!P6 LOP3.LUT R33, R18, R33, RZ, 0x3c, !PT ;  /* 0x000000211221e212 */ /* 0x000fe400078e3cff */
[----:B------:R-:W-:Y:S02]  /*4d50*/  ISETP.NE.U32.OR.EX P0, PT, RZ, RZ, !P0, P2 ;  /* 0x000000ffff00720c */ /* 0x000fe40004705520 */
[----:B------:R-:W-:Y:S02]  /*4d60*/  LOP3.LUT P5, RZ, R17, R19, RZ, 0xfc, P5 ;  /* 0x0000001311ff7212 */ /* 0x000fe400028afcff */
[----:B------:R-:W-:Y:S02]  /*4d70*/  ISETP.NE.U32.AND P1, PT, R16, 0x1, PT ;  /* 0x000000011000780c */ /* 0x000fe40003f25070 */
[----:B------:R-:W-:Y:S01]  /*4d80*/  P2R R13, PR, RZ, 0x1 ;  /* 0x00000001ff0d7803 */ /* 0x000fe20000000000 */
[----:B------:R-:W5:Y:S01]  /*4d90*/  LDL.128 R16, [R1+0x310] ;  /* 0x0003100001107983 */ /* 0x000f620000100c00 */
[----:B------:R-:W-:-:S02]  /*4da0*/  ISETP.NE.U32.OR.EX P5, PT, RZ, RZ, !P5, P1 ;  /* 0x000000ffff00720c */ /* 0x000fc40006fa5510 */
[----:B------:R-:W-:-:S04]  /*4db0*/  ISETP.NE.AND P0, PT, R14, RZ, PT ;  /* 0x000000ff0e00720c */ /* 0x000fc80003f05270 */
[----:B------:R-:W-:Y:S02]  /*4dc0*/  ISETP.NE.U32.OR.EX P4, PT, RZ, RZ, !P0, P4 ;  /* 0x000000ffff00720c */ /* 0x000fe40004785540 */
[C---:B--2---:R-:W-:Y:S02]  /*4dd0*/  LOP3.LUT P3, RZ, R24.reuse, R26, RZ, 0xfc, !PT ;  /* 0x0000001a18ff7212 */ /* 0x044fe4000786fcff */
[----:B------:R-:W-:Y:S02]  /*4de0*/  LOP3.LUT R12, R24, 0x1, RZ, 0xc0, !PT ;  /* 0x00000001180c7812 */ /* 0x000fe400078ec0ff */
[----:B------:R-:W-:Y:S02]  /*4df0*/  LOP3.LUT P3, RZ, R25, R27, RZ, 0xfc, P3 ;  /* 0x0000001b19ff7212 */ /* 0x000fe4000186fcff */
[----:B------:R-:W-:-:S04]  /*4e00*/  ISETP.NE.U32.AND P6, PT, R12, 0x1, PT ;  /* 0x000000010c00780c */ /* 0x000fc80003fc5070 */
[----:B------:R-:W-:Y:S02]  /*4e10*/  ISETP.NE.U32.OR.EX P3, PT, RZ, RZ, !P3, P6 ;  /* 0x000000ffff00720c */ /* 0x000fe40005f65560 */
[C---:B----4-:R-:W-:Y:S02]  /*4e20*/  LOP3.LUT P2, RZ, R8.reuse, R10, RZ, 0xfc, !PT ;  /* 0x0000000a08ff7212 */ /* 0x050fe4000784fcff */
[----:B------:R-:W-:Y:S01]  /*4e30*/  LOP3.LUT R8, R8, 0x1, RZ, 0xc0, !PT ;  /* 0x0000000108087812 */ /* 0x000fe200078ec0ff */
[----:B------:R-:W2:Y:S01]  /*4e40*/  @!P5 LDL R10, [R1+0x40] ;  /* 0x00004000010ad983 */ /* 0x000ea20000100800 */
[----:B------:R-:W-:Y:S02]  /*4e50*/  LOP3.LUT P2, RZ, R9, R11, RZ, 0xfc, P2 ;  /* 0x0000000b09ff7212 */ /* 0x000fe4000104fcff */
[----:B------:R-:W-:Y:S02]  /*4e60*/  ISETP.NE.U32.AND P6, PT, R8, 0x1, PT ;  /* 0x000000010800780c */ /* 0x000fe40003fc5070 */
[----:B------:R-:W4:Y:S01]  /*4e70*/  @!P4 LDL R8, [R1+0x44] ;  /* 0x000044000108c983 */ /* 0x000f220000100800 */
[----:B---3--:R-:W-:-:S02]  /*4e80*/  LOP3.LUT P1, RZ, R4, R6, RZ, 0xfc, !PT ;  /* 0x0000000604ff7212 */ /* 0x008fc4000782fcff */
[----:B------:R-:W-:Y:S02]  /*4e90*/  LOP3.LUT R4, R4, 0x1, RZ, 0xc0, !PT ;  /* 0x0000000104047812 */ /* 0x000fe400078ec0ff */
[----:B------:R-:W-:Y:S02]  /*4ea0*/  ISETP.NE.U32.OR.EX P2, PT, RZ, RZ, !P2, P6 ;  /* 0x000000ffff00720c */ /* 0x000fe40005745560 */
[----:B------:R-:W-:Y:S02]  /*4eb0*/  LOP3.LUT P1, RZ, R5, R7, RZ, 0xfc, P1 ;  /* 0x0000000705ff7212 */ /* 0x000fe4000082fcff */
[----:B------:R-:W-:Y:S01]  /*4ec0*/  ISETP.NE.U32.AND P6, PT, R4, 0x1, PT ;  /* 0x000000010400780c */ /* 0x000fe20003fc5070 */
[----:B------:R-:W3:Y:S03]  /*4ed0*/  @!P3 LDL R7, [R1+0x48] ;  /* 0x000048000107b983 */ /* 0x000ee60000100800 */
[----:B------:R-:W-:-:S02]  /*4ee0*/  ISETP.NE.U32.OR.EX P1, PT, RZ, RZ, !P1, P6 ;  /* 0x000000ffff00720c */ /* 0x000fc40004f25560 */
[C---:B-----5:R-:W-:Y:S02]  /*4ef0*/  LOP3.LUT P6, RZ, R20.reuse, R22, RZ, 0xfc, !PT ;  /* 0x0000001614ff7212 */ /* 0x060fe400078cfcff */
[----:B------:R-:W-:Y:S01]  /*4f00*/  LOP3.LUT R4, R20, 0x1, RZ, 0xc0, !PT ;  /* 0x0000000114047812 */ /* 0x000fe200078ec0ff */
[----:B------:R-:W5:Y:S01]  /*4f10*/  @!P2 LDL R6, [R1+0x4c] ;  /* 0x00004c000106a983 */ /* 0x000f620000100800 */
[----:B------:R-:W-:Y:S02]  /*4f20*/  LOP3.LUT P0, RZ, R21, R23, RZ, 0xfc, P6 ;  /* 0x0000001715ff7212 */ /* 0x000fe4000300fcff */
[----:B------:R-:W-:Y:S01]  /*4f30*/  ISETP.NE.U32.AND P6, PT, R4, 0x1, PT ;  /* 0x000000010400780c */ /* 0x000fe20003fc5070 */
[----:B------:R-:W5:Y:S03]  /*4f40*/  LDL.128 R20, [R1+0x300] ;  /* 0x0003000001147983 */ /* 0x000f660000100c00 */
[----:B------:R-:W-:Y:S01]  /*4f50*/  ISETP.NE.U32.OR.EX P6, PT, RZ, RZ, !P0, P6 ;  /* 0x000000ffff00720c */ /* 0x000fe200047c5560 */
[----:B------:R-:W4:Y:S01]  /*4f60*/  @!P1 LDL R5, [R1+0x50] ;  /* 0x0000500001059983 */ /* 0x000f220000100800 */
[----:B------:R-:W-:-:S03]  /*4f70*/  ISETP.NE.AND P0, PT, R13, RZ, PT ;  /* 0x000000ff0d00720c */ /* 0x000fc60003f05270 */
[----:B------:R-:W5:Y:S08]  /*4f80*/  LDL.128 R12, [R1+0x320] ;  /* 0x00032000010c7983 */ /* 0x000f700000100c00 */
[----:B------:R-:W5:Y:S04]  /*4f90*/  @!P6 LDL R4, [R1+0x54] ;  /* 0x000054000104e983 */ /* 0x000f680000100800 */
[----:B------:R-:W2:Y:S01]  /*4fa0*/  @!P0 LDL R9, [R1+0x3c] ;  /* 0x00003c0001098983 */ /* 0x000ea20000100800 */
[----:B---3--:R-:W-:-:S02]  /*4fb0*/  @!P3 VIADD R7, R7, 0xffffffff ;  /* 0xffffffff0707b836 */ /* 0x008fc40000000000 */
[----:B--2---:R-:W-:-:S05]  /*4fc0*/  @!P0 VIADD R9, R9, 0xffffffff ;  /* 0xffffffff09098836 */ /* 0x004fca0000000000 */
[CC--:B------:R-:W-:Y:S02]  /*4fd0*/  @!P0 SHF.L.U32 R11, R32.reuse, R9.reuse, RZ ;  /* 0x00000009200b8219 */ /* 0x0c0fe400000006ff */
[----:B------:R-:W-:Y:S01]  /*4fe0*/  @!P0 SHF.L.U64.HI R24, R32, R9, RZ ;  /* 0x0000000920188219 */ /* 0x000fe200000102ff */
[----:B------:R-:W-:Y:S01]  /*4ff0*/  @!P5 VIADD R9, R10, 0xffffffff ;  /* 0xffffffff0a09d836 */ /* 0x000fe20000000000 */
[----:B------:R-:W-:Y:S02]  /*5000*/  @!P0 LOP3.LUT R34, R11, R34, RZ, 0x3c, !PT ;  /* 0x000000220b228212 */ /* 0x000fe400078e3cff */
[----:B------:R-:W-:Y:S02]  /*5010*/  @!P0 LOP3.LUT R33, R24, R33, RZ, 0x3c, !PT ;  /* 0x0000002118218212 */ /* 0x000fe400078e3cff */
[CC--:B------:R-:W-:Y:S01]  /*5020*/  @!P5 SHF.L.U32 R11, R32.reuse, R9.reuse, RZ ;  /* 0x00000009200bd219 */ /* 0x0c0fe200000006ff */
[----:B----4-:R-:W-:Y:S01]  /*5030*/  @!P1 VIADD R5, R5, 0xffffffff ;  /* 0xffffffff05059836 */ /* 0x010fe20000000000 */
[----:B------:R-:W-:Y:S01]  /*5040*/  @!P5 SHF.L.U64.HI R10, R32, R9, RZ ;  /* 0x00000009200ad219 */ /* 0x000fe200000102ff */
[----:B------:R-:W-:Y:S01]  /*5050*/  @!P4 VIADD R9, R8, 0xffffffff ;  /* 0xffffffff0809c836 */ /* 0x000fe20000000000 */
[----:B------:R-:W-:Y:S01]  /*5060*/  @!P5 LOP3.LUT R34, R11, R34, RZ, 0x3c, !PT ;  /* 0x000000220b22d212 */ /* 0x000fe200078e3cff */
[----:B------:R-:W2:Y:S01]  /*5070*/  LDL.128 R24, [R1+0x330] ;  /* 0x0003300001187983 */ /* 0x000ea20000100c00 */
[----:B------:R-:W-:-:S02]  /*5080*/  @!P5 LOP3.LUT R33, R10, R33, RZ, 0x3c, !PT ;  /* 0x000000210a21d212 */ /* 0x000fc400078e3cff */
[CC--:B------:R-:W-:Y:S02]  /*5090*/  @!P4 SHF.L.U64.HI R8, R32.reuse, R9.reuse, RZ ;  /* 0x000000092008c219 */ /* 0x0c0fe400000102ff */
[----:B------:R-:W-:Y:S02]  /*50a0*/  @!P4 SHF.L.U32 R11, R32, R9, RZ ;  /* 0x00000009200bc219 */ /* 0x000fe400000006ff */
[----:B------:R-:W-:Y:S02]  /*50b0*/  @!P4 LOP3.LUT R33, R8, R33, RZ, 0x3c, !PT ;  /* 0x000000210821c212 */ /* 0x000fe400078e3cff */
[CC--:B------:R-:W-:Y:S02]  /*50c0*/  @!P3 SHF.L.U32 R9, R32.reuse, R7.reuse, RZ ;  /* 0x000000072009b219 */ /* 0x0c0fe400000006ff */
[----:B------:R-:W-:Y:S01]  /*50d0*/  @!P3 SHF.L.U64.HI R8, R32, R7, RZ ;  /* 0x000000072008b219 */ /* 0x000fe200000102ff */
[----:B-----5:R-:W-:Y:S01]  /*50e0*/  @!P2 VIADD R7, R6, 0xffffffff ;  /* 0xffffffff0607a836 */ /* 0x020fe20000000000 */
[----:B------:R-:W-:-:S02]  /*50f0*/  @!P4 LOP3.LUT R34, R11, R34, RZ, 0x3c, !PT ;  /* 0x000000220b22c212 */ /* 0x000fc400078e3cff */
[----:B------:R-:W-:Y:S02]  /*5100*/  @!P3 LOP3.LUT R33, R8, R33, RZ, 0x3c, !PT ;  /* 0x000000210821b212 */ /* 0x000fe400078e3cff */
[----:B------:R-:W-:Y:S02]  /*5110*/  @!P3 LOP3.LUT R34, R9, R34, RZ, 0x3c, !PT ;  /* 0x000000220922b212 */ /* 0x000fe400078e3cff */
[CC--:B------:R-:W-:Y:S02]  /*5120*/  @!P2 SHF.L.U32 R9, R32.reuse, R7.reuse, RZ ;  /* 0x000000072009a219 */ /* 0x0c0fe400000006ff */
[----:B------:R-:W-:Y:S02]  /*5130*/  @!P2 SHF.L.U64.HI R6, R32, R7, RZ ;  /* 0x000000072006a219 */ /* 0x000fe400000102ff */
[----:B------:R-:W-:Y:S02]  /*5140*/  @!P2 LOP3.LUT R34, R9, R34, RZ, 0x3c, !PT ;  /* 0x000000220922a212 */ /* 0x000fe400078e3cff */
[----:B------:R-:W-:Y:S01]  /*5150*/  @!P2 LOP3.LUT R33, R6, R33, RZ, 0x3c, !PT ;  /* 0x000000210621a212 */ /* 0x000fe200078e3cff */
[----:B------:R-:W3:Y:S01]  /*5160*/  LDL.128 R8, [R1+0x340] ;  /* 0x0003400001087983 */ /* 0x000ee20000100c00 */
[----:B------:R-:W-:-:S02]  /*5170*/  @!P1 SHF.L.U32 R7, R32, R5, RZ ;  /* 0x0000000520079219 */ /* 0x000fc400000006ff */
[----:B------:R-:W-:Y:S02]  /*5180*/  LOP3.LUT P2, RZ, R12, R14, RZ, 0xfc, !PT ;  /* 0x0000000e0cff7212 */ /* 0x000fe4000784fcff */
[----:B------:R-:W-:Y:S02]  /*5190*/  LOP3.LUT P5, RZ, R16, R18, RZ, 0xfc, !PT ;  /* 0x0000001210ff7212 */ /* 0x000fe400078afcff */
[----:B------:R-:W-:Y:S01]  /*51a0*/  LOP3.LUT P2, RZ, R13, R15, RZ, 0xfc, P2 ;  /* 0x0000000f0dff7212 */ /* 0x000fe2000104fcff */
[----:B------:R-:W-:Y:S01]  /*51b0*/  @!P6 VIADD R13, R4, 0xffffffff ;  /* 0xffffffff040de836 */ /* 0x000fe20000000000 */
[----:B------:R-:W-:Y:S02]  /*51c0*/  @!P1 LOP3.LUT R34, R7, R34, RZ, 0x3c, !PT ;  /* 0x0000002207229212 */ /* 0x000fe400078e3cff */
[----:B------:R-:W-:Y:S02]  /*51d0*/  @!P1 SHF.L.U64.HI R18, R32, R5, RZ ;  /* 0x0000000520129219 */ /* 0x000fe400000102ff */
[----:B------:R-:W4:Y:S01]  /*51e0*/  LDL.128 R4, [R1+0x350] ;  /* 0x0003500001047983 */ /* 0x000f220000100c00 */
[----:B------:R-:W-:-:S02]  /*51f0*/  LOP3.LUT P0, RZ, R20, R22, RZ, 0xfc, !PT ;  /* 0x0000001614ff7212 */ /* 0x000fc4000780fcff */
[----:B------:R-:W-:Y:S02]  /*5200*/  @!P1 LOP3.LUT R33, R18, R33, RZ, 0x3c, !PT ;  /* 0x0000002112219212 */ /* 0x000fe400078e3cff */
[CC--:B------:R-:W-:Y:S02]  /*5210*/  @!P6 SHF.L.U32 R15, R32.reuse, R13.reuse, RZ ;  /* 0x0000000d200fe219 */ /* 0x0c0fe400000006ff */
[----:B------:R-:W-:Y:S02]  /*5220*/  @!P6 SHF.L.U64.HI R18, R32, R13, RZ ;  /* 0x0000000d2012e219 */ /* 0x000fe400000102ff */
[----:B------:R-:W-:Y:S02]  /*5230*/  LOP3.LUT P0, RZ, R21, R23, RZ, 0xfc, P0 ;  /* 0x0000001715ff7212 */ /* 0x000fe4000000fcff */
[----:B------:R-:W-:Y:S02]  /*5240*/  LOP3.LUT R13, R20, 0x1, RZ, 0xc0, !PT ;  /* 0x00000001140d7812 */ /* 0x000fe400078ec0ff */
[----:B------:R-:W5:Y:S01]  /*5250*/  LDL.128 R20, [R1+0x360] ;  /* 0x0003600001147983 */ /* 0x000f620000100c00 */
[----:B------:R-:W-:-:S02]  /*5260*/  LOP3.LUT R12, R12, 0x1, RZ, 0xc0, !PT ;  /* 0x000000010c0c7812 */ /* 0x000fc400078ec0ff */
[----:B------:R-:W-:Y:S02]  /*5270*/  P2R R14, PR, RZ, 0x4 ;  /* 0x00000004ff0e7803 */ /* 0x000fe40000000000 */
[----:B------:R-:W-:Y:S02]  /*5280*/  ISETP.NE.U32.AND P2, PT, R13, 0x1, PT ;  /* 0x000000010d00780c */ /* 0x000fe40003f45070 */
[----:B------:R-:W-:Y:S02]  /*5290*/  ISETP.NE.U32.AND P4, PT, R12, 0x1, PT ;  /* 0x000000010c00780c */ /* 0x000fe40003f85070 */
[----:B------:R-:W-:Y:S02]  /*52a0*/  LOP3.LUT R16, R16, 0x1, RZ, 0xc0, !PT ;  /* 0x0000000110107812 */ /* 0x000fe400078ec0ff */
[----:B------:R-:W-:Y:S02]  /*52b0*/  @!P6 LOP3.LUT R34, R15, R34, RZ, 0x3c, !PT ;  /* 0x000000220f22e212 */ /* 0x000fe400078e3cff */
[----:B------:R-:W-:-:S02]  /*52c0*/  @!P6 LOP3.LUT R33, R18, R33, RZ, 0x3c, !PT ;  /* 0x000000211221e212 */ /* 0x000fc400078e3cff */
[----:B------:R-:W-:Y:S02]  /*52d0*/  ISETP.NE.U32.OR.EX P0, PT, RZ, RZ, !P0, P2 ;  /* 0x000000ffff00720c */ /* 0x000fe40004705520 */
[----:B------:R-:W-:Y:S02]  /*52e0*/  LOP3.LUT P5, RZ, R17, R19, RZ, 0xfc, P5 ;  /* 0x0000001311ff7212 */ /* 0x000fe400028afcff */
[----:B------:R-:W-:Y:S02]  /*52f0*/  ISETP.NE.U32.AND P1, PT, R16, 0x1, PT ;  /* 0x000000011000780c */ /* 0x000fe40003f25070 */
[----:B------:R-:W-:Y:S01]  /*5300*/  P2R R13, PR, RZ, 0x1 ;  /* 0x00000001ff0d7803 */ /* 0x000fe20000000000 */
[----:B------:R-:W5:Y:S01]  /*5310*/  LDL.128 R16, [R1+0x380] ;  /* 0x0003800001107983 */ /* 0x000f620000100c00 */
[----:B------:R-:W-:Y:S02]  /*5320*/  ISETP.NE.U32.OR.EX P5, PT, RZ, RZ, !P5, P1 ;  /* 0x000000ffff00720c */ /* 0x000fe40006fa5510 */
[----:B------:R-:W-:-:S04]  /*5330*/  ISETP.NE.AND P0, PT, R14, RZ, PT ;  /* 0x000000ff0e00720c */ /* 0x000fc80003f05270 */
[----:B------:R-:W-:Y:S02]  /*5340*/  ISETP.NE.U32.OR.EX P4, PT, RZ, RZ, !P0, P4 ;  /* 0x000000ffff00720c */ /* 0x000fe40004785540 */
        /* <DEDUP_REMOVED lines=9> */
[----:B------:R-:W-:Y:S02]  /*53e0*/  ISETP.NE.U32.AND P6, PT, R8, 0x1, PT ;  /* 0x000000010800780c */ /* 0x000fe40003fc5070 */
[----:B------:R-:W3:Y:S01]  /*53f0*/  @!P4 LDL R8, [R1+0x60] ;  /* 0x000060000108c983 */ /* 0x000ee20000100800 */
[----:B----4-:R-:W-:-:S02]  /*5400*/  LOP3.LUT P1, RZ, R4, R6, RZ, 0xfc, !PT ;  /* 0x0000000604ff7212 */ /* 0x010fc4000782fcff */
[----:B------:R-:W-:Y:S01]  /*5410*/  LOP3.LUT R4, R4, 0x1, RZ, 0xc0, !PT ;  /* 0x0000000104047812 */ /* 0x000fe200078ec0ff */
[----:B------:R-:W4:Y:S01]  /*5420*/  @!P3 LDL R6, [R1+0x64] ;  /* 0x000064000106b983 */ /* 0x000f220000100800 */
[----:B------:R-:W-:Y:S02]  /*5430*/  ISETP.NE.U32.OR.EX P2, PT, RZ, RZ, !P2, P6 ;  /* 0x000000ffff00720c */ /* 0x000fe40005745560 */
[----:B------:R-:W-:Y:S02]  /*5440*/  LOP3.LUT P1, RZ, R5, R7, RZ, 0xfc, P1 ;  /* 0x0000000705ff7212 */ /* 0x000fe4000082fcff */
[----:B------:R-:W-:-:S04]  /*5450*/  ISETP.NE.U32.AND P6, PT, R4, 0x1, PT ;  /* 0x000000010400780c */ /* 0x000fc80003fc5070 */
[----:B------:R-:W-:Y:S02]  /*5460*/  ISETP.NE.U32.OR.EX P1, PT, RZ, RZ, !P1, P6 ;  /* 0x000000ffff00720c */ /* 0x000fe40004f25560 */
[C---:B-----5:R-:W-:Y:S02]  /*5470*/  LOP3.LUT P6, RZ, R20.reuse, R22, RZ, 0xfc, !PT ;  /* 0x0000001614ff7212 */ /* 0x060fe400078cfcff */
[----:B------:R-:W-:Y:S01]  /*5480*/  LOP3.LUT R4, R20, 0x1, RZ, 0xc0, !PT ;  /* 0x0000000114047812 */ /* 0x000fe200078ec0ff */
[----:B------:R-:W5:Y:S01]  /*5490*/  @!P2 LDL R7, [R1+0x68] ;  /* 0x000068000107a983 */ /* 0x000f620000100800 */
[----:B------:R-:W-:Y:S02]  /*54a0*/  LOP3.LUT P0, RZ, R21, R23, RZ, 0xfc, P6 ;  /* 0x0000001715ff7212 */ /* 0x000fe4000300fcff */
[----:B------:R-:W-:Y:S01]  /*54b0*/  ISETP.NE.U32.AND P6, PT, R4, 0x1, PT ;  /* 0x000000010400780c */ /* 0x000fe20003fc5070 */
[----:B------:R-:W4:Y:S03]  /*54c0*/  LDL.128 R20, [R1+0x370] ;  /* 0x0003700001147983 */ /* 0x000f260000100c00 */
[----:B------:R-:W-:Y:S01]  /*54d0*/  ISETP.NE.U32.OR.EX P6, PT, RZ, RZ, !P0, P6 ;  /* 0x000000ffff00720c */ /* 0x000fe200047c5560 */
[----:B------:R-:W3:Y:S01]  /*54e0*/  @!P1 LDL R5, [R1+0x6c] ;  /* 0x00006c0001059983 */ /* 0x000ee20000100800 */
[----:B------:R-:W-:-:S03]  /*54f0*/  ISETP.NE.AND P0, PT, R13, RZ, PT ;  /* 0x000000ff0d00720c */ /* 0x000fc60003f05270 */
[----:B------:R-:W4:Y:S08]  /*5500*/  LDL.128 R12, [R1+0x390] ;  /* 0x00039000010c7983 */ /* 0x000f300000100c00 */
[----:B------:R-:W4:Y:S04]  /*5510*/  @!P6 LDL R4, [R1+0x70] ;  /* 0x000070000104e983 */ /* 0x000f280000100800 */
[----:B------:R-:W2:Y:S01]  /*5520*/  @!P0 LDL R9, [R1+0x58] ;  /* 0x0000580001098983 */ /* 0x000ea20000100800 */
[----:B-----5:R-:W-:-:S02]  /*5530*/  @!P2 VIADD R7, R7, 0xffffffff ;  /* 0xffffffff0707a836 */ /* 0x020fc40000000000 */
[----:B--2---:R-:W-:-:S05]  /*5540*/  @!P0 VIADD R9, R9, 0xffffffff ;  /* 0xffffffff09098836 */ /* 0x004fca0000000000 */
[CC--:B------:R-:W-:Y:S02]  /*5550*/  @!P0 SHF.L.U32 R11, R32.reuse, R9.reuse, RZ ;  /* 0x00000009200b8219 */ /* 0x0c0fe400000006ff */
[----:B------:R-:W-:Y:S01]  /*5560*/  @!P0 SHF.L.U64.HI R10, R32, R9, RZ ;  /* 0x00000009200a8219 */ /* 0x000fe200000102ff */
[----:B------:R-:W-:Y:S01]  /*5570*/  @!P5 VIADD R9, R24, 0xffffffff ;  /* 0xffffffff1809d836 */ /* 0x000fe20000000000 */
[----:B------:R-:W-:Y:S01]  /*5580*/  @!P0 LOP3.LUT R34, R11, R34, RZ, 0x3c, !PT ;  /* 0x000000220b228212 */ /* 0x000fe200078e3cff */
[----:B---3--:R-:W-:Y:S01]  /*5590*/  @!P1 VIADD R5, R5, 0xffffffff ;  /* 0xffffffff05059836 */ /* 0x008fe20000000000 */
        /* <DEDUP_REMOVED lines=9> */
[----:B----4-:R-:W-:Y:S01]  /*5630*/  @!P3 VIADD R9, R6, 0xffffffff ;  /* 0xffffffff0609b836 */ /* 0x010fe20000000000 */
        /* <DEDUP_REMOVED lines=10> */
[----:B------:R-:W3:Y:S01]  /*56e0*/  LDL.128 R8, [R1+0x3b0] ;  /* 0x0003b00001087983 */ /* 0x000ee20000100c00 */
[----:B------:R-:W-:Y:S02]  /*56f0*/  @!P1 SHF.L.U32 R7, R32, R5, RZ ;  /* 0x0000000520079219 */ /* 0x000fe400000006ff */
[----:B------:R-:W-:Y:S02]  /*5700*/  LOP3.LUT P2, RZ, R12, R14, RZ, 0xfc, !PT ;  /* 0x0000000e0cff7212 */ /* 0x000fe4000784fcff */
[----:B------:R-:W-:Y:S02]  /*5710*/  LOP3.LUT P5, RZ, R16, R18, RZ, 0xfc, !PT ;  /* 0x0000001210ff7212 */ /* 0x000fe400078afcff */
[----:B------:R-:W-:Y:S01]  /*5720*/  LOP3.LUT P2, RZ, R13, R15, RZ, 0xfc, P2 ;  /* 0x0000000f0dff7212 */ /* 0x000fe2000104fcff */
[----:B------:R-:W-:Y:S01]  /*5730*/  @!P6 VIADD R13, R4, 0xffffffff ;  /* 0xffffffff040de836 */ /* 0x000fe20000000000 */
[----:B------:R-:W-:-:S02]  /*5740*/  @!P1 LOP3.LUT R34, R7, R34, RZ, 0x3c, !PT ;  /* 0x0000002207229212 */ /* 0x000fc400078e3cff */
[----:B------:R-:W-:Y:S02]  /*5750*/  @!P1 SHF.L.U64.HI R18, R32, R5, RZ ;  /* 0x0000000520129219 */ /* 0x000fe400000102ff */
[----:B------:R-:W4:Y:S01]  /*5760*/  LDL.128 R4, [R1+0x3c0] ;  /* 0x0003c00001047983 */ /* 0x000f220000100c00 */
        /* <DEDUP_REMOVED lines=203> */
[C---:B---3--:R-:W-:Y:S02]  /*6420*/  LOP3.LUT P2, RZ, R8.reuse, R10, RZ, 0xfc, !PT ;  /* 0x0000000a08ff7212 */ /* 0x048fe4000784fcff */
[----:B------:R-:W-:Y:S01]  /*6430*/  LOP3.LUT R8, R8, 0x1, RZ, 0xc0, !PT ;  /* 0x0000000108087812 */ /* 0x000fe200078ec0ff */
[----:B------:R-:W2:Y:S01]  /*6440*/  @!P5 LDL R10, [R1+0xb0] ;  /* 0x0000b000010ad983 */ /* 0x000ea20000100800 */
[----:B------:R-:W-:Y:S02]  /*6450*/  LOP3.LUT P2, RZ, R9, R11, RZ, 0xfc, P2 ;  /* 0x0000000b09ff7212 */ /* 0x000fe4000104fcff */
[----:B------:R-:W-:Y:S02]  /*6460*/  ISETP.NE.U32.AND P6, PT, R8, 0x1, PT ;  /* 0x000000010800780c */ /* 0x000fe40003fc5070 */
[----:B------:R-:W3:Y:S01]  /*6470*/  @!P4 LDL R8, [R1+0xb4] ;  /* 0x0000b4000108c983 */ /* 0x000ee20000100800 */
[----:B----4-:R-:W-:-:S02]  /*6480*/  LOP3.LUT P1, RZ, R4, R6, RZ, 0xfc, !PT ;  /* 0x0000000604ff7212 */ /* 0x010fc4000782fcff */
[----:B------:R-:W-:Y:S02]  /*6490*/  LOP3.LUT R4, R4, 0x1, RZ, 0xc0, !PT ;  /* 0x0000000104047812 */ /* 0x000fe400078ec0ff */
[----:B------:R-:W-:Y:S02]  /*64a0*/  ISETP.NE.U32.OR.EX P2, PT, RZ, RZ, !P2, P6 ;  /* 0x000000ffff00720c */ /* 0x000fe40005745560 */
[----:B------:R-:W-:Y:S02]  /*64b0*/  LOP3.LUT P1, RZ, R5, R7, RZ, 0xfc, P1 ;  /* 0x0000000705ff7212 */ /* 0x000fe4000082fcff */
[----:B------:R-:W-:Y:S01]  /*64c0*/  ISETP.NE.U32.AND P6, PT, R4, 0x1, PT ;  /* 0x000000010400780c */ /* 0x000fe20003fc5070 */
[----:B------:R-:W4:Y:S03]  /*64d0*/  @!P3 LDL R7, [R1+0xb8] ;  /* 0x0000b8000107b983 */ /* 0x000f260000100800 */
        /* <DEDUP_REMOVED lines=8> */
[----:B------:R-:W3:Y:S01]  /*6560*/  @!P1 LDL R5, [R1+0xc0] ;  /* 0x0000c00001059983 */ /* 0x000ee20000100800 */
[----:B------:R-:W-:-:S03]  /*6570*/  ISETP.NE.AND P0, PT, R13, RZ, PT ;  /* 0x000000ff0d00720c */ /* 0x000fc60003f05270 */
[----:B------:R-:W5:Y:S08]  /*6580*/  LDL.128 R12, [R1+0x4e0] ;  /* 0x0004e000010c7983 */ /* 0x000f700000100c00 */
[----:B------:R-:W5:Y:S04]  /*6590*/  @!P6 LDL R4, [R1+0xc4] ;  /* 0x0000c4000104e983 */ /* 0x000f680000100800 */
[----:B------:R-:W2:Y:S01]  /*65a0*/  @!P0 LDL R9, [R1+0xac] ;  /* 0x0000ac0001098983 */ /* 0x000ea20000100800 */
[----:B----4-:R-:W-:-:S02]  /*65b0*/  @!P3 VIADD R7, R7, 0xffffffff ;  /* 0xffffffff0707b836 */ /* 0x010fc40000000000 */
[----:B--2---:R-:W-:-:S05]  /*65c0*/  @!P0 VIADD R9, R9, 0xffffffff ;  /* 0xffffffff09098836 */ /* 0x004fca0000000000 */
[CC--:B------:R-:W-:Y:S02]  /*65d0*/  @!P0 SHF.L.U32 R11, R32.reuse, R9.reuse, RZ ;  /* 0x00000009200b8219 */ /* 0x0c0fe400000006ff */
[----:B------:R-:W-:Y:S01]  /*65e0*/  @!P0 SHF.L.U64.HI R24, R32, R9, RZ ;  /* 0x0000000920188219 */ /* 0x000fe200000102ff */
[----:B------:R-:W-:Y:S01]  /*65f0*/  @!P5 VIADD R9, R10, 0xffffffff ;  /* 0xffffffff0a09d836 */ /* 0x000fe20000000000 */
[----:B------:R-:W-:Y:S02]  /*6600*/  @!P0 LOP3.LUT R34, R11, R34, RZ, 0x3c, !PT ;  /* 0x000000220b228212 */ /* 0x000fe400078e3cff */
[----:B------:R-:W-:Y:S02]  /*6610*/  @!P0 LOP3.LUT R33, R24, R33, RZ, 0x3c, !PT ;  /* 0x0000002118218212 */ /* 0x000fe400078e3cff */
[CC--:B------:R-:W-:Y:S01]  /*6620*/  @!P5 SHF.L.U32 R11, R32.reuse, R9.reuse, RZ ;  /* 0x00000009200bd219 */ /* 0x0c0fe200000006ff */
[----:B---3--:R-:W-:Y:S01]  /*6630*/  @!P1 VIADD R5, R5, 0xffffffff ;  /* 0xffffffff05059836 */ /* 0x008fe20000000000 */
        /* <DEDUP_REMOVED lines=131> */
[----:B------:R-:W-:-:S04]  /*6e70*/  ISETP.NE.U32.AND P1, PT, R16, 0x1, PT ;  /* 0x000000011000780c */ /* 0x000fc80003f25070 */
[----:B------:R-:W-:Y:S02]  /*6e80*/  ISETP.NE.U32.OR.EX P5, PT, RZ, RZ, !P5, P1 ;  /* 0x000000ffff00720c */ /* 0x000fe40006fa5510 */
[----:B------:R-:W-:Y:S02]  /*6e90*/  P2R R13, PR, RZ, 0x1 ;  /* 0x00000001ff0d7803 */ /* 0x000fe40000000000 */
        /* <DEDUP_REMOVED lines=8> */
[----:B------:R-:W-:Y:S02]  /*6f20*/  LOP3.LUT R8, R8, 0x1, RZ, 0xc0, !PT ;  /* 0x0000000108087812 */ /* 0x000fe400078ec0ff */
[----:B------:R-:W-:Y:S02]  /*6f30*/  LOP3.LUT P2, RZ, R9, R11, RZ, 0xfc, P2 ;  /* 0x0000000b09ff7212 */ /* 0x000fe4000104fcff */
[----:B------:R-:W-:Y:S01]  /*6f40*/  ISETP.NE.U32.AND P6, PT, R8, 0x1, PT ;  /* 0x000000010800780c */ /* 0x000fe20003fc5070 */
[----:B------:R-:W2:Y:S01]  /*6f50*/  @!P4 LDL R9, [R1+0xec] ;  /* 0x0000ec000109c983 */ /* 0x000ea20000100800 */
[----:B----4-:R-:W-:-:S03]  /*6f60*/  LOP3.LUT P1, RZ, R4, R6, RZ, 0xfc, !PT ;  /* 0x0000000604ff7212 */ /* 0x010fc6000782fcff */
[----:B------:R-:W3:Y:S01]  /*6f70*/  @!P5 LDL R8, [R1+0xe8] ;  /* 0x0000e8000108d983 */ /* 0x000ee20000100800 */
[----:B------:R-:W-:Y:S02]  /*6f80*/  LOP3.LUT R4, R4, 0x1, RZ, 0xc0, !PT ;  /* 0x0000000104047812 */ /* 0x000fe400078ec0ff */
[----:B------:R-:W-:Y:S02]  /*6f90*/  ISETP.NE.U32.OR.EX P2, PT, RZ, RZ, !P2, P6 ;  /* 0x000000ffff00720c */ /* 0x000fe40005745560 */
[----:B------:R-:W-:Y:S02]  /*6fa0*/  LOP3.LUT P1, RZ, R5, R7, RZ, 0xfc, P1 ;  /* 0x0000000705ff7212 */ /* 0x000fe4000082fcff */
[----:B------:R-:W-:-:S04]  /*6fb0*/  ISETP.NE.U32.AND P6, PT, R4, 0x1, PT ;  /* 0x000000010400780c */ /* 0x000fc80003fc5070 */
[----:B------:R-:W-:Y:S02]  /*6fc0*/  ISETP.NE.U32.OR.EX P1, PT, RZ, RZ, !P1, P6 ;  /* 0x000000ffff00720c */ /* 0x000fe40004f25560 */
[C---:B-----5:R-:W-:Y:S02]  /*6fd0*/  LOP3.LUT P6, RZ, R20.reuse, R22, RZ, 0xfc, !PT ;  /* 0x0000001614ff7212 */ /* 0x060fe400078cfcff */
[----:B------:R-:W-:Y:S01]  /*6fe0*/  LOP3.LUT R4, R20, 0x1, RZ, 0xc0, !PT ;  /* 0x0000000114047812 */ /* 0x000fe200078ec0ff */
[----:B------:R-:W4:Y:S01]  /*6ff0*/  @!P2 LDL R10, [R1+0xf4] ;  /* 0x0000f400010aa983 */ /* 0x000f220000100800 */
[----:B------:R-:W-:Y:S02]  /*7000*/  LOP3.LUT P0, RZ, R21, R23, RZ, 0xfc, P6 ;  /* 0x0000001715ff7212 */ /* 0x000fe4000300fcff */
[----:B------:R-:W-:Y:S02]  /*7010*/  ISETP.NE.U32.AND P6, PT, R4, 0x1, PT ;  /* 0x000000010400780c */ /* 0x000fe40003fc5070 */
[----:B------:R-:W5:Y:S02]  /*7020*/  @!P3 LDL R4, [R1+0xf0] ;  /* 0x0000f0000104b983 */ /* 0x000f640000100800 */
[----:B------:R-:W-:-:S02]  /*7030*/  ISETP.NE.U32.OR.EX P6, PT, RZ, RZ, !P0, P6 ;  /* 0x000000ffff00720c */ /* 0x000fc400047c5560 */
[----:B------:R-:W-:Y:S01]  /*7040*/  ISETP.NE.AND P0, PT, R13, RZ, PT ;  /* 0x000000ff0d00720c */ /* 0x000fe20003f05270 */
[----:B------:R-:W4:Y:S10]  /*7050*/  @!P1 LDL R11, [R1+0xf8] ;  /* 0x0000f800010b9983 */ /* 0x000f340000100800 */
[----:B------:R-:W4:Y:S04]  /*7060*/  @!P6 LDL R12, [R1+0xfc] ;  /* 0x0000fc00010ce983 */ /* 0x000f280000100800 */
[----:B------:R-:W2:Y:S04]  /*7070*/  @!P0 LDL R5, [R1+0xe4] ;  /* 0x0000e40001058983 */ /* 0x000ea80000100800 */
[----:B------:R0:W-:Y:S01]  /*7080*/  STL.64 [R1+0xba0], RZ ;  /* 0x000ba0ff01007387 */ /* 0x0001e20000100a00 */
[----:B--2---:R-:W-:-:S05]  /*7090*/  @!P0 VIADD R5, R5, 0xffffffff ;  /* 0xffffffff05058836 */ /* 0x004fca0000000000 */
[CC--:B------:R-:W-:Y:S02]  /*70a0*/  @!P0 SHF.L.U32 R7, R32.reuse, R5.reuse, RZ ;  /* 0x0000000520078219 */ /* 0x0c0fe400000006ff */
[----:B------:R-:W-:Y:S01]  /*70b0*/  @!P0 SHF.L.U64.HI R6, R32, R5, RZ ;  /* 0x0000000520068219 */ /* 0x000fe200000102ff */
[----:B---3--:R-:W-:Y:S01]  /*70c0*/  @!P5 VIADD R5, R8, 0xffffffff ;  /* 0xffffffff0805d836 */ /* 0x008fe20000000000 */
[----:B------:R-:W-:Y:S02]  /*70d0*/  @!P0 LOP3.LUT R34, R7, R34, RZ, 0x3c, !PT ;  /* 0x0000002207228212 */ /* 0x000fe400078e3cff */
[----:B------:R-:W-:Y:S02]  /*70e0*/  @!P0 LOP3.LUT R33, R6, R33, RZ, 0x3c, !PT ;  /* 0x0000002106218212 */ /* 0x000fe400078e3cff */
[CC--:B------:R-:W-:Y:S02]  /*70f0*/  @!P5 SHF.L.U32 R7, R32.reuse, R5.reuse, RZ ;  /* 0x000000052007d219 */ /* 0x0c0fe400000006ff */
[----:B------:R-:W-:Y:S01]  /*7100*/  @!P5 SHF.L.U64.HI R6, R32, R5, RZ ;  /* 0x000000052006d219 */ /* 0x000fe200000102ff */
[----:B------:R-:W-:Y:S01]  /*7110*/  @!P4 VIADD R5, R9, 0xffffffff ;  /* 0xffffffff0905c836 */ /* 0x000fe20000000000 */
[----:B------:R-:W-:-:S02]  /*7120*/  @!P5 LOP3.LUT R34, R7, R34, RZ, 0x3c, !PT ;  /* 0x000000220722d212 */ /* 0x000fc400078e3cff */
[----:B------:R-:W-:Y:S02]  /*7130*/  @!P5 LOP3.LUT R33, R6, R33, RZ, 0x3c, !PT ;  /* 0x000000210621d212 */ /* 0x000fe400078e3cff */
[CC--:B------:R-:W-:Y:S02]  /*7140*/  @!P4 SHF.L.U32 R7, R32.reuse, R5.reuse, RZ ;  /* 0x000000052007c219 */ /* 0x0c0fe400000006ff */
[----:B------:R-:W-:Y:S01]  /*7150*/  @!P4 SHF.L.U64.HI R6, R32, R5, RZ ;  /* 0x000000052006c219 */ /* 0x000fe200000102ff */
[----:B-----5:R-:W-:Y:S01]  /*7160*/  @!P3 VIADD R5, R4, 0xffffffff ;  /* 0xffffffff0405b836 */ /* 0x020fe20000000000 */
[----:B------:R-:W-:-:S04]  /*7170*/  @!P4 LOP3.LUT R34, R7, R34, RZ, 0x3c, !PT ;  /* 0x000000220722c212 */ /* 0x000fc800078e3cff */
[CC--:B------:R-:W-:Y:S02]  /*7180*/  @!P3 SHF.L.U32 R7, R32.reuse, R5.reuse, RZ ;  /* 0x000000052007b219 */ /* 0x0c0fe400000006ff */
[----:B------:R-:W-:Y:S01]  /*7190*/  @!P3 SHF.L.U64.HI R4, R32, R5, RZ ;  /* 0x000000052004b219 */ /* 0x000fe200000102ff */
[----:B----4-:R-:W-:Y:S01]  /*71a0*/  @!P2 VIADD R5, R10, 0xffffffff ;  /* 0xffffffff0a05a836 */ /* 0x010fe20000000000 */
[----:B------:R-:W-:Y:S01]  /*71b0*/  @!P4 LOP3.LUT R33, R6, R33, RZ, 0x3c, !PT ;  /* 0x000000210621c212 */ /* 0x000fe200078e3cff */
[----:B------:R-:W-:Y:S01]  /*71c0*/  @!P1 VIADD R11, R11, 0xffffffff ;  /* 0xffffffff0b0b9836 */ /* 0x000fe20000000000 */
[----:B------:R-:W-:Y:S02]  /*71d0*/  @!P3 LOP3.LUT R34, R7, R34, RZ, 0x3c, !PT ;  /* 0x000000220722b212 */ /* 0x000fe400078e3cff */
[----:B------:R-:W-:Y:S02]  /*71e0*/  @!P2 SHF.L.U32 R7, R32, R5, RZ ;  /* 0x000000052007a219 */ /* 0x000fe400000006ff */
[----:B------:R-:W-:-:S02]  /*71f0*/  @!P3 LOP3.LUT R33, R4, R33, RZ, 0x3c, !PT ;  /* 0x000000210421b212 */ /* 0x000fc400078e3cff */
[----:B------:R-:W-:Y:S01]  /*7200*/  @!P2 SHF.L.U64.HI R4, R32, R5, RZ ;  /* 0x000000052004a219 */ /* 0x000fe200000102ff */
[----:B------:R-:W-:Y:S01]  /*7210*/  @!P6 VIADD R5, R12, 0xffffffff ;  /* 0xffffffff0c05e836 */ /* 0x000fe20000000000 */
[----:B------:R-:W-:Y:S02]  /*7220*/  @!P2 LOP3.LUT R34, R7, R34, RZ, 0x3c, !PT ;  /* 0x000000220722a212 */ /* 0x000fe400078e3cff */
[----:B------:R-:W-:Y:S02]  /*7230*/  @!P1 SHF.L.U32 R7, R32, R11, RZ ;  /* 0x0000000b20079219 */ /* 0x000fe400000006ff */
[----:B------:R-:W-:Y:S02]  /*7240*/  @!P2 LOP3.LUT R33, R4, R33, RZ, 0x3c, !PT ;  /* 0x000000210421a212 */ /* 0x000fe400078e3cff */
[----:B------:R-:W-:Y:S02]  /*7250*/  @!P1 SHF.L.U64.HI R4, R32, R11, RZ ;  /* 0x0000000b20049219 */ /* 0x000fe400000102ff */
[----:B------:R-:W-:-:S02]  /*7260*/  @!P1 LOP3.LUT R34, R7, R34, RZ, 0x3c, !PT ;  /* 0x0000002207229212 */ /* 0x000fc400078e3cff */
[----:B------:R-:W-:Y:S02]  /*7270*/  @!P6 SHF.L.U32 R7, R32, R5, RZ ;  /* 0x000000052007e219 */ /* 0x000fe400000006ff */
[----:B------:R-:W-:Y:S02]  /*7280*/  @!P1 LOP3.LUT R33, R4, R33, RZ, 0x3c, !PT ;  /* 0x0000002104219212 */ /* 0x000fe400078e3cff */
[----:B------:R-:W-:-:S04]  /*7290*/  @!P6 SHF.L.U64.HI R32, R32, R5, RZ ;  /* 0x000000052020e219 */ /* 0x000fc800000102ff */
[----:B------:R-:W-:Y:S02]  /*72a0*/  @!P6 LOP3.LUT R33, R32, R33, RZ, 0x3c, !PT ;  /* 0x000000212021e212 */ /* 0x000fe400078e3cff */
[----:B------:R-:W-:-:S03]  /*72b0*/  @!P6 LOP3.LUT R34, R7, R34, RZ, 0x3c, !PT ;  /* 0x000000220722e212 */ /* 0x000fc600078e3cff */
[----:B------:R-:W-:-:S05]  /*72c0*/  IMAD.MOV.U32 R35, RZ, RZ, R33 ;  /* 0x000000ffff237224 */ /* 0x000fca00078e0021 */
[----:B------:R0:W-:Y:S01]  /*72d0*/  STL.64 [R1+0xba0], R34 ;  /* 0x000ba02201007387 */ /* 0x0001e20000100a00 */
[----:B------:R-:W-:Y:S02]  /*72e0*/  IMAD.MOV.U32 R8, RZ, RZ, 0x1 ;  /* 0x00000001ff087424 */ /* 0x000fe400078e00ff */
[----:B------:R-:W-:Y:S01]  /*72f0*/  IMAD.MOV.U32 R9, RZ, RZ, RZ ;  /* 0x000000ffff097224 */ /* 0x000fe200078e00ff */
[----:B------:R-:W-:Y:S06]  /*7300*/  BRA `(.L_x_9) ;  /* 0x0000005800fc7947 */ /* 0x000fec0003800000 */
.L_x_36:
[----:B01----:R-:W2:Y:S01]  /*7310*/  LDL.128 R4, [R1+0x1a0] ;  /* 0x0001a00001047983 */ /* 0x003ea20000100c00 */
[----:B------:R-:W-:Y:S01]  /*7320*/  BSSY.RECONVERGENT B3, `(.L_x_37) ;  /* 0x0000052000037945 */ /* 0x000fe20003800200 */
[----:B------:R-:W-:Y:S02]  /*7330*/  CS2R R8, SRZ ;  /* 0x0000000000087805 */ /* 0x000fe4000001ff00 */
[----:B------:R0:W-:Y:S04]  /*7340*/  STL.64 [R1+0xba0], RZ ;  /* 0x000ba0ff01007387 */ /* 0x0001e80000100a00 */
[----:B------:R0:W-:Y:S04]  /*7350*/  STL.U8 [R1+0x100], RZ ;  /* 0x000100ff01007387 */ /* 0x0001e80000100000 */
        /* <DEDUP_REMOVED lines=63> */
[----:B------:R0:W-:Y:S01]  /*7750*/  STL.U8 [R1+0x140], RZ ;  /* 0x000140ff01007387 */ /* 0x0001e20000100000 */
[----:B--2---:R-:W-:-:S04]  /*7760*/  LOP3.LUT P0, RZ, R4, R6, RZ, 0xfc, !PT ;  /* 0x0000000604ff7212 */ /* 0x004fc8000780fcff */
[----:B------:R-:W-:-:S13]  /*7770*/  LOP3.LUT P0, RZ, R5, R7, RZ, 0xfc, P0 ;  /* 0x0000000705ff7212 */ /* 0x000fda000000fcff */
[----:B0-----:R-:W-:Y:S05]  /*7780*/  @!P0 BRA `(.L_x_38) ;  /* 0x00000000002c8947 */ /* 0x001fea0003800000 */
[----:B------:R-:W2:Y:S01]  /*7790*/  LDL R6, [R1] ;  /* 0x0000000001067983 */ /* 0x000ea20000100800 */
[----:B------:R-:W-:Y:S01]  /*77a0*/  LOP3.LUT R4, R4, 0x1, RZ, 0xc0, !PT ;  /* 0x0000000104047812 */ /* 0x000fe200078ec0ff */
[----:B------:R-:W-:Y:S02]  /*77b0*/  IMAD.MOV.U32 R5, RZ, RZ, 0x1 ;  /* 0x00000001ff057424 */ /* 0x000fe400078e00ff */
[----:B------:R-:W-:Y:S01]  /*77c0*/  IMAD.MOV.U32 R7, RZ, RZ, 0x1 ;  /* 0x00000001ff077424 */ /* 0x000fe200078e00ff */
[----:B------:R-:W-:-:S04]  /*77d0*/  ISETP.NE.U32.AND P0, PT, R4, 0x1, PT ;  /* 0x000000010400780c */ /* 0x000fc80003f05070 */
[----:B------:R-:W-:Y:S01]  /*77e0*/  ISETP.NE.U32.AND.EX P0, PT, RZ, RZ, PT, P0 ;  /* 0x000000ffff00720c */ /* 0x000fe20003f05100 */
[----:B--2---:R-:W-:-:S12]  /*77f0*/  IMAD.IADD R4, R1, 0x1, R6 ;  /* 0x0000000101047824 */ /* 0x004fd800078e0206 */
[----:B------:R-:W-:Y:S01]  /*7800*/  @!P0 VIADD R6, R6, 0xffffffff ;  /* 0xffffffff06068836 */ /* 0x000fe20000000000 */
[----:B------:R0:W-:Y:S04]  /*7810*/  STL.U8 [R4+0x100], R5 ;  /* 0x0001000504007387 */ /* 0x0001e80000100000 */
[CC--:B------:R-:W-:Y:S02]  /*7820*/  @!P0 SHF.L.U64.HI R8, R7.reuse, R6.reuse, RZ ;  /* 0x0000000607088219 */ /* 0x0c0fe400000102ff */
[----:B------:R-:W-:-:S07]  /*7830*/  @!P0 SHF.L.U32 R9, R7, R6, RZ ;  /* 0x0000000607098219 */ /* 0x000fce00000006ff */
.L_x_38:
[----:B------:R-:W-:Y:S05]  /*7840*/  BSYNC.RECONVERGENT B3 ;  /* 0x0000000000037941 */ /* 0x000fea0003800200 */
.L_x_37:
[----:B0-----:R-:W2:Y:S01]  /*7850*/  LDL.128 R4, [R1+0x1b0] ;  /* 0x0001b00001047983 */ /* 0x001ea20000100c00 */
[----:B------:R-:W-:Y:S01]  /*7860*/  BSSY.RECONVERGENT B3, `(.L_x_39) ;  /* 0x0000011000037945 */ /* 0x000fe20003800200 */
[----:B--2---:R-:W-:-:S04]  /*7870*/  LOP3.LUT P0, RZ, R4, R6, RZ, 0xfc, !PT ;  /* 0x0000000604ff7212 */ /* 0x004fc8000780fcff */
[----:B------:R-:W-:-:S13]  /*7880*/  LOP3.LUT P0, RZ, R5, R7, RZ, 0xfc, P0 ;  /* 0x0000000705ff7212 */ /* 0x000fda000000fcff */
[----:B------:R-:W-:Y:S05]  /*7890*/  @!P0 BRA `(.L_x_40) ;  /* 0x0000000000348947 */ /* 0x000fea0003800000 */
[----:B------:R-:W2:Y:S01]  /*78a0*/  LDL R6, [R1+0x4] ;  /* 0x0000040001067983 */ /* 0x000ea20000100800 */
        /* <DEDUP_REMOVED lines=8> */
[CC--:B------:R-:W-:Y:S02]  /*7930*/  @!P0 SHF.L.U32 R10, R5.reuse, R6.reuse, RZ ;  /* 0x00000006050a8219 */ /* 0x0c0fe400000006ff */
[----:B------:R-:W-:Y:S02]  /*7940*/  @!P0 SHF.L.U64.HI R5, R5, R6, RZ ;  /* 0x0000000605058219 */ /* 0x000fe400000102ff */
[----:B------:R-:W-:Y:S02]  /*7950*/  @!P0 LOP3.LUT R9, R10, R9, RZ, 0x3c, !PT ;  /* 0x000000090a098212 */ /* 0x000fe400078e3cff */
[----:B------:R-:W-:-:S07]  /*7960*/  @!P0 LOP3.LUT R8, R5, R8, RZ, 0x3c, !PT ;  /* 0x0000000805088212 */ /* 0x000fce00078e3cff */
.L_x_40:
[----:B------:R-:W-:Y:S05]  /*7970*/  BSYNC.RECONVERGENT B3 ;  /* 0x0000000000037941 */ /* 0x000fea0003800200 */
.L_x_39:
        /* <DEDUP_REMOVED lines=18> */
.L_x_42:
[----:B------:R-:W-:Y:S05]  /*7aa0*/  BSYNC.RECONVERGENT B3 ;  /* 0x0000000000037941 */ /* 0x000fea0003800200 */
.L_x_41:
        /* <DEDUP_REMOVED lines=18> */
.L_x_44:
[----:B------:R-:W-:Y:S05]  /*7bd0*/  BSYNC.RECONVERGENT B3 ;  /* 0x0000000000037941 */ /* 0x000fea0003800200 */
.L_x_43:
        /* <DEDUP_REMOVED lines=18> */
.L_x_46:
[----:B------:R-:W-:Y:S05]  /*7d00*/  BSYNC.RECONVERGENT B3 ;  /* 0x0000000000037941 */ /* 0x000fea0003800200 */
.L_x_45:
        /* <DEDUP_REMOVED lines=18> */
.L_x_48:
[----:B------:R-:W-:Y:S05]  /*7e30*/  BSYNC.RECONVERGENT B3 ;  /* 0x0000000000037941 */ /* 0x000fea0003800200 */
.L_x_47:
        /* <DEDUP_REMOVED lines=18> */
.L_x_50:
[----:B------:R-:W-:Y:S05]  /*7f60*/  BSYNC.RECONVERGENT B3 ;  /* 0x0000000000037941 */ /* 0x000fea0003800200 */
.L_x_49:
        /* <DEDUP_REMOVED lines=18> */
.L_x_52:
[----:B------:R-:W-:Y:S05]  /*8090*/  BSYNC.RECONVERGENT B3 ;  /* 0x0000000000037941 */ /* 0x000fea0003800200 */
.L_x_51:
        /* <DEDUP_REMOVED lines=18> */
.L_x_54:
[----:B------:R-:W-:Y:S05]  /*81c0*/  BSYNC.RECONVERGENT B3 ;  /* 0x0000000000037941 */ /* 0x000fea0003800200 */
.L_x_53:
        /* <DEDUP_REMOVED lines=18> */
.L_x_56:
[----:B------:R-:W-:Y:S05]  /*82f0*/  BSYNC.RECONVERGENT B3 ;  /* 0x0000000000037941 */ /* 0x000fea0003800200 */
.L_x_55:
        /* <DEDUP_REMOVED lines=18> */
.L_x_58:
[----:B------:R-:W-:Y:S05]  /*8420*/  BSYNC.RECONVERGENT B3 ;  /* 0x0000000000037941 */ /* 0x000fea0003800200 */
.L_x_57:
        /* <DEDUP_REMOVED lines=18> */
.L_x_60:
[----:B------:R-:W-:Y:S05]  /*8550*/  BSYNC.RECONVERGENT B3 ;  /* 0x0000000000037941 */ /* 0x000fea0003800200 */
.L_x_59:
        /* <DEDUP_REMOVED lines=18> */
.L_x_62:
[----:B------:R-:W-:Y:S05]  /*8680*/  BSYNC.RECONVERGENT B3 ;  /* 0x0000000000037941 */ /* 0x000fea0003800200 */
.L_x_61:
        /* <DEDUP_REMOVED lines=18> */
.L_x_64:
[----:B------:R-:W-:Y:S05]  /*87b0*/  BSYNC.RECONVERGENT B3 ;  /* 0x0000000000037941 */ /* 0x000fea0003800200 */
.L_x_63:
        /* <DEDUP_REMOVED lines=18> */
.L_x_66:
[----:B------:R-:W-:Y:S05]  /*88e0*/  BSYNC.RECONVERGENT B3 ;  /* 0x0000000000037941 */ /* 0x000fea0003800200 */
.L_x_65:
        /* <DEDUP_REMOVED lines=18> */
.L_x_68:
[----:B------:R-:W-:Y:S05]  /*8a10*/  BSYNC.RECONVERGENT B3 ;  /* 0x0000000000037941 */ /* 0x000fea0003800200 */
.L_x_67:
        /* <DEDUP_REMOVED lines=18> */
.L_x_70:
[----:B------:R-:W-:Y:S05]  /*8b40*/  BSYNC.RECONVERGENT B3 ;  /* 0x0000000000037941 */ /* 0x000fea0003800200 */
.L_x_69:
        /* <DEDUP_REMOVED lines=18> */
.L_x_72:
[----:B------:R-:W-:Y:S05]  /*8c70*/  BSYNC.RECONVERGENT B3 ;  /* 0x0000000000037941 */ /* 0x000fea0003800200 */
.L_x_71:
        /* <DEDUP_REMOVED lines=18> */
.L_x_74:
[----:B------:R-:W-:Y:S05]  /*8da0*/  BSYNC.RECONVERGENT B3 ;  /* 0x0000000000037941 */ /* 0x000fea0003800200 */
.L_x_73:
        /* <DEDUP_REMOVED lines=18> */
.L_x_76:
[----:B------:R-:W-:Y:S05]  /*8ed0*/  BSYNC.RECONVERGENT B3 ;  /* 0x0000000000037941 */ /* 0x000fea0003800200 */
.L_x_75:
        /* <DEDUP_REMOVED lines=18> */
.L_x_78:
[----:B------:R-:W-:Y:S05]  /*9000*/  BSYNC.RECONVERGENT B3 ;  /* 0x0000000000037941 */ /* 0x000fea0003800200 */
.L_x_77:
        /* <DEDUP_REMOVED lines=18> */
.L_x_80:
[----:B------:R-:W-:Y:S05]  /*9130*/  BSYNC.RECONVERGENT B3 ;  /* 0x0000000000037941 */ /* 0x000fea0003800200 */
.L_x_79:
        /* <DEDUP_REMOVED lines=18> */
.L_x_82:
[----:B------:R-:W-:Y:S05]  /*9260*/  BSYNC.RECONVERGENT B3 ;  /* 0x0000000000037941 */ /* 0x000fea0003800200 */
.L_x_81:
        /* <DEDUP_REMOVED lines=18> */
.L_x_84:
[----:B------:R-:W-:Y:S05]  /*9390*/  BSYNC.RECONVERGENT B3 ;  /* 0x0000000000037941 */ /* 0x000fea0003800200 */
.L_x_83:
        /* <DEDUP_REMOVED lines=18> */
.L_x_86:
[----:B------:R-:W-:Y:S05]  /*94c0*/  BSYNC.RECONVERGENT B3 ;  /* 0x0000000000037941 */ /* 0x000fea0003800200 */
.L_x_85:
        /* <DEDUP_REMOVED lines=18> */
.L_x_88:
[----:B------:R-:W-:Y:S05]  /*95f0*/  BSYNC.RECONVERGENT B3 ;  /* 0x0000000000037941 */ /* 0x000fea0003800200 */
.L_x_87:
        /* <DEDUP_REMOVED lines=18> */
.L_x_90:
[----:B------:R-:W-:Y:S05]  /*9720*/  BSYNC.RECONVERGENT B3 ;  /* 0x0000000000037941 */ /* 0x000fea0003800200 */
.L_x_89:
        /* <DEDUP_REMOVED lines=18> */
.L_x_92:
[----:B------:R-:W-:Y:S05]  /*9850*/  BSYNC.RECONVERGENT B3 ;  /* 0x0000000000037941 */ /* 0x000fea0003800200 */
.L_x_91:
        /* <DEDUP_REMOVED lines=18> */
.L_x_94:
[----:B------:R-:W-:Y:S05]  /*9980*/  BSYNC.RECONVERGENT B3 ;  /* 0x0000000000037941 */ /* 0x000fea0003800200 */
.L_x_93:
        /* <DEDUP_REMOVED lines=18> */
.L_x_96:
[----:B------:R-:W-:Y:S05]  /*9ab0*/  BSYNC.RECONVERGENT B3 ;  /* 0x0000000000037941 */ /* 0x000fea0003800200 */
.L_x_95:
        /* <DEDUP_REMOVED lines=18> */
.L_x_98:
[----:B------:R-:W-:Y:S05]  /*9be0*/  BSYNC.RECONVERGENT B3 ;  /* 0x0000000000037941 */ /* 0x000fea0003800200 */
.L_x_97:
        /* <DEDUP_REMOVED lines=18> */
.L_x_100:
[----:B------:R-:W-:Y:S05]  /*9d10*/  BSYNC.RECONVERGENT B3 ;  /* 0x0000000000037941 */ /* 0x000fea0003800200 */
.L_x_99:
        /* <DEDUP_REMOVED lines=18> */
.L_x_102:
[----:B------:R-:W-:Y:S05]  /*9e40*/  BSYNC.RECONVERGENT B3 ;  /* 0x0000000000037941 */ /* 0x000fea0003800200 */
.L_x_101:
        /* <DEDUP_REMOVED lines=18> */
.L_x_104:
[----:B------:R-:W-:Y:S05]  /*9f70*/  BSYNC.RECONVERGENT B3 ;  /* 0x0000000000037941 */ /* 0x000fea0003800200 */
.L_x_103:
        /* <DEDUP_REMOVED lines=18> */
.L_x_106:
[----:B------:R-:W-:Y:S05]  /*a0a0*/  BSYNC.RECONVERGENT B3 ;  /* 0x0000000000037941 */ /* 0x000fea0003800200 */
.L_x_105:
        /* <DEDUP_REMOVED lines=18> */
.L_x_108:
[----:B------:R-:W-:Y:S05]  /*a1d0*/  BSYNC.RECONVERGENT B3 ;  /* 0x0000000000037941 */ /* 0x000fea0003800200 */
.L_x_107:
        /* <DEDUP_REMOVED lines=18> */
.L_x_110:
[----:B------:R-:W-:Y:S05]  /*a300*/  BSYNC.RECONVERGENT B3 ;  /* 0x0000000000037941 */ /* 0x000fea0003800200 */
.L_x_109:
        /* <DEDUP_REMOVED lines=18> */
.L_x_112:
[----:B------:R-:W-:Y:S05]  /*a430*/  BSYNC.RECONVERGENT B3 ;  /* 0x0000000000037941 */ /* 0x000fea0003800200 */
.L_x_111:
        /* <DEDUP_REMOVED lines=18> */
.L_x_114:
[----:B------:R-:W-:Y:S05]  /*a560*/  BSYNC.RECONVERGENT B3 ;  /* 0x0000000000037941 */ /* 0x000fea0003800200 */
.L_x_113:
        /* <DEDUP_REMOVED lines=18> */
.L_x_116:
[----:B------:R-:W-:Y:S05]  /*a690*/  BSYNC.RECONVERGENT B3 ;  /* 0x0000000000037941 */ /* 0x000fea0003800200 */
.L_x_115:
        /* <DEDUP_REMOVED lines=18> */
.L_x_118:
[----:B------:R-:W-:Y:S05]  /*a7c0*/  BSYNC.RECONVERGENT B3 ;  /* 0x0000000000037941 */ /* 0x000fea0003800200 */
.L_x_117:
        /* <DEDUP_REMOVED lines=18> */
.L_x_120:
[----:B------:R-:W-:Y:S05]  /*a8f0*/  BSYNC.RECONVERGENT B3 ;  /* 0x0000000000037941 */ /* 0x000fea0003800200 */
.L_x_119:
        /* <DEDUP_REMOVED lines=18> */
.L_x_122:
[----:B------:R-:W-:Y:S05]  /*aa20*/  BSYNC.RECONVERGENT B3 ;  /* 0x0000000000037941 */ /* 0x000fea0003800200 */
.L_x_121:
        /* <DEDUP_REMOVED lines=18> */
.L_x_124:
[----:B------:R-:W-:Y:S05]  /*ab50*/  BSYNC.RECONVERGENT B3 ;  /* 0x0000000000037941 */ /* 0x000fea0003800200 */
.L_x_123:
        /* <DEDUP_REMOVED lines=18> */
.L_x_126:
[----:B------:R-:W-:Y:S05]  /*ac80*/  BSYNC.RECONVERGENT B3 ;  /* 0x0000000000037941 */ /* 0x000fea0003800200 */
.L_x_125:
        /* <DEDUP_REMOVED lines=18> */
.L_x_128:
[----:B------:R-:W-:Y:S05]  /*adb0*/  BSYNC.RECONVERGENT B3 ;  /* 0x0000000000037941 */ /* 0x000fea0003800200 */
.L_x_127:
        /* <DEDUP_REMOVED lines=18> */
.L_x_130:
[----:B------:R-:W-:Y:S05]  /*aee0*/  BSYNC.RECONVERGENT B3 ;  /* 0x0000000000037941 */ /* 0x000fea0003800200 */
.L_x_129:
        /* <DEDUP_REMOVED lines=18> */
.L_x_132:
[----:B------:R-:W-:Y:S05]  /*b010*/  BSYNC.RECONVERGENT B3 ;  /* 0x0000000000037941 */ /* 0x000fea0003800200 */
.L_x_131:
        /* <DEDUP_REMOVED lines=18> */
.L_x_134:
[----:B------:R-:W-:Y:S05]  /*b140*/  BSYNC.RECONVERGENT B3 ;  /* 0x0000000000037941 */ /* 0x000fea0003800200 */
.L_x_133:
        /* <DEDUP_REMOVED lines=18> */
.L_x_136:
[----:B------:R-:W-:Y:S05]  /*b270*/  BSYNC.RECONVERGENT B3 ;  /* 0x0000000000037941 */ /* 0x000fea0003800200 */
.L_x_135:
        /* <DEDUP_REMOVED lines=18> */
.L_x_138:
[----:B------:R-:W-:Y:S05]  /*b3a0*/  BSYNC.RECONVERGENT B3 ;  /* 0x0000000000037941 */ /* 0x000fea0003800200 */
.L_x_137:
        /* <DEDUP_REMOVED lines=18> */
.L_x_140:
[----:B------:R-:W-:Y:S05]  /*b4d0*/  BSYNC.RECONVERGENT B3 ;  /* 0x0000000000037941 */ /* 0x000fea0003800200 */
.L_x_139:
        /* <DEDUP_REMOVED lines=18> */
.L_x_142:
[----:B------:R-:W-:Y:S05]  /*b600*/  BSYNC.RECONVERGENT B3 ;  /* 0x0000000000037941 */ /* 0x000fea0003800200 */
.L_x_141:
        /* <DEDUP_REMOVED lines=18> */
.L_x_144:
[----:B------:R-:W-:Y:S05]  /*b730*/  BSYNC.RECONVERGENT B3 ;  /* 0x0000000000037941 */ /* 0x000fea0003800200 */
.L_x_143:
        /* <DEDUP_REMOVED lines=18> */
.L_x_146:
[----:B------:R-:W-:Y:S05]  /*b860*/  BSYNC.RECONVERGENT B3 ;  /* 0x0000000000037941 */ /* 0x000fea0003800200 */
.L_x_145:
        /* <DEDUP_REMOVED lines=18> */
.L_x_148:
[----:B------:R-:W-:Y:S05]  /*b990*/  BSYNC.RECONVERGENT B3 ;  /* 0x0000000000037941 */ /* 0x000fea0003800200 */
.L_x_147:
        /* <DEDUP_REMOVED lines=18> */
.L_x_150:
[----:B------:R-:W-:Y:S05]  /*bac0*/  BSYNC.RECONVERGENT B3 ;  /* 0x0000000000037941 */ /* 0x000fea0003800200 */
.L_x_149:
        /* <DEDUP_REMOVED lines=18> */
.L_x_152:
[----:B------:R-:W-:Y:S05]  /*bbf0*/  BSYNC.RECONVERGENT B3 ;  /* 0x0000000000037941 */ /* 0x000fea0003800200 */
.L_x_151:
        /* <DEDUP_REMOVED lines=18> */
.L_x_154:
[----:B------:R-:W-:Y:S05]  /*bd20*/  BSYNC.RECONVERGENT B3 ;  /* 0x0000000000037941 */ /* 0x000fea0003800200 */
.L_x_153:
        /* <DEDUP_REMOVED lines=18> */
.L_x_156:
[----:B------:R-:W-:Y:S05]  /*be50*/  BSYNC.RECONVERGENT B3 ;  /* 0x0000000000037941 */ /* 0x000fea0003800200 */
.L_x_155:
        /* <DEDUP_REMOVED lines=18> */
.L_x_158:
[----:B------:R-:W-:Y:S05]  /*bf80*/  BSYNC.RECONVERGENT B3 ;  /* 0x0000000000037941 */ /* 0x000fea0003800200 */
.L_x_157:
        /* <DEDUP_REMOVED lines=18> */
.L_x_160:
[----:B------:R-:W-:Y:S05]  /*c0b0*/  BSYNC.RECONVERGENT B3 ;  /* 0x0000000000037941 */ /* 0x000fea0003800200 */
.L_x_159:
        /* <DEDUP_REMOVED lines=18> */
.L_x_162:
[----:B------:R-:W-:Y:S05]  /*c1e0*/  BSYNC.RECONVERGENT B3 ;  /* 0x0000000000037941 */ /* 0x000fea0003800200 */
.L_x_161:
        /* <DEDUP_REMOVED lines=18> */
.L_x_164:
[----:B------:R-:W-:Y:S05]  /*c310*/  BSYNC.RECONVERGENT B3 ;  /* 0x0000000000037941 */ /* 0x000fea0003800200 */
.L_x_163:
[----:B0-----:R-:W-:Y:S02]  /*c320*/  IMAD.MOV.U32 R4, RZ, RZ, R9 ;  /* 0x000000ffff047224 */ /* 0x001fe400078e0009 */
[----:B------:R-:W-:Y:S02]  /*c330*/  IMAD.MOV.U32 R5, RZ, RZ, R8 ;  /* 0x000000ffff057224 */ /* 0x000fe400078e0008 */
[----:B------:R-:W-:Y:S02]  /*c340*/  IMAD.MOV.U32 R8, RZ, RZ, 0x1 ;  /* 0x00000001ff087424 */ /* 0x000fe400078e00ff */
[----:B------:R-:W-:Y:S01]  /*c350*/  IMAD.MOV.U32 R9, RZ, RZ, RZ ;  /* 0x000000ffff097224 */ /* 0x000fe200078e00ff */
[----:B------:R0:W-:Y:S01]  /*c360*/  STL.64 [R1+0xba0], R4 ;  /* 0x000ba00401007387 */ /* 0x0001e20000100a00 */
[----:B------:R-:W-:-:S07]  /*c370*/  IMAD.MOV.U32 R10, RZ, RZ, 0x1 ;  /* 0x00000001ff0a7424 */ /* 0x000fce00078e00ff */
.L_x_188:
[----:B0-----:R-:W-:-:S06]  /*c380*/  IMAD.IADD R4, R1, 0x1, R10 ;  /* 0x0000000101047824 */ /* 0x001fcc00078e020a */
[----:B------:R-:W2:Y:S01]  /*c390*/  LDL.U8 R4, [R4+0x100] ;  /* 0x0001000004047983 */ /* 0x000ea20000100000 */
[----:B------:R-:W-:Y:S01]  /*c3a0*/  BSSY.RECONVERGENT B3, `(.L_x_165) ;  /* 0x00000b2000037945 */ /* 0x000fe20003800200 */
[----:B--2---:R-:W-:-:S13]  /*c3b0*/  ISETP.NE.AND P0, PT, R4, RZ, PT ;  /* 0x000000ff0400720c */ /* 0x004fda0003f05270 */
[----:B------:R-:W-:Y:S05]  /*c3c0*/  @P0 BRA `(.L_x_166) ;  /* 0x0000000800bc0947 */ /* 0x000fea0003800000 */
[----:B------:R-:W-:Y:S01]  /*c3d0*/  ISETP.GE.U32.AND P0, PT, R8, 0x1, PT ;  /* 0x000000010800780c */ /* 0x000fe20003f06070 */
[----:B------:R-:W-:Y:S03]  /*c3e0*/  BSSY.RECONVERGENT B4, `(.L_x_167) ;  /* 0x000004b000047945 */ /* 0x000fe60003800200 */
[----:B------:R-:W-:-:S13]  /*c3f0*/  ISETP.GE.AND.EX P0, PT, R9, RZ, PT, P0 ;  /* 0x000000ff0900720c */ /* 0x000fda0003f06300 */
[----:B------:R-:W-:Y:S05]  /*c400*/  @!P0 BRA `(.L_x_168) ;  /* 0x0000000400208947 */ /* 0x000fea0003800000 */
[----:B------:R-:W-:Y:S01]  /*c410*/  ISETP.GE.U32.AND P0, PT, R8, 0x4, PT ;  /* 0x000000040800780c */ /* 0x000fe20003f06070 */
[----:B------:R-:W-:Y:S01]  /*c420*/  VIADD R7, R10, 0xffffffff ;  /* 0xffffffff0a077836 */ /* 0x000fe20000000000 */
[----:B------:R-:W-:Y:S01]  /*c430*/  LOP3.LUT R20, R8, 0x3, RZ, 0xc0, !PT ;  /* 0x0000000308147812 */ /* 0x000fe200078ec0ff */
[----:B------:R-:W-:Y:S01]  /*c440*/  IMAD.MOV.U32 R4, RZ, RZ, 0x1 ;  /* 0x00000001ff047424 */ /* 0x000fe200078e00ff */
[----:B------:R-:W-:Y:S01]  /*c450*/  ISETP.GE.U32.AND.EX P0, PT, R9, RZ, PT, P0 ;  /* 0x000000ff0900720c */ /* 0x000fe20003f06100 */
[----:B------:R-:W-:Y:S01]  /*c460*/  BSSY.RECONVERGENT B5, `(.L_x_169) ;  /* 0x0000023000057945 */ /* 0x000fe20003800200 */
[----:B------:R-:W-:Y:S01]  /*c470*/  ISETP.NE.U32.AND P1, PT, R20, RZ, PT ;  /* 0x000000ff1400720c */ /* 0x000fe20003f25070 */
[----:B------:R-:W-:Y:S01]  /*c480*/  IMAD.MOV.U32 R22, RZ, RZ, RZ ;  /* 0x000000ffff167224 */ /* 0x000fe200078e00ff */
[----:B------:R-:W-:Y:S02]  /*c490*/  SHF.L.U64.HI R5, R4, R7, RZ ;  /* 0x0000000704057219 */ /* 0x000fe400000102ff */
[----:B------:R-:W-:-:S02]  /*c4a0*/  ISETP.NE.AND.EX P1, PT, RZ, RZ, PT, P1 ;  /* 0x000000ffff00720c */ /* 0x000fc40003f25310 */
[----:B------:R-:W-:-:S05]  /*c4b0*/  SHF.L.U32 R7, R4, R7, RZ ;  /* 0x0000000704077219 */ /* 0x000fca00000006ff */
[----:B------:R-:W-:Y:S06]  /*c4c0*/  @!P0 BRA `(.L_x_170) ;  /* 0x0000000000708947 */ /* 0x000fec0003800000 */
[C---:B------:R-:W-:Y:S01]  /*c4d0*/  LOP3.LUT R22, R8.reuse, 0xfffffffc, RZ, 0xc0, !PT ;  /* 0xfffffffc08167812 */ /* 0x040fe200078ec0ff */
[----:B------:R-:W-:Y:S01]  /*c4e0*/  IMAD.MOV.U32 R4, RZ, RZ, RZ ;  /* 0x000000ffff047224 */ /* 0x000fe200078e00ff */
[----:B------:R-:W-:Y:S01]  /*c4f0*/  LOP3.LUT R6, R9, 0x7fffffff, RZ, 0xc0, !PT ;  /* 0x7fffffff09067812 */ /* 0x000fe200078ec0ff */
[----:B------:R-:W-:Y:S02]  /*c500*/  IMAD.MOV.U32 R11, RZ, RZ, RZ ;  /* 0x000000ffff0b7224 */ /* 0x000fe400078e00ff */
[----:B------:R-:W-:-:S07]  /*c510*/  IMAD.SHL.U32 R21, R8, 0x8, RZ ;  /* 0x0000000808157824 */ /* 0x000fce00078e00ff */
.L_x_171:
[----:B------:R-:W-:-:S05]  /*c520*/  IMAD.U32 R24, R4, 0x8, R1 ;  /* 0x0000000804187824 */ /* 0x000fca00078e0001 */
[----:B0-----:R-:W2:Y:S01]  /*c530*/  LDL.64 R12, [R24+0xba0] ;  /* 0x000ba000180c7983 */ /* 0x001ea20000100a00 */
[----:B------:R-:W-:Y:S01]  /*c540*/  IMAD.IADD R23, R24, 0x1, R21 ;  /* 0x0000000118177824 */ /* 0x000fe200078e0215 */
[----:B--2---:R-:W-:Y:S02]  /*c550*/  LOP3.LUT R12, R12, R7, RZ, 0x3c, !PT ;  /* 0x000000070c0c7212 */ /* 0x004fe400078e3cff */
[----:B------:R-:W-:-:S05]  /*c560*/  LOP3.LUT R13, R13, R5, RZ, 0x3c, !PT ;  /* 0x000000050d0d7212 */ /* 0x000fca00078e3cff */
[----:B------:R0:W-:Y:S04]  /*c570*/  STL.64 [R23+0xba0], R12 ;  /* 0x000ba00c17007387 */ /* 0x0001e80000100a00 */
[----:B------:R-:W2:Y:S02]  /*c580*/  LDL.64 R14, [R24+0xba8] ;  /* 0x000ba800180e7983 */ /* 0x000ea40000100a00 */
[----:B--2---:R-:W-:Y:S02]  /*c590*/  LOP3.LUT R14, R14, R7, RZ, 0x3c, !PT ;  /* 0x000000070e0e7212 */ /* 0x004fe400078e3cff */
[----:B------:R-:W-:-:S05]  /*c5a0*/  LOP3.LUT R15, R15, R5, RZ, 0x3c, !PT ;  /* 0x000000050f0f7212 */ /* 0x000fca00078e3cff */
[----:B------:R0:W-:Y:S04]  /*c5b0*/  STL.64 [R23+0xba8], R14 ;  /* 0x000ba80e17007387 */ /* 0x0001e80000100a00 */
[----:B------:R-:W2:Y:S02]  /*c5c0*/  LDL.64 R16, [R24+0xbb0] ;  /* 0x000bb00018107983 */ /* 0x000ea40000100a00 */
[----:B--2---:R-:W-:Y:S02]  /*c5d0*/  LOP3.LUT R16, R16, R7, RZ, 0x3c, !PT ;  /* 0x0000000710107212 */ /* 0x004fe400078e3cff */
[----:B------:R-:W-:-:S05]  /*c5e0*/  LOP3.LUT R17, R17, R5, RZ, 0x3c, !PT ;  /* 0x0000000511117212 */ /* 0x000fca00078e3cff */
[----:B------:R0:W-:Y:S04]  /*c5f0*/  STL.64 [R23+0xbb0], R16 ;  /* 0x000bb01017007387 */ /* 0x0001e80000100a00 */
[----:B------:R-:W2:Y:S01]  /*c600*/  LDL.64 R18, [R24+0xbb8] ;  /* 0x000bb80018127983 */ /* 0x000ea20000100a00 */
[----:B------:R-:W-:-:S05]  /*c610*/  IADD3 R4, P0, PT, R4, 0x4, RZ ;  /* 0x0000000404047810 */ /* 0x000fca0007f1e0ff */
[----:B------:R-:W-:Y:S01]  /*c620*/  IMAD.X R11, RZ, RZ, R11, P0 ;  /* 0x000000ffff0b7224 */ /* 0x000fe200000e060b */
[----:B------:R-:W-:-:S04]  /*c630*/  ISETP.NE.U32.AND P0, PT, R4, R22, PT ;  /* 0x000000160400720c */ /* 0x000fc80003f05070 */
[----:B------:R-:W-:Y:S02]  /*c640*/  ISETP.NE.AND.EX P0, PT, R11, R6, PT, P0 ;  /* 0x000000060b00720c */ /* 0x000fe40003f05300 */
[----:B--2---:R-:W-:Y:S02]  /*c650*/  LOP3.LUT R18, R18, R7, RZ, 0x3c, !PT ;  /* 0x0000000712127212 */ /* 0x004fe400078e3cff */
[----:B------:R-:W-:-:S05]  /*c660*/  LOP3.LUT R19, R19, R5, RZ, 0x3c, !PT ;  /* 0x0000000513137212 */ /* 0x000fca00078e3cff */
[----:B------:R0:W-:Y:S04]  /*c670*/  STL.64 [R23+0xbb8], R18 ;  /* 0x000bb81217007387 */ /* 0x0001e80000100a00 */
[----:B------:R-:W-:Y:S05]  /*c680*/  @P0 BRA `(.L_x_171) ;  /* 0xfffffffc00a40947 */ /* 0x000fea000383ffff */
.L_x_170:
[----:B------:R-:W-:Y:S05]  /*c690*/  BSYNC.RECONVERGENT B5 ;  /* 0x0000000000057941 */ /* 0x000fea0003800200 */
.L_x_169:
[----:B------:R-:W-:Y:S05]  /*c6a0*/  @!P1 BRA `(.L_x_168) ;  /* 0x0000000000789947 */ /* 0x000fea0003800000 */
[----:B------:R-:W-:-:S04]  /*c6b0*/  IMAD.SHL.U32 R6, R22, 0x8, RZ ;  /* 0x0000000816067824 */ /* 0x000fc800078e00ff */
[----:B------:R-:W-:-:S05]  /*c6c0*/  IMAD.IADD R4, R1, 0x1, R6 ;  /* 0x0000000101047824 */ /* 0x000fca00078e0206 */
[----:B0-----:R-:W2:Y:S01]  /*c6d0*/  LDL.64 R12, [R4+0xba0] ;  /* 0x000ba000040c7983 */ /* 0x001ea20000100a00 */
[----:B------:R-:W-:Y:S01]  /*c6e0*/  IMAD.SHL.U32 R11, R8, 0x8, RZ ;  /* 0x00000008080b7824 */ /* 0x000fe200078e00ff */
[----:B------:R-:W-:-:S03]  /*c6f0*/  ISETP.NE.U32.AND P0, PT, R20, 0x1, PT ;  /* 0x000000011400780c */ /* 0x000fc60003f05070 */
[----:B------:R-:W-:Y:S01]  /*c700*/  IMAD.IADD R15, R4, 0x1, R11 ;  /* 0x00000001040f7824 */ /* 0x000fe200078e020b */
[----:B------:R-:W-:Y:S02]  /*c710*/  ISETP.NE.AND.EX P0, PT, RZ, RZ, PT, P0 ;  /* 0x000000ffff00720c */ /* 0x000fe40003f05300 */
[----:B--2---:R-:W-:Y:S02]  /*c720*/  LOP3.LUT R12, R12, R7, RZ, 0x3c, !PT ;  /* 0x000000070c0c7212 */ /* 0x004fe400078e3cff */
[----:B------:R-:W-:-:S05]  /*c730*/  LOP3.LUT R13, R13, R5, RZ, 0x3c, !PT ;  /* 0x000000050d0d7212 */ /* 0x000fca00078e3cff */
[----:B------:R1:W-:Y:S04]  /*c740*/  STL.64 [R15+0xba0], R12 ;  /* 0x000ba00c0f007387 */ /* 0x0003e80000100a00 */
[----:B------:R-:W-:Y:S05]  /*c750*/  @!P0 BRA `(.L_x_168) ;  /* 0x00000000004c8947 */ /* 0x000fea0003800000 */
[----:B------:R-:W-:-:S05]  /*c760*/  VIADD R4, R6, 0x8 ;  /* 0x0000000806047836 */ /* 0x000fca0000000000 */
[----:B------:R-:W-:-:S05]  /*c770*/  LOP3.LUT R4, R4, 0xfffffff8, RZ, 0xc0, !PT ;  /* 0xfffffff804047812 */ /* 0x000fca00078ec0ff */
[----:B------:R-:W-:-:S05]  /*c780*/  IMAD.IADD R4, R1, 0x1, R4 ;  /* 0x0000000101047824 */ /* 0x000fca00078e0204 */
[----:B-1----:R-:W2:Y:S01]  /*c790*/  LDL.64 R12, [R4+0xba0] ;  /* 0x000ba000040c7983 */ /* 0x002ea20000100a00 */
[----:B------:R-:W-:Y:S01]  /*c7a0*/  IMAD.IADD R15, R4, 0x1, R11 ;  /* 0x00000001040f7824 */ /* 0x000fe200078e020b */
[----:B------:R-:W-:-:S04]  /*c7b0*/  ISETP.NE.U32.AND P0, PT, R20, 0x2, PT ;  /* 0x000000021400780c */ /* 0x000fc80003f05070 */
        /* <DEDUP_REMOVED lines=8> */
[----:B--2---:R-:W2:Y:S01]  /*c840*/  LDL.64 R12, [R6+0xba0] ;  /* 0x000ba000060c7983 */ /* 0x004ea20000100a00 */
[----:B------:R-:W-:Y:S01]  /*c850*/  IMAD.IADD R11, R6, 0x1, R11 ;  /* 0x00000001060b7824 */ /* 0x000fe200078e020b */
[----:B--2---:R-:W-:Y:S02]  /*c860*/  LOP3.LUT R4, R12, R7, RZ, 0x3c, !PT ;  /* 0x000000070c047212 */ /* 0x004fe400078e3cff */
[----:B------:R-:W-:-:S05]  /*c870*/  LOP3.LUT R5, R13, R5, RZ, 0x3c, !PT ;  /* 0x000000050d057212 */ /* 0x000fca00078e3cff */
[----:B------:R3:W-:Y:S02]  /*c880*/  STL.64 [R11+0xba0], R4 ;  /* 0x000ba0040b007387 */ /* 0x0007e40000100a00 */
.L_x_168:
[----:B------:R-:W-:Y:S05]  /*c890*/  BSYNC.RECONVERGENT B4 ;  /* 0x0000000000047941 */ /* 0x000fea0003800200 */
.L_x_167:
[----:B------:R-:W-:Y:S01]  /*c8a0*/  ISETP.NE.AND P0, PT, R10, 0x40, PT ;  /* 0x000000400a00780c */ /* 0x000fe20003f05270 */
[----:B------:R-:W-:-:S12]  /*c8b0*/  BSSY.RECONVERGENT B4, `(.L_x_172) ;  /* 0x000005e000047945 */ /* 0x000fd80003800200 */
[----:B------:R-:W-:Y:S05]  /*c8c0*/  @!P0 BRA `(.L_x_173) ;  /* 0x0000000000bc8947 */ /* 0x000fea0003800000 */
[----:B------:R-:W-:Y:S01]  /*c8d0*/  BSSY.RECONVERGENT B5, `(.L_x_174) ;  /* 0x000002d000057945 */ /* 0x000fe20003800200 */
[----:B012---:R-:W-:-:S07]  /*c8e0*/  IMAD.MOV.U32 R12, RZ, RZ, RZ ;  /* 0x000000ffff0c7224 */ /* 0x007fce00078e00ff */
.L_x_180:
[----:B0--3--:R-:W-:-:S06]  /*c8f0*/  LEA R4, R12, UR17, 0x4 ;  /* 0x000000110c047c11 */ /* 0x009fcc000f8e20ff */
[----:B------:R-:W2:Y:S01]  /*c900*/  LDL.128 R4, [R4] ;  /* 0x0000000004047983 */ /* 0x000ea20000100c00 */
[----:B------:R-:W-:Y:S04]  /*c910*/  BSSY.RECONVERGENT B6, `(.L_x_175) ;  /* 0x0000025000067945 */ /* 0x000fe80003800200 */
[----:B------:R-:W-:Y:S01]  /*c920*/  BSSY.RELIABLE B7, `(.L_x_176) ;  /* 0x0000010000077945 */ /* 0x000fe20003800100 */
[----:B--2---:R-:W-:-:S04]  /*c930*/  ISETP.NE.U32.AND P0, PT, R4, RZ, PT ;  /* 0x000000ff0400720c */ /* 0x004fc80003f05070 */
[----:B------:R-:W-:-:S13]  /*c940*/  ISETP.NE.AND.EX P0, PT, R5, RZ, PT, P0 ;  /* 0x000000ff0500720c */ /* 0x000fda0003f05300 */
[----:B------:R-:W-:Y:S05]  /*c950*/  @P0 BRA `(.L_x_177) ;  /* 0x0000000000100947 */ /* 0x000fea0003800000 */
[----:B------:R-:W-:-:S04]  /*c960*/  ISETP.NE.U32.AND P0, PT, R6, RZ, PT ;  /* 0x000000ff0600720c */ /* 0x000fc80003f05070 */
[----:B------:R-:W-:-:S13]  /*c970*/  ISETP.NE.AND.EX P0, PT, R7, RZ, PT, P0 ;  /* 0x000000ff0700720c */ /* 0x000fda0003f05300 */
[----:B------:R-:W-:Y:S05]  /*c980*/  @!P0 BREAK.RELIABLE B7 ;  /* 0x0000000000078942 */ /* 0x000fea0003800100 */
[----:B------:R-:W-:Y:S05]  /*c990*/  @!P0 BRA `(.L_x_178) ;  /* 0x0000000000708947 */ /* 0x000fea0003800000 */
.L_x_177:
[----:B------:R-:W-:Y:S02]  /*c9a0*/  SHF.R.U64 R4, R4, R10, R5 ;  /* 0x0000000a04047219 */ /* 0x000fe40000001205 */
[----:B------:R-:W-:Y:S02]  /*c9b0*/  ISETP.LT.U32.AND P1, PT, R8, 0x1, PT ;  /* 0x000000010800780c */ /* 0x000fe40003f21070 */
[----:B------:R-:W-:-:S04]  /*c9c0*/  LOP3.LUT R4, R4, 0x1, RZ, 0xc0, !PT ;  /* 0x0000000104047812 */ /* 0x000fc800078ec0ff */
[----:B------:R-:W-:-:S04]  /*c9d0*/  ISETP.NE.U32.AND P0, PT, R4, 0x1, PT ;  /* 0x000000010400780c */ /* 0x000fc80003f05070 */
[----:B------:R-:W-:-:S04]  /*c9e0*/  ISETP.NE.U32.AND.EX P0, PT, RZ, RZ, PT, P0 ;  /* 0x000000ffff00720c */ /* 0x000fc80003f05100 */
[----:B------:R-:W-:-:S13]  /*c9f0*/  ISETP.LT.OR.EX P0, PT, R9, RZ, P0, P1 ;  /* 0x000000ff0900720c */ /* 0x000fda0000701710 */
[----:B------:R-:W-:Y:S05]  /*ca00*/  @P0 BREAK.RELIABLE B7 ;  /* 0x0000000000070942 */ /* 0x000fea0003800100 */
[----:B------:R-:W-:Y:S05]  /*ca10*/  @P0 BRA `(.L_x_178) ;  /* 0x0000000000500947 */ /* 0x000fea0003800000 */
[----:B------:R-:W-:Y:S05]  /*ca20*/  BSYNC.RELIABLE B7 ;  /* 0x0000000000077941 */ /* 0x000fea0003800100 */
.L_x_176:
[----:B------:R-:W-:-:S06]  /*ca30*/  IMAD R4, R12, 0x4, R1 ;  /* 0x000000040c047824 */ /* 0x000fcc00078e0201 */
[----:B------:R-:W2:Y:S01]  /*ca40*/  LDL R4, [R4] ;  /* 0x0000000004047983 */ /* 0x000ea20000100800 */
[----:B------:R-:W-:Y:S02]  /*ca50*/  IMAD.MOV.U32 R6, RZ, RZ, 0x1 ;  /* 0x00000001ff067424 */ /* 0x000fe400078e00ff */
[----:B------:R-:W-:Y:S02]  /*ca60*/  IMAD.MOV.U32 R11, RZ, RZ, RZ ;  /* 0x000000ffff0b7224 */ /* 0x000fe400078e00ff */
[----:B--2---:R-:W-:-:S05]  /*ca70*/  VIADD R5, R4, 0xffffffff ;  /* 0xffffffff04057836 */ /* 0x004fca0000000000 */
[CC--:B------:R-:W-:Y:S02]  /*ca80*/  SHF.L.U64.HI R13, R6.reuse, R5.reuse, RZ ;  /* 0x00000005060d7219 */ /* 0x0c0fe400000102ff */
[----:B------:R-:W-:Y:S01]  /*ca90*/  SHF.L.U32 R15, R6, R5, RZ ;  /* 0x00000005060f7219 */ /* 0x000fe200000006ff */
[----:B------:R-:W-:-:S07]  /*caa0*/  IMAD.MOV.U32 R6, RZ, RZ, RZ ;  /* 0x000000ffff067224 */ /* 0x000fce00078e00ff */
.L_x_179:
[----:B0-----:R-:W-:-:S04]  /*cab0*/  IMAD.IADD R4, R11, 0x1, R8 ;  /* 0x000000010b047824 */ /* 0x001fc800078e0208 */
[----:B------:R-:W-:-:S05]  /*cac0*/  IMAD.U32 R7, R4, 0x8, R1 ;  /* 0x0000000804077824 */ /* 0x000fca00078e0001 */
[----:B------:R-:W2:Y:S01]  /*cad0*/  LDL.64 R4, [R7+0xba0] ;  /* 0x000ba00007047983 */ /* 0x000ea20000100a00 */
[----:B------:R-:W-:-:S05]  /*cae0*/  IADD3 R11, P0, PT, R11, 0x1, RZ ;  /* 0x000000010b0b7810 */ /* 0x000fca0007f1e0ff */
[----:B------:R-:W-:Y:S01]  /*caf0*/  IMAD.X R6, RZ, RZ, R6, P0 ;  /* 0x000000ffff067224 */ /* 0x000fe200000e0606 */
[----:B------:R-:W-:-:S04]  /*cb00*/  ISETP.GT.U32.AND P0, PT, R8, R11, PT ;  /* 0x0000000b0800720c */ /* 0x000fc80003f04070 */
[----:B------:R-:W-:Y:S02]  /*cb10*/  ISETP.GT.AND.EX P0, PT, R9, R6, PT, P0 ;  /* 0x000000060900720c */ /* 0x000fe40003f04300 */
[----:B--2---:R-:W-:Y:S02]  /*cb20*/  LOP3.LUT R4, R15, R4, RZ, 0x3c, !PT ;  /* 0x000000040f047212 */ /* 0x004fe400078e3cff */
[----:B------:R-:W-:-:S05]  /*cb30*/  LOP3.LUT R5, R13, R5, RZ, 0x3c, !PT ;  /* 0x000000050d057212 */ /* 0x000fca00078e3cff */
[----:B------:R0:W-:Y:S04]  /*cb40*/  STL.64 [R7+0xba0], R4 ;  /* 0x000ba00407007387 */ /* 0x0001e80000100a00 */
[----:B------:R-:W-:Y:S05]  /*cb50*/  @P0 BRA `(.L_x_179) ;  /* 0xfffffffc00d40947 */ /* 0x000fea000383ffff */
.L_x_178:
[----:B------:R-:W-:Y:S05]  /*cb60*/  BSYNC.RECONVERGENT B6 ;  /* 0x0000000000067941 */ /* 0x000fea0003800200 */
.L_x_175:
[----:B------:R-:W-:-:S05]  /*cb70*/  VIADD R12, R12, 0x1 ;  /* 0x000000010c0c7836 */ /* 0x000fca0000000000 */
[----:B------:R-:W-:-:S13]  /*cb80*/  ISETP.NE.AND P0, PT, R12, 0x40, PT ;  /* 0x000000400c00780c */ /* 0x000fda0003f05270 */
[----:B------:R-:W-:Y:S05]  /*cb90*/  @P0 BRA `(.L_x_180) ;  /* 0xfffffffc00540947 */ /* 0x000fea000383ffff */
[----:B------:R-:W-:Y:S05]  /*cba0*/  BSYNC.RECONVERGENT B5 ;  /* 0x0000000000057941 */ /* 0x000fea0003800200 */
.L_x_174:
[----:B------:R-:W-:Y:S05]  /*cbb0*/  BRA `(.L_x_181) ;  /* 0x0000000000b47947 */ /* 0x000fea0003800000 */
.L_x_173:
[----:B012---:R-:W-:-:S07]  /*cbc0*/  IMAD.MOV.U32 R12, RZ, RZ, RZ ;  /* 0x000000ffff0c7224 */ /* 0x007fce00078e00ff */
.L_x_187:
[----:B0--3--:R-:W-:-:S06]  /*cbd0*/  LEA R4, R12, UR17, 0x4 ;  /* 0x000000110c047c11 */ /* 0x009fcc000f8e20ff */
[----:B------:R-:W2:Y:S01]  /*cbe0*/  LDL.128 R4, [R4] ;  /* 0x0000000004047983 */ /* 0x000ea20000100c00 */
[----:B------:R-:W-:Y:S04]  /*cbf0*/  BSSY.RECONVERGENT B5, `(.L_x_182) ;  /* 0x0000026000057945 */ /* 0x000fe80003800200 */
[----:B------:R-:W-:Y:S01]  /*cc00*/  BSSY.RELIABLE B6, `(.L_x_183) ;  /* 0x0000011000067945 */ /* 0x000fe20003800100 */
[----:B--2---:R-:W-:-:S04]  /*cc10*/  ISETP.NE.U32.AND P0, PT, R4, RZ, PT ;  /* 0x000000ff0400720c */ /* 0x004fc80003f05070 */
[----:B------:R-:W-:-:S13]  /*cc20*/  ISETP.NE.AND.EX P0, PT, R5, RZ, PT, P0 ;  /* 0x000000ff0500720c */ /* 0x000fda0003f05300 */
[----:B------:R-:W-:Y:S01]  /*cc30*/  @P0 IMAD.MOV.U32 R5, RZ, RZ, R6 ;  /* 0x000000ffff050224 */ /* 0x000fe200078e0006 */
[----:B------:R-:W-:Y:S06]  /*cc40*/  @P0 BRA `(.L_x_184) ;  /* 0x0000000000140947 */ /* 0x000fec0003800000 */
[----:B------:R-:W-:-:S04]  /*cc50*/  ISETP.NE.U32.AND P0, PT, R6, RZ, PT ;  /* 0x000000ff0600720c */ /* 0x000fc80003f05070 */
[----:B------:R-:W-:-:S13]  /*cc60*/  ISETP.NE.AND.EX P0, PT, R7, RZ, PT, P0 ;  /* 0x000000ff0700720c */ /* 0x000fda0003f05300 */
[----:B------:R-:W-:Y:S05]  /*cc70*/  @!P0 BREAK.RELIABLE B6 ;  /* 0x0000000000068942 */ /* 0x000fea0003800100 */
[----:B------:R-:W-:Y:S05]  /*cc80*/  @!P0 BRA `(.L_x_185) ;  /* 0x0000000000708947 */ /* 0x000fea0003800000 */
[----:B------:R-:W-:-:S07]  /*cc90*/  IMAD.MOV.U32 R5, RZ, RZ, R6 ;  /* 0x000000ffff057224 */ /* 0x000fce00078e0006 */
.L_x_184:
[----:B------:R-:W-:Y:S02]  /*cca0*/  LOP3.LUT R5, R5, 0x1, RZ, 0xc0, !PT ;  /* 0x0000000105057812 */ /* 0x000fe400078ec0ff */
[----:B------:R-:W-:Y:S02]  /*ccb0*/  ISETP.GT.U32.AND P1, PT, R8, RZ, PT ;  /* 0x000000ff0800720c */ /* 0x000fe40003f24070 */
[----:B------:R-:W-:-:S04]  /*ccc0*/  ISETP.NE.U32.AND P0, PT, R5, 0x1, PT ;  /* 0x000000010500780c */ /* 0x000fc80003f05070 */
[----:B------:R-:W-:-:S04]  /*ccd0*/  ISETP.NE.U32.AND.EX P0, PT, RZ, RZ, PT, P0 ;  /* 0x000000ffff00720c */ /* 0x000fc80003f05100 */
[----:B------:R-:W-:-:S13]  /*cce0*/  ISETP.GT.AND.EX P0, PT, R9, RZ, !P0, P1 ;  /* 0x000000ff0900720c */ /* 0x000fda0004704310 */
[----:B------:R-:W-:Y:S05]  /*ccf0*/  @!P0 BREAK.RELIABLE B6 ;  /* 0x0000000000068942 */ /* 0x000fea0003800100 */
[----:B------:R-:W-:Y:S05]  /*cd00*/  @!P0 BRA `(.L_x_185) ;  /* 0x0000000000508947 */ /* 0x000fea0003800000 */
[----:B------:R-:W-:Y:S05]  /*cd10*/  BSYNC.RELIABLE B6 ;  /* 0x0000000000067941 */ /* 0x000fea0003800100 */
.L_x_183:
        /* <DEDUP_REMOVED lines=8> */
.L_x_186:
        /* <DEDUP_REMOVED lines=11> */
.L_x_185:
[----:B------:R-:W-:Y:S05]  /*ce50*/  BSYNC.RECONVERGENT B5 ;  /* 0x0000000000057941 */ /* 0x000fea0003800200 */
.L_x_182:
[----:B------:R-:W-:-:S05]  /*ce60*/  VIADD R12, R12, 0x1 ;  /* 0x000000010c0c7836 */ /* 0x000fca0000000000 */
[----:B------:R-:W-:-:S13]  /*ce70*/  ISETP.NE.AND P0, PT, R12, 0x40, PT ;  /* 0x000000400c00780c */ /* 0x000fda0003f05270 */
[----:B------:R-:W-:Y:S05]  /*ce80*/  @P0 BRA `(.L_x_187) ;  /* 0xfffffffc00500947 */ /* 0x000fea000383ffff */
.L_x_181:
[----:B------:R-:W-:Y:S05]  /*ce90*/  BSYNC.RECONVERGENT B4 ;  /* 0x0000000000047941 */ /* 0x000fea0003800200 */
.L_x_172:
[C---:B------:R-:W-:Y:S01]  /*cea0*/  SHF.L.U64.HI R9, R8.reuse, 0x1, R9 ;  /* 0x0000000108097819 */ /* 0x040fe20000010209 */
[----:B------:R-:W-:-:S07]  /*ceb0*/  IMAD.SHL.U32 R8, R8, 0x2, RZ ;  /* 0x0000000208087824 */ /* 0x000fce00078e00ff */
.L_x_166:
[----:B------:R-:W-:Y:S05]  /*cec0*/  BSYNC.RECONVERGENT B3 ;  /* 0x0000000000037941 */ /* 0x000fea0003800200 */
.L_x_165:
[----:B------:R-:W-:-:S05]  /*ced0*/  VIADD R10, R10, 0x1 ;  /* 0x000000010a0a7836 */ /* 0x000fca0000000000 */
[----:B------:R-:W-:-:S13]  /*cee0*/  ISETP.NE.AND P0, PT, R10, 0x41, PT ;  /* 0x000000410a00780c */ /* 0x000fda0003f05270 */
[----:B------:R-:W-:Y:S05]  /*cef0*/  @P0 BRA `(.L_x_188) ;  /* 0xfffffff400200947 */ /* 0x000fea000383ffff */
.L_x_9:
[----:B------:R-:W-:Y:S05]  /*cf00*/  BSYNC.RECONVERGENT B2 ;  /* 0x0000000000027941 */ /* 0x000fea0003800200 */
.L_x_1:
[----:B------:R-:W-:Y:S05]  /*cf10*/  WARPSYNC.ALL ;  /* 0x0000000000007948 */ /* 0x000fea0003800000 */
[----:B0-----:R-:W0:Y:S01]  /*cf20*/  S2R R7, SR_CTAID.X ;  /* 0x0000000000077919 */ /* 0x001e220000002500 */
[----:B------:R-:W1:Y:S01]  /*cf30*/  LDC.64 R4, c[0x0][0x3a0] ;  /* 0x0000e800ff047b82 */ /* 0x000e620000000a00 */
[----:B------:R-:W0:Y:S01]  /*cf40*/  LDCU UR4, c[0x0][0x360] ;  /* 0x00006c00ff0477ac */ /* 0x000e220008000800 */
[----:B------:R-:W-:Y:S01]  /*cf50*/  IADD3 R37, P0, PT, R37, R8, RZ ;  /* 0x0000000825257210 */ /* 0x000fe20007f1e0ff */
[----:B------:R-:W0:Y:S01]  /*cf60*/  S2R R6, SR_TID.X ;  /* 0x0000000000067919 */ /* 0x000e220000002100 */
[----:B------:R-:W-:Y:S03]  /*cf70*/  BSSY.RECONVERGENT B2, `(.L_x_189) ;  /* 0x00006a9000027945 */ /* 0x000fe60003800200 */
[----:B------:R-:W-:Y:S01]  /*cf80*/  IMAD.X R36, R36, 0x1, R9, P0 ;  /* 0x0000000124247824 */ /* 0x000fe200000e0609 */
[----:B------:R-:W-:-:S04]  /*cf90*/  ISETP.GE.U32.AND P0, PT, R8, 0x1, PT ;  /* 0x000000010800780c */ /* 0x000fc80003f06070 */
[----:B------:R-:W-:Y:S01]  /*cfa0*/  ISETP.GE.AND.EX P0, PT, R9, RZ, PT, P0 ;  /* 0x000000ff0900720c */ /* 0x000fe20003f06300 */
[----:B0-----:R-:W-:Y:S02]  /*cfb0*/  IMAD R7, R7, UR4, R6 ;  /* 0x0000000407077c24 */ /* 0x001fe4000f8e0206 */
[----:B------:R-:W-:Y:S02]  /*cfc0*/  IMAD.MOV.U32 R6, RZ, RZ, R37 ;  /* 0x000000ffff067224 */ /* 0x000fe400078e0025 */
[----:B-1----:R-:W-:-:S04]  /*cfd0*/  IMAD.WIDE R4, R7, 0x8, R4 ;  /* 0x0000000807047825 */ /* 0x002fc800078e0204 */
[----:B------:R-:W-:-:S05]  /*cfe0*/  IMAD.MOV.U32 R7, RZ, RZ, R36 ;  /* 0x000000ffff077224 */ /* 0x000fca00078e0024 */
[----:B------:R0:W-:Y:S01]  /*cff0*/  STG.E.64 desc[UR12][R4.64], R6 ;  /* 0x0000000604007986 */ /* 0x0001e2000c101b0c */
[----:B------:R-:W-:Y:S05]  /*d000*/  @!P0 BRA `(.L_x_190) ;  /* 0x00000068007c8947 */ /* 0x000fea0003800000 */
[----:B------:R-:W-:Y:S02]  /*d010*/  IMAD.MOV.U32 R10, RZ, RZ, RZ ;  /* 0x000000ffff0a7224 */ /* 0x000fe400078e00ff */
[----:B0-----:R-:W-:-:S07]  /*d020*/  IMAD.MOV.U32 R4, RZ, RZ, RZ ;  /* 0x000000ffff047224 */ /* 0x001fce00078e00ff */
.L_x_201:
[----:B------:R-:W-:-:S06]  /*d030*/  IMAD.U32 R6, R4, 0x8, R1 ;  /* 0x0000000804067824 */ /* 0x000fcc00078e0001 */
[----:B------:R-:W5:Y:S01]  /*d040*/  LDL.64 R6, [R6+0xba0] ;  /* 0x000ba00006067983 */ /* 0x000f620000100a00 */
[----:B------:R-:W-:Y:S01]  /*d050*/  BSSY.RECONVERGENT B3, `(.L_x_191) ;  /* 0x0000679000037945 */ /* 0x000fe20003800200 */
[----:B------:R-:W-:Y:S01]  /*d060*/  IMAD.MOV.U32 R23, RZ, RZ, RZ ;  /* 0x000000ffff177224 */ /* 0x000fe200078e00ff */
[----:B0-----:R-:W-:-:S07]  /*d070*/  CS2R R24, SRZ ;  /* 0x0000000000187805 */ /* 0x001fce000001ff00 */
.L_x_196:
[----:B------:R-:W0:Y:S01]  /*d080*/  LDC.64 R26, c[0x4][0x8] ;  /* 0x01000200ff1a7b82 */ /* 0x000e220000000a00 */
[----:B------:R-:W-:Y:S01]  /*d090*/  LOP3.LUT R4, R2, 0x1, RZ, 0xc0, !PT ;  /* 0x0000000102047812 */ /* 0x000fe200078ec0ff */
[----:B------:R-:W-:-:S03]  /*d0a0*/  IMAD R5, R23, 0x183, RZ ;  /* 0x0000018317057824 */ /* 0x000fc600078e02ff */
[----:B------:R-:W-:-:S03]  /*d0b0*/  ISETP.NE.U32.AND P0, PT, R4, 0x1, PT ;  /* 0x000000010400780c */ /* 0x000fc60003f05070 */
[----:B------:R-:W1:Y:S01]  /*d0c0*/  LDC.64 R14, c[0x4][0x8] ;  /* 0x01000200ff0e7b82 */ /* 0x000e620000000a00 */
[----:B------:R-:W-:Y:S01]  /*d0d0*/  ISETP.NE.U32.AND.EX P0, PT, RZ, RZ, PT, P0 ;  /* 0x000000ffff00720c */ /* 0x000fe20003f05100 */
[----:B0-----:R-:W-:-:S05]  /*d0e0*/  IMAD.WIDE.U32 R26, R5, 0x8, R26 ;  /* 0x00000008051a7825 */ /* 0x001fca00078e001a */
[----:B------:R-:W2:Y:S01]  /*d0f0*/  LDG.E.64 R16, desc[UR12][R26.64+0xc00] ;  /* 0x000c000c1a107981 */ /* 0x000ea2000c1e1b00 */
[----:B-1----:R-:W-:-:S06]  /*d100*/  IMAD.WIDE.U32 R28, R5, 0x8, R14 ;  /* 0x00000008051c7825 */ /* 0x002fcc00078e000e */
[----:B------:R-:W3:Y:S01]  /*d110*/  @!P0 LDG.E.64 R18, desc[UR12][R26.64+0x5e8] ;  /* 0x0005e80c1a128981 */ /* 0x000ee2000c1e1b00 */
[----:B------:R-:W-:-:S03]  /*d120*/  SHF.R.U64 R4, R2, 0x1, R3 ;  /* 0x0000000102047819 */ /* 0x000fc60000001203 */
[----:B------:R-:W4:Y:S04]  /*d130*/  LDG.E.64 R20, desc[UR12][R26.64+0xc08] ;  /* 0x000c080c1a147981 */ /* 0x000f28000c1e1b00 */
[----:B------:R-:W4:Y:S01]  /*d140*/  @!P0 LDG.E.64 R28, desc[UR12][R28.64+0x5f0] ;  /* 0x0005f00c1c1c8981 */ /* 0x000f22000c1e1b00 */
[----:B------:R-:W-:-:S04]  /*d150*/  LOP3.LUT R4, R4, 0x1, RZ, 0xc0, !PT ;  /* 0x0000000104047812 */ /* 0x000fc800078ec0ff */
[----:B------:R-:W-:Y:S01]  /*d160*/  ISETP.NE.U32.AND P1, PT, R4, 0x1, PT ;  /* 0x000000010400780c */ /* 0x000fe20003f25070 */
[----:B------:R-:W-:Y:S01]  /*d170*/  IMAD.WIDE.U32 R14, R5, 0x8, R14 ;  /* 0x00000008050e7825 */ /* 0x000fe200078e000e */
[----:B------:R-:W4:Y:S02]  /*d180*/  LDG.E R26, desc[UR12][R26.64+0xc10] ;  /* 0x000c100c1a1a7981 */ /* 0x000f24000c1e1900 */
[----:B------:R-:W-:Y:S02]  /*d190*/  ISETP.NE.U32.AND.EX P1, PT, RZ, RZ, PT, P1 ;  /* 0x000000ffff00720c */ /* 0x000fe40003f25110 */
[----:B------:R-:W4:Y:S11]  /*d1a0*/  @!P0 LDG.E R27, desc[UR12][R14.64+0x5f8] ;  /* 0x0005f80c0e1b8981 */ /* 0x000f36000c1e1900 */
[----:B------:R-:W4:Y:S01]  /*d1b0*/  @!P1 LDG.E.64 R12, desc[UR12][R14.64+0x5d0] ;  /* 0x0005d00c0e0c9981 */ /* 0x000f22000c1e1b00 */
[----:B--2---:R-:W-:Y:S01]  /*d1c0*/  IMAD.MOV.U32 R22, RZ, RZ, R16 ;  /* 0x000000ffff167224 */ /* 0x004fe200078e0010 */
[----:B---3--:R-:W-:-:S02]  /*d1d0*/  @!P0 LOP3.LUT R22, R18, R16, RZ, 0x3c, !PT ;  /* 0x0000001012168212 */ /* 0x008fc400078e3cff */
[----:B------:R-:W-:-:S04]  /*d1e0*/  SHF.R.U64 R16, R2, 0x2, R3 ;  /* 0x0000000202107819 */ /* 0x000fc80000001203 */
[----:B------:R-:W-:-:S04]  /*d1f0*/  LOP3.LUT R16, R16, 0x1, RZ, 0xc0, !PT ;  /* 0x0000000110107812 */ /* 0x000fc800078ec0ff */
[----:B------:R-:W-:-:S04]  /*d200*/  ISETP.NE.U32.AND P6, PT, R16, 0x1, PT ;  /* 0x000000011000780c */ /* 0x000fc80003fc5070 */
[----:B------:R-:W-:Y:S01]  /*d210*/  ISETP.NE.U32.AND.EX P6, PT, RZ, RZ, PT, P6 ;  /* 0x000000ffff00720c */ /* 0x000fe20003fc5160 */
[----:B----4-:R-:W-:Y:S01]  /*d220*/  IMAD.MOV.U32 R5, RZ, RZ, R20 ;  /* 0x000000ffff057224 */ /* 0x010fe200078e0014 */
[----:B------:R-:W-:Y:S01]  /*d230*/  @!P0 LOP3.LUT R5, R28, R20, RZ, 0x3c, !PT ;  /* 0x000000141c058212 */ /* 0x000fe200078e3cff */
[----:B------:R-:W-:Y:S01]  /*d240*/  IMAD.MOV.U32 R4, RZ, RZ, R21 ;  /* 0x000000ffff047224 */ /* 0x000fe200078e0015 */
[----:B------:R-:W-:Y:S01]  /*d250*/  @!P0 LOP3.LUT R4, R29, R21, RZ, 0x3c, !PT ;  /* 0x000000151d048212 */ /* 0x000fe200078e3cff */
[----:B------:R-:W-:Y:S01]  /*d260*/  IMAD.MOV.U32 R11, RZ, RZ, R17 ;  /* 0x000000ffff0b7224 */ /* 0x000fe200078e0011 */
[----:B------:R-:W-:Y:S01]  /*d270*/  @!P0 LOP3.LUT R11, R19, R17, RZ, 0x3c, !PT ;  /* 0x00000011130b8212 */ /* 0x000fe200078e3cff */
[----:B------:R-:W2:Y:S01]  /*d280*/  @!P1 LDG.E.64 R20, desc[UR12][R14.64+0x5d8] ;  /* 0x0005d80c0e149981 */ /* 0x000ea2000c1e1b00 */
[----:B------:R-:W-:-:S05]  /*d290*/  SHF.R.U64 R16, R2, 0x3, R3 ;  /* 0x0000000302107819 */ /* 0x000fca0000001203 */
[----:B------:R-:W3:Y:S01]  /*d2a0*/  @!P6 LDG.E.64 R18, desc[UR12][R14.64+0x5b8] ;  /* 0x0005b80c0e12e981 */ /* 0x000ee2000c1e1b00 */
[----:B------:R-:W-:Y:S02]  /*d2b0*/  LOP3.LUT R16, R16, 0x1, RZ, 0xc0, !PT ;  /* 0x0000000110107812 */ /* 0x000fe400078ec0ff */
[----:B------:R-:W-:Y:S01]  /*d2c0*/  @!P1 LOP3.LUT R22, R12, R22, RZ, 0x3c, !PT ;  /* 0x000000160c169212 */ /* 0x000fe200078e3cff */
[----:B------:R-:W4:Y:S01]  /*d2d0*/  @!P6 LDG.E R28, desc[UR12][R14.64+0x5c8] ;  /* 0x0005c80c0e1ce981 */ /* 0x000f22000c1e1900 */
[----:B------:R-:W-:Y:S02]  /*d2e0*/  ISETP.NE.U32.AND P5, PT, R16, 0x1, PT ;  /* 0x000000011000780c */ /* 0x000fe40003fa5070 */
[----:B------:R-:W-:Y:S01]  /*d2f0*/  @!P1 LOP3.LUT R11, R13, R11, RZ, 0x3c, !PT ;  /* 0x0000000b0d0b9212 */ /* 0x000fe200078e3cff */
[----:B------:R-:W4:Y:S01]  /*d300*/  @!P6 LDG.E.64 R16, desc[UR12][R14.64+0x5c0] ;  /* 0x0005c00c0e10e981 */ /* 0x000f22000c1e1b00 */
[----:B------:R-:W-:-:S13]  /*d310*/  ISETP.NE.U32.AND.EX P5, PT, RZ, RZ, PT, P5 ;  /* 0x000000ffff00720c */ /* 0x000fda0003fa5150 */
[----:B------:R-:W4:Y:S01]  /*d320*/  @!P5 LDG.E.64 R12, desc[UR12][R14.64+0x5a0] ;  /* 0x0005a00c0e0cd981 */ /* 0x000f22000c1e1b00 */
[----:B------:R-:W-:Y:S02]  /*d330*/  @!P0 LOP3.LUT R26, R27, R26, RZ, 0x3c, !PT ;  /* 0x0000001a1b1a8212 */ /* 0x000fe400078e3cff */
[----:B------:R-:W-:-:S04]  /*d340*/  SHF.R.U64 R27, R2, 0x4, R3 ;  /* 0x00000004021b7819 */ /* 0x000fc80000001203 */
[----:B------:R-:W-:-:S04]  /*d350*/  LOP3.LUT R27, R27, 0x1, RZ, 0xc0, !PT ;  /* 0x000000011b1b7812 */ /* 0x000fc800078ec0ff */
[----:B------:R-:W-:-:S04]  /*d360*/  ISETP.NE.U32.AND P0, PT, R27, 0x1, PT ;  /* 0x000000011b00780c */ /* 0x000fc80003f05070 */
[----:B------:R-:W-:Y:S02]  /*d370*/  ISETP.NE.U32.AND.EX P0, PT, RZ, RZ, PT, P0 ;  /* 0x000000ffff00720c */ /* 0x000fe40003f05100 */
[----:B------:R-:W-:-:S04]  /*d380*/  SHF.R.U64 R27, R2, 0x5, R3 ;  /* 0x00000005021b7819 */ /* 0x000fc80000001203 */
[----:B------:R-:W-:-:S04]  /*d390*/  LOP3.LUT R27, R27, 0x1, RZ, 0xc0, !PT ;  /* 0x000000011b1b7812 */ /* 0x000fc800078ec0ff */
[----:B------:R-:W-:-:S04]  /*d3a0*/  ISETP.NE.U32.AND P4, PT, R27, 0x1, PT ;  /* 0x000000011b00780c */ /* 0x000fc80003f85070 */
[----:B------:R-:W-:Y:S02]  /*d3b0*/  ISETP.NE.U32.AND.EX P4, PT, RZ, RZ, PT, P4 ;  /* 0x000000ffff00720c */ /* 0x000fe40003f85140 */
[----:B--2---:R-:W-:Y:S02]  /*d3c0*/  @!P1 LOP3.LUT R5, R20, R5, RZ, 0x3c, !PT ;  /* 0x0000000514059212 */ /* 0x004fe400078e3cff */
[----:B------:R-:W-:Y:S02]  /*d3d0*/  @!P1 LOP3.LUT R4, R21, R4, RZ, 0x3c, !PT ;  /* 0x0000000415049212 */ /* 0x000fe400078e3cff */
[----:B------:R-:W2:Y:S01]  /*d3e0*/  @!P5 LDG.E.64 R20, desc[UR12][R14.64+0x5a8] ;  /* 0x0005a80c0e14d981 */ /* 0x000ea2000c1e1b00 */
[----:B---3--:R-:W-:Y:S02]  /*d3f0*/  @!P6 LOP3.LUT R22, R18, R22, RZ, 0x3c, !PT ;  /* 0x000000161216e212 */ /* 0x008fe400078e3cff */
[----:B------:R-:W-:Y:S02]  /*d400*/  @!P6 LOP3.LUT R11, R19, R11, RZ, 0x3c, !PT ;  /* 0x0000000b130be212 */ /* 0x000fe400078e3cff */
[----:B------:R-:W3:Y:S01]  /*d410*/  @!P0 LDG.E.64 R18, desc[UR12][R14.64+0x588] ;  /* 0x0005880c0e128981 */ /* 0x000ee2000c1e1b00 */
[----:B----4-:R-:W-:-:S02]  /*d420*/  @!P5 LOP3.LUT R22, R12, R22, RZ, 0x3c, !PT ;  /* 0x000000160c16d212 */ /* 0x010fc400078e3cff */
[----:B------:R-:W-:Y:S02]  /*d430*/  @!P5 LOP3.LUT R11, R13, R11, RZ, 0x3c, !PT ;  /* 0x0000000b0d0bd212 */ /* 0x000fe400078e3cff */
[----:B------:R-:W4:Y:S01]  /*d440*/  @!P4 LDG.E.64 R12, desc[UR12][R14.64+0x570] ;  /* 0x0005700c0e0cc981 */ /* 0x000f22000c1e1b00 */
[----:B------:R-:W-:Y:S02]  /*d450*/  @!P6 LOP3.LUT R5, R16, R5, RZ, 0x3c, !PT ;  /* 0x000000051005e212 */ /* 0x000fe400078e3cff */
[----:B------:R-:W-:Y:S02]  /*d460*/  @!P6 LOP3.LUT R4, R17, R4, RZ, 0x3c, !PT ;  /* 0x000000041104e212 */ /* 0x000fe400078e3cff */
[----:B------:R-:W4:Y:S01]  /*d470*/  @!P0 LDG.E.64 R16, desc[UR12][R14.64+0x590] ;  /* 0x0005900c0e108981 */ /* 0x000f22000c1e1b00 */
[----:B------:R-:W-:-:S04]  /*d480*/  SHF.R.U64 R27, R2, 0x6, R3 ;  /* 0x00000006021b7819 */ /* 0x000fc80000001203 */
[----:B------:R-:W-:-:S04]  /*d490*/  LOP3.LUT R27, R27, 0x1, RZ, 0xc0, !PT ;  /* 0x000000011b1b7812 */ /* 0x000fc800078ec0ff */
[----:B------:R-:W-:Y:S02]  /*d4a0*/  ISETP.NE.U32.AND P3, PT, R27, 0x1, PT ;  /* 0x000000011b00780c */ /* 0x000fe40003f65070 */
[----:B------:R-:W4:Y:S02]  /*d4b0*/  @!P1 LDG.E R27, desc[UR12][R14.64+0x5e0] ;  /* 0x0005e00c0e1b9981 */ /* 0x000f24000c1e1900 */
[----:B------:R-:W-:Y:S02]  /*d4c0*/  ISETP.NE.U32.AND.EX P3, PT, RZ, RZ, PT, P3 ;  /* 0x000000ffff00720c */ /* 0x000fe40003f65130 */
[----:B--2---:R-:W-:Y:S02]  /*d4d0*/  @!P5 LOP3.LUT R5, R20, R5, RZ, 0x3c, !PT ;  /* 0x000000051405d212 */ /* 0x004fe400078e3cff */
[----:B------:R-:W-:Y:S02]  /*d4e0*/  @!P5 LOP3.LUT R4, R21, R4, RZ, 0x3c, !PT ;  /* 0x000000041504d212 */ /* 0x000fe400078e3cff */
[----:B------:R-:W2:Y:S01]  /*d4f0*/  @!P4 LDG.E.64 R20, desc[UR12][R14.64+0x578] ;  /* 0x0005780c0e14c981 */ /* 0x000ea2000c1e1b00 */
[----:B---3--:R-:W-:-:S02]  /*d500*/  @!P0 LOP3.LUT R22, R18, R22, RZ, 0x3c, !PT ;  /* 0x0000001612168212 */ /* 0x008fc400078e3cff */
[----:B------:R-:W-:-:S04]  /*d510*/  @!P0 LOP3.LUT R11, R19, R11, RZ, 0x3c, !PT ;  /* 0x0000000b130b8212 */ /* 0x000fc800078e3cff */
[----:B------:R-:W3:Y:S01]  /*d520*/  @!P3 LDG.E.64 R18, desc[UR12][R14.64+0x558] ;  /* 0x0005580c0e12b981 */ /* 0x000ee2000c1e1b00 */
[----:B----4-:R-:W-:Y:S02]  /*d530*/  @!P4 LOP3.LUT R22, R12, R22, RZ, 0x3c, !PT ;  /* 0x000000160c16c212 */ /* 0x010fe400078e3cff */
[----:B------:R-:W-:Y:S02]  /*d540*/  @!P4 LOP3.LUT R11, R13, R11, RZ, 0x3c, !PT ;  /* 0x0000000b0d0bc212 */ /* 0x000fe400078e3cff */
[----:B------:R-:W4:Y:S01]  /*d550*/  @!P3 LDG.E.64 R12, desc[UR12][R14.64+0x560] ;  /* 0x0005600c0e0cb981 */ /* 0x000f22000c1e1b00 */
[----:B------:R-:W-:Y:S02]  /*d560*/  @!P0 LOP3.LUT R5, R16, R5, RZ, 0x3c, !PT ;  /* 0x0000000510058212 */ /* 0x000fe400078e3cff */
[----:B------:R-:W-:-:S04]  /*d570*/  SHF.R.U64 R16, R2, 0x7, R3 ;  /* 0x0000000702107819 */ /* 0x000fc80000001203 */
[----:B------:R-:W-:-:S04]  /*d580*/  LOP3.LUT R16, R16, 0x1, RZ, 0xc0, !PT ;  /* 0x0000000110107812 */ /* 0x000fc800078ec0ff */
[----:B------:R-:W-:-:S04]  /*d590*/  ISETP.NE.U32.AND P2, PT, R16, 0x1, PT ;  /* 0x000000011000780c */ /* 0x000fc80003f45070 */
[----:B------:R-:W-:Y:S02]  /*d5a0*/  ISETP.NE.U32.AND.EX P2, PT, RZ, RZ, PT, P2 ;  /* 0x000000ffff00720c */ /* 0x000fe40003f45120 */
[----:B------:R-:W-:-:S11]  /*d5b0*/  @!P0 LOP3.LUT R4, R17, R4, RZ, 0x3c, !PT ;  /* 0x0000000411048212 */ /* 0x000fd600078e3cff */
[----:B------:R-:W4:Y:S01]  /*d5c0*/  @!P2 LDG.E.64 R16, desc[UR12][R14.64+0x540] ;  /* 0x0005400c0e10a981 */ /* 0x000f22000c1e1b00 */
[----:B------:R-:W-:-:S03]  /*d5d0*/  @!P1 LOP3.LUT R26, R27, R26, RZ, 0x3c, !PT ;  /* 0x0000001a1b1a9212 */ /* 0x000fc600078e3cff */
[----:B------:R-:W4:Y:S01]  /*d5e0*/  @!P5 LDG.E R27, desc[UR12][R14.64+0x5b0] ;  /* 0x0005b00c0e1bd981 */ /* 0x000f22000c1e1900 */
[----:B--2---:R-:W-:Y:S02]  /*d5f0*/  @!P4 LOP3.LUT R5, R20, R5, RZ, 0x3c, !PT ;  /* 0x000000051405c212 */ /* 0x004fe400078e3cff */
[----:B------:R-:W-:Y:S02]  /*d600*/  SHF.R.U64 R20, R2, 0x8, R3 ;  /* 0x0000000802147819 */ /* 0x000fe40000001203 */
[----:B---3--:R-:W-:Y:S02]  /*d610*/  @!P3 LOP3.LUT R22, R18, R22, RZ, 0x3c, !PT ;  /* 0x000000161216b212 */ /* 0x008fe400078e3cff */
[----:B------:R-:W-:Y:S02]  /*d620*/  @!P3 LOP3.LUT R11, R19, R11, RZ, 0x3c, !PT ;  /* 0x0000000b130bb212 */ /* 0x000fe400078e3cff */
[----:B------:R-:W2:Y:S01]  /*d630*/  @!P2 LDG.E.64 R18, desc[UR12][R14.64+0x548] ;  /* 0x0005480c0e12a981 */ /* 0x000ea2000c1e1b00 */
[----:B------:R-:W-:-:S04]  /*d640*/  LOP3.LUT R20, R20, 0x1, RZ, 0xc0, !PT ;  /* 0x0000000114147812 */ /* 0x000fc800078ec0ff */
[----:B------:R-:W-:-:S04]  /*d650*/  ISETP.NE.U32.AND P1, PT, R20, 0x1, PT ;  /* 0x000000011400780c */ /* 0x000fc80003f25070 */
[----:B------:R-:W-:Y:S02]  /*d660*/  ISETP.NE.U32.AND.EX P1, PT, RZ, RZ, PT, P1 ;  /* 0x000000ffff00720c */ /* 0x000fe40003f25110 */
[----:B------:R-:W-:Y:S02]  /*d670*/  @!P4 LOP3.LUT R4, R21, R4, RZ, 0x3c, !PT ;  /* 0x000000041504c212 */ /* 0x000fe400078e3cff */
[----:B----4-:R-:W-:Y:S02]  /*d680*/  @!P3 LOP3.LUT R5, R12, R5, RZ, 0x3c, !PT ;  /* 0x000000050c05b212 */ /* 0x010fe400078e3cff */
[----:B------:R-:W-:-:S07]  /*d690*/  @!P3 LOP3.LUT R4, R13, R4, RZ, 0x3c, !PT ;  /* 0x000000040d04b212 */ /* 0x000fce00078e3cff */
[----:B------:R-:W3:Y:S01]  /*d6a0*/  @!P1 LDG.E.64 R12, desc[UR12][R14.64+0x528] ;  /* 0x0005280c0e0c9981 */ /* 0x000ee2000c1e1b00 */
[----:B------:R-:W-:-:S03]  /*d6b0*/  @!P6 LOP3.LUT R26, R28, R26, RZ, 0x3c, !PT ;  /* 0x0000001a1c1ae212 */ /* 0x000fc600078e3cff */
[----:B------:R-:W4:Y:S04]  /*d6c0*/  @!P0 LDG.E R28, desc[UR12][R14.64+0x598] ;  /* 0x0005980c0e1c8981 */ /* 0x000f28000c1e1900 */
        /* <DEDUP_REMOVED lines=11> */
[----:B------:R-:W-:-:S04]  /*d780*/  SHF.R.U64 R18, R2, 0xa, R3 ;  /* 0x0000000a02127819 */ /* 0x000fc80000001203 */
[----:B------:R-:W-:-:S04]  /*d790*/  LOP3.LUT R18, R18, 0x1, RZ, 0xc0, !PT ;  /* 0x0000000112127812 */ /* 0x000fc800078ec0ff */
[----:B------:R-:W-:-:S04]  /*d7a0*/  ISETP.NE.U32.AND P5, PT, R18, 0x1, PT ;  /* 0x000000011200780c */ /* 0x000fc80003fa5070 */
[----:B------:R-:W-:Y:S02]  /*d7b0*/  ISETP.NE.U32.AND.EX P5, PT, RZ, RZ, PT, P5 ;  /* 0x000000ffff00720c */ /* 0x000fe40003fa5150 */
[----:B---3--:R-:W-:Y:S02]  /*d7c0*/  @!P1 LOP3.LUT R22, R12, R22, RZ, 0x3c, !PT ;  /* 0x000000160c169212 */ /* 0x008fe400078e3cff */
[----:B------:R-:W-:-:S09]  /*d7d0*/  @!P1 LOP3.LUT R11, R13, R11, RZ, 0x3c, !PT ;  /* 0x0000000b0d0b9212 */ /* 0x000fd200078e3cff */
[----:B------:R-:W2:Y:S01]  /*d7e0*/  @!P5 LDG.E.64 R12, desc[UR12][R14.64+0x4f8] ;  /* 0x0004f80c0e0cd981 */ /* 0x000ea2000c1e1b00 */
[----:B------:R-:W-:-:S03]  /*d7f0*/  @!P2 LOP3.LUT R4, R19, R4, RZ, 0x3c, !PT ;  /* 0x000000041304a212 */ /* 0x000fc600078e3cff */
[----:B------:R-:W3:Y:S01]  /*d800*/  @!P6 LDG.E.64 R18, desc[UR12][R14.64+0x518] ;  /* 0x0005180c0e12e981 */ /* 0x000ee2000c1e1b00 */
[----:B----4-:R-:W-:Y:S02]  /*d810*/  @!P0 LOP3.LUT R26, R28, R26, RZ, 0x3c, !PT ;  /* 0x0000001a1c1a8212 */ /* 0x010fe400078e3cff */
[----:B------:R-:W-:Y:S01]  /*d820*/  @!P1 LOP3.LUT R5, R20, R5, RZ, 0x3c, !PT ;  /* 0x0000000514059212 */ /* 0x000fe200078e3cff */
[----:B------:R-:W4:Y:S01]  /*d830*/  @!P3 LDG.E R28, desc[UR12][R14.64+0x568] ;  /* 0x0005680c0e1cb981 */ /* 0x000f22000c1e1900 */
[----:B------:R-:W-:-:S03]  /*d840*/  @!P1 LOP3.LUT R4, R21, R4, RZ, 0x3c, !PT ;  /* 0x0000000415049212 */ /* 0x000fc600078e3cff */
        /* <DEDUP_REMOVED lines=11> */
[----:B------:R-:W-:Y:S02]  /*d900*/  @!P5 LOP3.LUT R11, R13, R11, RZ, 0x3c, !PT ;  /* 0x0000000b0d0bd212 */ /* 0x000fe400078e3cff */
[----:B------:R-:W2:Y:S01]  /*d910*/  @!P0 LDG.E.64 R12, desc[UR12][R14.64+0x4e8] ;  /* 0x0004e80c0e0c8981 */ /* 0x000ea2000c1e1b00 */
[----:B---3--:R-:W-:Y:S02]  /*d920*/  @!P6 LOP3.LUT R5, R18, R5, RZ, 0x3c, !PT ;  /* 0x000000051205e212 */ /* 0x008fe400078e3cff */
[----:B------:R-:W-:-:S04]  /*d930*/  SHF.R.U64 R18, R2, 0xc, R3 ;  /* 0x0000000c02127819 */ /* 0x000fc80000001203 */
[----:B------:R-:W-:-:S04]  /*d940*/  LOP3.LUT R18, R18, 0x1, RZ, 0xc0, !PT ;  /* 0x0000000112127812 */ /* 0x000fc800078ec0ff */
[----:B------:R-:W-:-:S04]  /*d950*/  ISETP.NE.U32.AND P4, PT, R18, 0x1, PT ;  /* 0x000000011200780c */ /* 0x000fc80003f85070 */
[----:B------:R-:W-:Y:S02]  /*d960*/  ISETP.NE.U32.AND.EX P4, PT, RZ, RZ, PT, P4 ;  /* 0x000000ffff00720c */ /* 0x000fe40003f85140 */
[----:B------:R-:W-:-:S11]  /*d970*/  @!P6 LOP3.LUT R4, R19, R4, RZ, 0x3c, !PT ;  /* 0x000000041304e212 */ /* 0x000fd600078e3cff */
[----:B------:R-:W3:Y:S01]  /*d980*/  @!P4 LDG.E.64 R18, desc[UR12][R14.64+0x4c8] ;  /* 0x0004c80c0e12c981 */ /* 0x000ee2000c1e1b00 */
[----:B----4-:R-:W-:Y:S02]  /*d990*/  @!P5 LOP3.LUT R5, R20, R5, RZ, 0x3c, !PT ;  /* 0x000000051405d212 */ /* 0x010fe400078e3cff */
[----:B------:R-:W-:-:S04]  /*d9a0*/  SHF.R.U64 R20, R2, 0xd, R3 ;  /* 0x0000000d02147819 */ /* 0x000fc80000001203 */
[----:B------:R-:W-:Y:S02]  /*d9b0*/  LOP3.LUT R20, R20, 0x1, RZ, 0xc0, !PT ;  /* 0x0000000114147812 */ /* 0x000fe400078ec0ff */
[----:B------:R-:W-:Y:S02]  /*d9c0*/  @!P3 LOP3.LUT R26, R28, R26, RZ, 0x3c, !PT ;  /* 0x0000001a1c1ab212 */ /* 0x000fe400078e3cff */
[----:B------:R-:W-:Y:S01]  /*d9d0*/  ISETP.NE.U32.AND P3, PT, R20, 0x1, PT ;  /* 0x000000011400780c */ /* 0x000fe20003f65070 */
[----:B------:R-:W4:Y:S03]  /*d9e0*/  @!P1 LDG.E R28, desc[UR12][R14.64+0x538] ;  /* 0x0005380c0e1c9981 */ /* 0x000f26000c1e1900 */
[----:B------:R-:W-:Y:S02]  /*d9f0*/  ISETP.NE.U32.AND.EX P3, PT, RZ, RZ, PT, P3 ;  /* 0x000000ffff00720c */ /* 0x000fe40003f65130 */
[----:B------:R-:W-:-:S11]  /*da00*/  @!P5 LOP3.LUT R4, R21, R4, RZ, 0x3c, !PT ;  /* 0x000000041504d212 */ /* 0x000fd600078e3cff */
[----:B------:R-:W4:Y:S01]  /*da10*/  @!P3 LDG.E.64 R20, desc[UR12][R14.64+0x4b8] ;  /* 0x0004b80c0e14b981 */ /* 0x000f22000c1e1b00 */
[----:B------:R-:W-:Y:S02]  /*da20*/  @!P0 LOP3.LUT R22, R16, R22, RZ, 0x3c, !PT ;  /* 0x0000001610168212 */ /* 0x000fe400078e3cff */
[----:B------:R-:W-:Y:S02]  /*da30*/  @!P0 LOP3.LUT R11, R17, R11, RZ, 0x3c, !PT ;  /* 0x0000000b110b8212 */ /* 0x000fe400078e3cff */
[----:B------:R-:W4:Y:S01]  /*da40*/  @!P4 LDG.E.64 R16, desc[UR12][R14.64+0x4d0] ;  /* 0x0004d00c0e10c981 */ /* 0x000f22000c1e1b00 */
[----:B--2---:R-:W-:Y:S02]  /*da50*/  @!P0 LOP3.LUT R5, R12, R5, RZ, 0x3c, !PT ;  /* 0x000000050c058212 */ /* 0x004fe400078e3cff */
[----:B------:R-:W-:Y:S02]  /*da60*/  @!P0 LOP3.LUT R4, R13, R4, RZ, 0x3c, !PT ;  /* 0x000000040d048212 */ /* 0x000fe400078e3cff */
[----:B------:R-:W2:Y:S01]  /*da70*/  @!P3 LDG.E.64 R12, desc[UR12][R14.64+0x4b0] ;  /* 0x0004b00c0e0cb981 */ /* 0x000ea2000c1e1b00 */
[----:B------:R-:W-:-:S03]  /*da80*/  @!P2 LOP3.LUT R26, R27, R26, RZ, 0x3c, !PT ;  /* 0x0000001a1b1aa212 */ /* 0x000fc600078e3cff */
[----:B------:R-:W2:Y:S01]  /*da90*/  @!P6 LDG.E R27, desc[UR12][R14.64+0x520] ;  /* 0x0005200c0e1be981 */ /* 0x000ea2000c1e1900 */
[----:B---3--:R-:W-:Y:S02]  /*daa0*/  @!P4 LOP3.LUT R22, R18, R22, RZ, 0x3c, !PT ;  /* 0x000000161216c212 */ /* 0x008fe400078e3cff */
[----:B------:R-:W-:-:S04]  /*dab0*/  SHF.R.U64 R18, R2, 0xe, R3 ;  /* 0x0000000e02127819 */ /* 0x000fc80000001203 */
[----:B------:R-:W-:-:S04]  /*dac0*/  LOP3.LUT R18, R18, 0x1, RZ, 0xc0, !PT ;  /* 0x0000000112127812 */ /* 0x000fc800078ec0ff */
[----:B------:R-:W-:-:S04]  /*dad0*/  ISETP.NE.U32.AND P2, PT, R18, 0x1, PT ;  /* 0x000000011200780c */ /* 0x000fc80003f45070 */
[----:B------:R-:W-:Y:S02]  /*dae0*/  ISETP.NE.U32.AND.EX P2, PT, RZ, RZ, PT, P2 ;  /* 0x000000ffff00720c */ /* 0x000fe40003f45120 */
[----:B------:R-:W-:-:S11]  /*daf0*/  @!P4 LOP3.LUT R11, R19, R11, RZ, 0x3c, !PT ;  /* 0x0000000b130bc212 */ /* 0x000fd600078e3cff */
[----:B------:R-:W3:Y:S01]  /*db00*/  @!P2 LDG.E.64 R18, desc[UR12][R14.64+0x498] ;  /* 0x0004980c0e12a981 */ /* 0x000ee2000c1e1b00 */
[----:B----4-:R-:W-:-:S03]  /*db10*/  @!P1 LOP3.LUT R26, R28, R26, RZ, 0x3c, !PT ;  /* 0x0000001a1c1a9212 */ /* 0x010fc600078e3cff */
[----:B------:R-:W4:Y:S01]  /*db20*/  @!P5 LDG.E R28, desc[UR12][R14.64+0x508] ;  /* 0x0005080c0e1cd981 */ /* 0x000f22000c1e1900 */
[----:B------:R-:W-:Y:S02]  /*db30*/  @!P4 LOP3.LUT R5, R16, R5, RZ, 0x3c, !PT ;  /* 0x000000051005c212 */ /* 0x000fe400078e3cff */
[----:B------:R-:W-:-:S04]  /*db40*/  SHF.R.U64 R16, R2, 0xf, R3 ;  /* 0x0000000f02107819 */ /* 0x000fc80000001203 */
[----:B------:R-:W-:-:S04]  /*db50*/  LOP3.LUT R16, R16, 0x1, RZ, 0xc0, !PT ;  /* 0x0000000110107812 */ /* 0x000fc800078ec0ff */
[----:B------:R-:W-:-:S04]  /*db60*/  ISETP.NE.U32.AND P1, PT, R16, 0x1, PT ;  /* 0x000000011000780c */ /* 0x000fc80003f25070 */
[----:B------:R-:W-:Y:S02]  /*db70*/  ISETP.NE.U32.AND.EX P1, PT, RZ, RZ, PT, P1 ;  /* 0x000000ffff00720c */ /* 0x000fe40003f25110 */
[----:B------:R-:W-:Y:S02]  /*db80*/  @!P4 LOP3.LUT R4, R17, R4, RZ, 0x3c, !PT ;  /* 0x000000041104c212 */ /* 0x000fe400078e3cff */
[----:B------:R-:W4:Y:S01]  /*db90*/  @!P2 LDG.E.64 R16, desc[UR12][R14.64+0x4a0] ;  /* 0x0004a00c0e10a981 */ /* 0x000f22000c1e1b00 */
[----:B--2---:R-:W-:Y:S02]  /*dba0*/  @!P3 LOP3.LUT R22, R12, R22, RZ, 0x3c, !PT ;  /* 0x000000160c16b212 */ /* 0x004fe400078e3cff */
[----:B------:R-:W-:-:S06]  /*dbb0*/  @!P3 LOP3.LUT R11, R13, R11, RZ, 0x3c, !PT ;  /* 0x0000000b0d0bb212 */ /* 0x000fcc00078e3cff */
[----:B------:R-:W2:Y:S01]  /*dbc0*/  @!P1 LDG.E.64 R12, desc[UR12][R14.64+0x480] ;  /* 0x0004800c0e0c9981 */ /* 0x000ea2000c1e1b00 */
[----:B------:R-:W-:Y:S02]  /*dbd0*/  @!P6 LOP3.LUT R26, R27, R26, RZ, 0x3c, !PT ;  /* 0x0000001a1b1ae212 */ /* 0x000fe400078e3cff */
[----:B------:R-:W-:Y:S01]  /*dbe0*/  @!P3 LOP3.LUT R5, R20, R5, RZ, 0x3c, !PT ;  /* 0x000000051405b212 */ /* 0x000fe200078e3cff */
[----:B------:R-:W2:Y:S01]  /*dbf0*/  @!P0 LDG.E R27, desc[UR12][R14.64+0x4f0] ;  /* 0x0004f00c0e1b8981 */ /* 0x000ea2000c1e1900 */
[----:B------:R-:W-:-:S03]  /*dc00*/  @!P3 LOP3.LUT R4, R21, R4, RZ, 0x3c, !PT ;  /* 0x000000041504b212 */ /* 0x000fc600078e3cff */
        /* <DEDUP_REMOVED lines=12> */
[----:B------:R-:W-:Y:S02]  /*dcd0*/  LOP3.LUT R16, R16, 0x1, RZ, 0xc0, !PT ;  /* 0x0000000110107812 */ /* 0x000fe400078ec0ff */
[----:B--2---:R-:W-:Y:S02]  /*dce0*/  @!P1 LOP3.LUT R22, R12, R22, RZ, 0x3c, !PT ;  /* 0x000000160c169212 */ /* 0x004fe400078e3cff */
[----:B------:R-:W-:Y:S02]  /*dcf0*/  @!P1 LOP3.LUT R11, R13, R11, RZ, 0x3c, !PT ;  /* 0x0000000b0d0b9212 */ /* 0x000fe400078e3cff */
[----:B------:R-:W2:Y:S01]  /*dd00*/  @!P6 LDG.E.64 R12, desc[UR12][R14.64+0x470] ;  /* 0x0004700c0e0ce981 */ /* 0x000ea2000c1e1b00 */
[----:B------:R-:W-:-:S04]  /*dd10*/  ISETP.NE.U32.AND P5, PT, R16, 0x1, PT ;  /* 0x000000011000780c */ /* 0x000fc80003fa5070 */
[----:B------:R-:W-:Y:S02]  /*dd20*/  ISETP.NE.U32.AND.EX P5, PT, RZ, RZ, PT, P5 ;  /* 0x000000ffff00720c */ /* 0x000fe40003fa5150 */
[----:B------:R-:W-:-:S11]  /*dd30*/  @!P2 LOP3.LUT R4, R17, R4, RZ, 0x3c, !PT ;  /* 0x000000041104a212 */ /* 0x000fd600078e3cff */
[----:B------:R-:W4:Y:S01]  /*dd40*/  @!P5 LDG.E.64 R16, desc[UR12][R14.64+0x450] ;  /* 0x0004500c0e10d981 */ /* 0x000f22000c1e1b00 */
[----:B------:R-:W-:Y:S02]  /*dd50*/  @!P1 LOP3.LUT R5, R20, R5, RZ, 0x3c, !PT ;  /* 0x0000000514059212 */ /* 0x000fe400078e3cff */
        /* <DEDUP_REMOVED lines=8> */
[----:B---3--:R-:W-:Y:S02]  /*dde0*/  @!P6 LOP3.LUT R22, R18, R22, RZ, 0x3c, !PT ;  /* 0x000000161216e212 */ /* 0x008fe400078e3cff */
[----:B------:R-:W-:Y:S02]  /*ddf0*/  @!P6 LOP3.LUT R11, R19, R11, RZ, 0x3c, !PT ;  /* 0x0000000b130be212 */ /* 0x000fe400078e3cff */
[----:B------:R-:W3:Y:S01]  /*de00*/  @!P5 LDG.E.64 R18, desc[UR12][R14.64+0x458] ;  /* 0x0004580c0e12d981 */ /* 0x000ee2000c1e1b00 */
[----:B--2---:R-:W-:Y:S02]  /*de10*/  @!P6 LOP3.LUT R5, R12, R5, RZ, 0x3c, !PT ;  /* 0x000000050c05e212 */ /* 0x004fe400078e3cff */
[----:B------:R-:W-:Y:S02]  /*de20*/  @!P6 LOP3.LUT R4, R13, R4, RZ, 0x3c, !PT ;  /* 0x000000040d04e212 */ /* 0x000fe400078e3cff */
[----:B------:R-:W2:Y:S01]  /*de30*/  @!P0 LDG.E.64 R12, desc[UR12][R14.64+0x438] ;  /* 0x0004380c0e0c8981 */ /* 0x000ea2000c1e1b00 */
[----:B----4-:R-:W-:-:S03]  /*de40*/  @!P4 LOP3.LUT R26, R28, R26, RZ, 0x3c, !PT ;  /* 0x0000001a1c1ac212 */ /* 0x010fc600078e3cff */
[----:B------:R-:W4:Y:S01]  /*de50*/  @!P2 LDG.E R28, desc[UR12][R14.64+0x4a8] ;  /* 0x0004a80c0e1ca981 */ /* 0x000f22000c1e1900 */
        /* <DEDUP_REMOVED lines=9> */
[----:B---3--:R-:W-:Y:S02]  /*def0*/  @!P5 LOP3.LUT R5, R18, R5, RZ, 0x3c, !PT ;  /* 0x000000051205d212 */ /* 0x008fe400078e3cff */
[----:B------:R-:W-:-:S04]  /*df00*/  SHF.R.U64 R18, R2, 0x14, R3 ;  /* 0x0000001402127819 */ /* 0x000fc80000001203 */
[----:B------:R-:W-:-:S04]  /*df10*/  LOP3.LUT R18, R18, 0x1, RZ, 0xc0, !PT ;  /* 0x0000000112127812 */ /* 0x000fc800078ec0ff */
[----:B------:R-:W-:-:S04]  /*df20*/  ISETP.NE.U32.AND P3, PT, R18, 0x1, PT ;  /* 0x000000011200780c */ /* 0x000fc80003f65070 */
[----:B------:R-:W-:Y:S02]  /*df30*/  ISETP.NE.U32.AND.EX P3, PT, RZ, RZ, PT, P3 ;  /* 0x000000ffff00720c */ /* 0x000fe40003f65130 */
[----:B------:R-:W-:Y:S02]  /*df40*/  @!P5 LOP3.LUT R4, R19, R4, RZ, 0x3c, !PT ;  /* 0x000000041304d212 */ /* 0x000fe400078e3cff */
[----:B------:R-:W3:Y:S01]  /*df50*/  @!P4 LDG.E.64 R18, desc[UR12][R14.64+0x428] ;  /* 0x0004280c0e12c981 */ /* 0x000ee2000c1e1b00 */
[----:B--2---:R-:W-:Y:S02]  /*df60*/  @!P0 LOP3.LUT R22, R12, R22, RZ, 0x3c, !PT ;  /* 0x000000160c168212 */ /* 0x004fe400078e3cff */
[----:B------:R-:W-:-:S06]  /*df70*/  @!P0 LOP3.LUT R11, R13, R11, RZ, 0x3c, !PT ;  /* 0x0000000b0d0b8212 */ /* 0x000fcc00078e3cff */
[----:B------:R-:W2:Y:S01]  /*df80*/  @!P3 LDG.E.64 R12, desc[UR12][R14.64+0x408] ;  /* 0x0004080c0e0cb981 */ /* 0x000ea2000c1e1b00 */
        /* <DEDUP_REMOVED lines=77> */
[----:B------:R-:W-:Y:S02]  /*e460*/  ISETP.NE.U32.AND P3, PT, R16, 0x1, PT ;  /* 0x000000011000780c */ /* 0x000fe40003f65070 */
[----:B--2---:R-:W-:Y:S02]  /*e470*/  @!P0 LOP3.LUT R22, R12, R22, RZ, 0x3c, !PT ;  /* 0x000000160c168212 */ /* 0x004fe400078e3cff */
[----:B------:R-:W-:Y:S02]  /*e480*/  @!P0 LOP3.LUT R11, R13, R11, RZ, 0x3c, !PT ;  /* 0x0000000b0d0b8212 */ /* 0x000fe400078e3cff */
[----:B------:R-:W2:Y:S01]  /*e490*/  @!P4 LDG.E.64 R12, desc[UR12][R14.64+0x380] ;  /* 0x0003800c0e0cc981 */ /* 0x000ea2000c1e1b00 */
[----:B------:R-:W-:Y:S02]  /*e4a0*/  ISETP.NE.U32.AND.EX P3, PT, RZ, RZ, PT, P3 ;  /* 0x000000ffff00720c */ /* 0x000fe40003f65130 */
[----:B------:R-:W-:-:S11]  /*e4b0*/  @!P5 LOP3.LUT R4, R17, R4, RZ, 0x3c, !PT ;  /* 0x000000041104d212 */ /* 0x000fd600078e3cff */
[----:B------:R-:W2:Y:S01]  /*e4c0*/  @!P3 LDG.E.64 R16, desc[UR12][R14.64+0x360] ;  /* 0x0003600c0e10b981 */ /* 0x000ea2000c1e1b00 */
[----:B------:R-:W-:Y:S02]  /*e4d0*/  @!P0 LOP3.LUT R5, R20, R5, RZ, 0x3c, !PT ;  /* 0x0000000514058212 */ /* 0x000fe400078e3cff */
[----:B------:R-:W-:-:S04]  /*e4e0*/  SHF.R.U64 R20, R2, 0x1c, R3 ;  /* 0x0000001c02147819 */ /* 0x000fc80000001203 */
[----:B------:R-:W-:Y:S02]  /*e4f0*/  LOP3.LUT R20, R20, 0x1, RZ, 0xc0, !PT ;  /* 0x0000000114147812 */ /* 0x000fe400078ec0ff */
[----:B------:R-:W-:Y:S02]  /*e500*/  @!P2 LOP3.LUT R26, R27, R26, RZ, 0x3c, !PT ;  /* 0x0000001a1b1aa212 */ /* 0x000fe400078e3cff */
[----:B------:R-:W-:Y:S01]  /*e510*/  ISETP.NE.U32.AND P2, PT, R20, 0x1, PT ;  /* 0x000000011400780c */ /* 0x000fe20003f45070 */
[----:B------:R-:W2:Y:S03]  /*e520*/  @!P6 LDG.E R27, desc[UR12][R14.64+0x3d0] ;  /* 0x0003d00c0e1be981 */ /* 0x000ea6000c1e1900 */
[----:B------:R-:W-:Y:S02]  /*e530*/  ISETP.NE.U32.AND.EX P2, PT, RZ, RZ, PT, P2 ;  /* 0x000000ffff00720c */ /* 0x000fe40003f45120 */
[----:B------:R-:W-:-:S11]  /*e540*/  @!P0 LOP3.LUT R4, R21, R4, RZ, 0x3c, !PT ;  /* 0x0000000415048212 */ /* 0x000fd600078e3cff */
[----:B------:R-:W2:Y:S01]  /*e550*/  @!P2 LDG.E.64 R20, desc[UR12][R14.64+0x350] ;  /* 0x0003500c0e14a981 */ /* 0x000ea2000c1e1b00 */
[----:B---3--:R-:W-:Y:S02]  /*e560*/  @!P4 LOP3.LUT R22, R18, R22, RZ, 0x3c, !PT ;  /* 0x000000161216c212 */ /* 0x008fe400078e3cff */
[----:B------:R-:W-:Y:S02]  /*e570*/  @!P4 LOP3.LUT R11, R19, R11, RZ, 0x3c, !PT ;  /* 0x0000000b130bc212 */ /* 0x000fe400078e3cff */
[----:B------:R-:W3:Y:S01]  /*e580*/  @!P3 LDG.E.64 R18, desc[UR12][R14.64+0x368] ;  /* 0x0003680c0e12b981 */ /* 0x000ee2000c1e1b00 */
[----:B----4-:R-:W-:-:S03]  /*e590*/  @!P1 LOP3.LUT R26, R28, R26, RZ, 0x3c, !PT ;  /* 0x0000001a1c1a9212 */ /* 0x010fc600078e3cff */
[----:B------:R-:W4:Y:S01]  /*e5a0*/  @!P5 LDG.E R28, desc[UR12][R14.64+0x3b8] ;  /* 0x0003b80c0e1cd981 */ /* 0x000f22000c1e1900 */
[----:B--2---:R-:W-:Y:S02]  /*e5b0*/  @!P4 LOP3.LUT R5, R12, R5, RZ, 0x3c, !PT ;  /* 0x000000050c05c212 */ /* 0x004fe400078e3cff */
[----:B------:R-:W-:Y:S02]  /*e5c0*/  @!P4 LOP3.LUT R4, R13, R4, RZ, 0x3c, !PT ;  /* 0x000000040d04c212 */ /* 0x000fe400078e3cff */
[----:B------:R-:W2:Y:S01]  /*e5d0*/  @!P2 LDG.E.64 R12, desc[UR12][R14.64+0x348] ;  /* 0x0003480c0e0ca981 */ /* 0x000ea2000c1e1b00 */
        /* <DEDUP_REMOVED lines=34> */
[----:B------:R-:W-:-:S04]  /*e800*/  LOP3.LUT R18, R3, 0x1, RZ, 0xc0, !PT ;  /* 0x0000000103127812 */ /* 0x000fc800078ec0ff */
[----:B------:R-:W-:-:S04]  /*e810*/  ISETP.NE.U32.AND P0, PT, R18, 0x1, PT ;  /* 0x000000011200780c */ /* 0x000fc80003f05070 */
[----:B------:R-:W-:Y:S02]  /*e820*/  ISETP.NE.U32.AND.EX P0, PT, RZ, RZ, PT, P0 ;  /* 0x000000ffff00720c */ /* 0x000fe40003f05100 */
[----:B--2---:R-:W-:Y:S02]  /*e830*/  @!P6 LOP3.LUT R22, R12, R22, RZ, 0x3c, !PT ;  /* 0x000000160c16e212 */ /* 0x004fe400078e3cff */
[----:B------:R-:W-:Y:S02]  /*e840*/  @!P6 LOP3.LUT R11, R13, R11, RZ, 0x3c, !PT ;  /* 0x0000000b0d0be212 */ /* 0x000fe400078e3cff */
[----:B------:R-:W2:Y:S01]  /*e850*/  @!P5 LDG.E.64 R12, desc[UR12][R14.64+0x308] ;  /* 0x0003080c0e0cd981 */ /* 0x000ea2000c1e1b00 */
[----:B------:R-:W-:-:S06]  /*e860*/  @!P1 LOP3.LUT R4, R19, R4, RZ, 0x3c, !PT ;  /* 0x0000000413049212 */ /* 0x000fcc00078e3cff */
[----:B------:R-:W3:Y:S01]  /*e870*/  @!P0 LDG.E.64 R18, desc[UR12][R14.64+0x2e8] ;  /* 0x0002e80c0e128981 */ /* 0x000ee2000c1e1b00 */
[----:B----4-:R-:W-:Y:S02]  /*e880*/  @!P6 LOP3.LUT R5, R20, R5, RZ, 0x3c, !PT ;  /* 0x000000051405e212 */ /* 0x010fe400078e3cff */
[----:B------:R-:W-:-:S04]  /*e890*/  SHF.R.U32.HI R20, RZ, 0x1, R3 ;  /* 0x00000001ff147819 */ /* 0x000fc80000011603 */
        /* <DEDUP_REMOVED lines=16> */
[----:B------:R-:W-:-:S04]  /*e9a0*/  SHF.R.U32.HI R18, RZ, 0x2, R3 ;  /* 0x00000002ff127819 */ /* 0x000fc80000011603 */
        /* <DEDUP_REMOVED lines=8> */
[----:B------:R-:W-:-:S04]  /*ea30*/  SHF.R.U32.HI R16, RZ, 0x3, R3 ;  /* 0x00000003ff107819 */ /* 0x000fc80000011603 */
        /* <DEDUP_REMOVED lines=11> */
[----:B---3--:R-:W-:Y:S02]  /*eaf0*/  @!P3 LOP3.LUT R22, R18, R22, RZ, 0x3c, !PT ;  /* 0x000000161216b212 */ /* 0x008fe400078e3cff */
[----:B------:R-:W-:-:S04]  /*eb00*/  SHF.R.U32.HI R18, RZ, 0x4, R3 ;  /* 0x00000004ff127819 */ /* 0x000fc80000011603 */
[----:B------:R-:W-:-:S04]  /*eb10*/  LOP3.LUT R18, R18, 0x1, RZ, 0xc0, !PT ;  /* 0x0000000112127812 */ /* 0x000fc800078ec0ff */
[----:B------:R-:W-:-:S04]  /*eb20*/  ISETP.NE.U32.AND P1, PT, R18, 0x1, PT ;  /* 0x000000011200780c */ /* 0x000fc80003f25070 */
[----:B------:R-:W-:Y:S02]  /*eb30*/  ISETP.NE.U32.AND.EX P1, PT, RZ, RZ, PT, P1 ;  /* 0x000000ffff00720c */ /* 0x000fe40003f25110 */
[----:B------:R-:W-:Y:S02]  /*eb40*/  @!P4 LOP3.LUT R4, R21, R4, RZ, 0x3c, !PT ;  /* 0x000000041504c212 */ /* 0x000fe400078e3cff */
[----:B------:R-:W-:Y:S01]  /*eb50*/  @!P3 LOP3.LUT R11, R19, R11, RZ, 0x3c, !PT ;  /* 0x0000000b130bb212 */ /* 0x000fe200078e3cff */
[----:B------:R-:W3:Y:S08]  /*eb60*/  @!P2 LDG.E.64 R20, desc[UR12][R14.64+0x2a8] ;  /* 0x0002a80c0e14a981 */ /* 0x000ef0000c1e1b00 */
        /* <DEDUP_REMOVED lines=8> */
[----:B--2---:R-:W-:Y:S02]  /*ebf0*/  @!P2 LOP3.LUT R22, R12, R22, RZ, 0x3c, !PT ;  /* 0x000000160c16a212 */ /* 0x004fe400078e3cff */
[----:B------:R-:W-:Y:S02]  /*ec00*/  @!P2 LOP3.LUT R11, R13, R11, RZ, 0x3c, !PT ;  /* 0x0000000b0d0ba212 */ /* 0x000fe400078e3cff */
[----:B------:R-:W2:Y:S01]  /*ec10*/  @!P1 LDG.E.64 R12, desc[UR12][R14.64+0x290] ;  /* 0x0002900c0e0c9981 */ /* 0x000ea2000c1e1b00 */
[----:B------:R-:W-:-:S06]  /*ec20*/  @!P3 LOP3.LUT R4, R17, R4, RZ, 0x3c, !PT ;  /* 0x000000041104b212 */ /* 0x000fcc00078e3cff */
[----:B------:R-:W2:Y:S01]  /*ec30*/  @!P6 LDG.E.64 R16, desc[UR12][R14.64+0x270] ;  /* 0x0002700c0e10e981 */ /* 0x000ea2000c1e1b00 */
[----:B------:R-:W-:-:S03]  /*ec40*/  @!P5 LOP3.LUT R26, R27, R26, RZ, 0x3c, !PT ;  /* 0x0000001a1b1ad212 */ /* 0x000fc600078e3cff */
[----:B------:R-:W2:Y:S01]  /*ec50*/  @!P4 LDG.E R27, desc[UR12][R14.64+0x2e0] ;  /* 0x0002e00c0e1bc981 */ /* 0x000ea2000c1e1900 */
[----:B---3--:R-:W-:Y:S02]  /*ec60*/  @!P2 LOP3.LUT R5, R20, R5, RZ, 0x3c, !PT ;  /* 0x000000051405a212 */ /* 0x008fe400078e3cff */
[----:B------:R-:W-:Y:S02]  /*ec70*/  SHF.R.U32.HI R20, RZ, 0x6, R3 ;  /* 0x00000006ff147819 */ /* 0x000fe40000011603 */
[----:B------:R-:W-:Y:S02]  /*ec80*/  @!P1 LOP3.LUT R22, R18, R22, RZ, 0x3c, !PT ;  /* 0x0000001612169212 */ /* 0x000fe400078e3cff */
[----:B------:R-:W-:Y:S02]  /*ec90*/  @!P1 LOP3.LUT R11, R19, R11, RZ, 0x3c, !PT ;  /* 0x0000000b130b9212 */ /* 0x000fe400078e3cff */
[----:B------:R-:W3:Y:S01]  /*eca0*/  @!P6 LDG.E.64 R18, desc[UR12][R14.64+0x278] ;  /* 0x0002780c0e12e981 */ /* 0x000ee2000c1e1b00 */
[----:B------:R-:W-:-:S04]  /*ecb0*/  LOP3.LUT R20, R20, 0x1, RZ, 0xc0, !PT ;  /* 0x0000000114147812 */ /* 0x000fc800078ec0ff */
[----:B------:R-:W-:-:S04]  /*ecc0*/  ISETP.NE.U32.AND P5, PT, R20, 0x1, PT ;  /* 0x000000011400780c */ /* 0x000fc80003fa5070 */
[----:B------:R-:W-:Y:S02]  /*ecd0*/  ISETP.NE.U32.AND.EX P5, PT, RZ, RZ, PT, P5 ;  /* 0x000000ffff00720c */ /* 0x000fe40003fa5150 */
[----:B------:R-:W-:Y:S02]  /*ece0*/  @!P2 LOP3.LUT R4, R21, R4, RZ, 0x3c, !PT ;  /* 0x000000041504a212 */ /* 0x000fe400078e3cff */
[----:B----4-:R-:W-:Y:S02]  /*ecf0*/  @!P0 LOP3.LUT R26, R28, R26, RZ, 0x3c, !PT ;  /* 0x0000001a1c1a8212 */ /* 0x010fe400078e3cff */
[----:B------:R-:W4:Y:S07]  /*ed00*/  @!P3 LDG.E R28, desc[UR12][R14.64+0x2c8] ;  /* 0x0002c80c0e1cb981 */ /* 0x000f2e000c1e1900 */
[----:B------:R-:W4:Y:S01]  /*ed10*/  @!P5 LDG.E.64 R20, desc[UR12][R14.64+0x260] ;  /* 0x0002600c0e14d981 */ /* 0x000f22000c1e1b00 */
[----:B--2---:R-:W-:-:S02]  /*ed20*/  @!P1 LOP3.LUT R5, R12, R5, RZ, 0x3c, !PT ;  /* 0x000000050c059212 */ /* 0x004fc400078e3cff */
[----:B------:R-:W-:Y:S02]  /*ed30*/  @!P1 LOP3.LUT R4, R13, R4, RZ, 0x3c, !PT ;  /* 0x000000040d049212 */ /* 0x000fe400078e3cff */
[----:B------:R-:W2:Y:S01]  /*ed40*/  @!P5 LDG.E.64 R12, desc[UR12][R14.64+0x258] ;  /* 0x0002580c0e0cd981 */ /* 0x000ea2000c1e1b00 */
[----:B------:R-:W-:Y:S02]  /*ed50*/  @!P6 LOP3.LUT R22, R16, R22, RZ, 0x3c, !PT ;  /* 0x000000161016e212 */ /* 0x000fe400078e3cff */
[----:B------:R-:W-:-:S04]  /*ed60*/  SHF.R.U32.HI R16, RZ, 0x7, R3 ;  /* 0x00000007ff107819 */ /* 0x000fc80000011603 */
        /* <DEDUP_REMOVED lines=8> */
[----:B------:R-:W-:-:S04]  /*edf0*/  SHF.R.U32.HI R18, RZ, 0x8, R3 ;  /* 0x00000008ff127819 */ /* 0x000fc80000011603 */
        /* <DEDUP_REMOVED lines=11> */
[----:B------:R-:W-:Y:S02]  /*eeb0*/  @!P0 LOP3.LUT R22, R16, R22, RZ, 0x3c, !PT ;  /* 0x0000001610168212 */ /* 0x000fe400078e3cff */
[----:B------:R-:W-:-:S04]  /*eec0*/  SHF.R.U32.HI R16, RZ, 0x9, R3 ;  /* 0x00000009ff107819 */ /* 0x000fc80000011603 */
[----:B------:R-:W-:-:S04]  /*eed0*/  LOP3.LUT R16, R16, 0x1, RZ, 0xc0, !PT ;  /* 0x0000000110107812 */ /* 0x000fc800078ec0ff */
[----:B------:R-:W-:-:S04]  /*eee0*/  ISETP.NE.U32.AND P3, PT, R16, 0x1, PT ;  /* 0x000000011000780c */ /* 0x000fc80003f65070 */
[----:B------:R-:W-:Y:S02]  /*eef0*/  ISETP.NE.U32.AND.EX P3, PT, RZ, RZ, PT, P3 ;  /* 0x000000ffff00720c */ /* 0x000fe40003f65130 */
[----:B------:R-:W-:Y:S02]  /*ef00*/  @!P5 LOP3.LUT R4, R21, R4, RZ, 0x3c, !PT ;  /* 0x000000041504d212 */ /* 0x000fe400078e3cff */
[----:B------:R-:W-:Y:S01]  /*ef10*/  @!P0 LOP3.LUT R11, R17, R11, RZ, 0x3c, !PT ;  /* 0x0000000b110b8212 */ /* 0x000fe200078e3cff */
[----:B------:R-:W4:Y:S08]  /*ef20*/  @!P4 LDG.E.64 R20, desc[UR12][R14.64+0x230] ;  /* 0x0002300c0e14c981 */ /* 0x000f30000c1e1b00 */
        /* <DEDUP_REMOVED lines=13> */
[----:B----4-:R-:W-:-:S03]  /*f000*/  @!P1 LOP3.LUT R26, R28, R26, RZ, 0x3c, !PT ;  /* 0x0000001a1c1a9212 */ /* 0x010fc600078e3cff */
[----:B------:R-:W4:Y:S01]  /*f010*/  @!P5 LDG.E R28, desc[UR12][R14.64+0x268] ;  /* 0x0002680c0e1cd981 */ /* 0x000f22000c1e1900 */
[----:B------:R-:W-:Y:S02]  /*f020*/  @!P4 LOP3.LUT R5, R20, R5, RZ, 0x3c, !PT ;  /* 0x000000051405c212 */ /* 0x000fe400078e3cff */
[----:B------:R-:W-:Y:S02]  /*f030*/  SHF.R.U32.HI R20, RZ, 0xb, R3 ;  /* 0x0000000bff147819 */ /* 0x000fe40000011603 */
[----:B------:R-:W-:Y:S02]  /*f040*/  @!P3 LOP3.LUT R22, R16, R22, RZ, 0x3c, !PT ;  /* 0x000000161016b212 */ /* 0x000fe400078e3cff */
[----:B------:R-:W-:Y:S02]  /*f050*/  @!P3 LOP3.LUT R11, R17, R11, RZ, 0x3c, !PT ;  /* 0x0000000b110bb212 */ /* 0x000fe400078e3cff */
[----:B------:R-:W4:Y:S01]  /*f060*/  @!P2 LDG.E.64 R16, desc[UR12][R14.64+0x200] ;  /* 0x0002000c0e10a981 */ /* 0x000f22000c1e1b00 */
[----:B------:R-:W-:-:S04]  /*f070*/  LOP3.LUT R20, R20, 0x1, RZ, 0xc0, !PT ;  /* 0x0000000114147812 */ /* 0x000fc800078ec0ff */
[----:B------:R-:W-:-:S04]  /*f080*/  ISETP.NE.U32.AND P1, PT, R20, 0x1, PT ;  /* 0x000000011400780c */ /* 0x000fc80003f25070 */
[----:B------:R-:W-:Y:S02]  /*f090*/  ISETP.NE.U32.AND.EX P1, PT, RZ, RZ, PT, P1 ;  /* 0x000000ffff00720c */ /* 0x000fe40003f25110 */
[----:B------:R-:W-:Y:S02]  /*f0a0*/  @!P4 LOP3.LUT R4, R21, R4, RZ, 0x3c, !PT ;  /* 0x000000041504c212 */ /* 0x000fe400078e3cff */
[----:B------:R-:W-:Y:S02]  /*f0b0*/  @!P6 LOP3.LUT R26, R27, R26, RZ, 0x3c, !PT ;  /* 0x0000001a1b1ae212 */ /* 0x000fe400078e3cff */
[----:B------:R-:W4:Y:S07]  /*f0c0*/  @!P0 LDG.E R27, desc[UR12][R14.64+0x250] ;  /* 0x0002500c0e1b8981 */ /* 0x000f2e000c1e1900 */
[----:B------:R-:W4:Y:S01]  /*f0d0*/  @!P1 LDG.E.64 R20, desc[UR12][R14.64+0x1e8] ;  /* 0x0001e80c0e149981 */ /* 0x000f22000c1e1b00 */
[----:B--2---:R-:W-:-:S02]  /*f0e0*/  @!P3 LOP3.LUT R5, R12, R5, RZ, 0x3c, !PT ;  /* 0x000000050c05b212 */ /* 0x004fc400078e3cff */
        /* <DEDUP_REMOVED lines=40> */
[----:B------:R-:W-:-:S11]  /*f370*/  @!P6 LOP3.LUT R4, R17, R4, RZ, 0x3c, !PT ;  /* 0x000000041104e212 */ /* 0x000fd600078e3cff */
[----:B------:R-:W4:Y:S01]  /*f380*/  @!P4 LDG.E.64 R16, desc[UR12][R14.64+0x180] ;  /* 0x0001800c0e10c981 */ /* 0x000f22000c1e1b00 */
[----:B--2---:R-:W-:Y:S02]  /*f390*/  @!P5 LOP3.LUT R22, R12, R22, RZ, 0x3c, !PT ;  /* 0x000000160c16d212 */ /* 0x004fe400078e3cff */
[----:B------:R-:W-:Y:S02]  /*f3a0*/  @!P5 LOP3.LUT R11, R13, R11, RZ, 0x3c, !PT ;  /* 0x0000000b0d0bd212 */ /* 0x000fe400078e3cff */
        /* <DEDUP_REMOVED lines=46> */
[----:B------:R-:W-:Y:S02]  /*f690*/  @!P3 LOP3.LUT R5, R20, R5, RZ, 0x3c, !PT ;  /* 0x000000051405b212 */ /* 0x000fe400078e3cff */
[----:B------:R-:W-:Y:S02]  /*f6a0*/  @!P3 LOP3.LUT R4, R21, R4, RZ, 0x3c, !PT ;  /* 0x000000041504b212 */ /* 0x000fe400078e3cff */
[----:B------:R-:W4:Y:S01]  /*f6b0*/  @!P1 LDG.E.64 R20, desc[UR12][R14.64+0x140] ;  /* 0x0001400c0e149981 */ /* 0x000f22000c1e1b00 */
[----:B---3--:R-:W-:Y:S02]  /*f6c0*/  @!P2 LOP3.LUT R5, R18, R5, RZ, 0x3c, !PT ;  /* 0x000000051205a212 */ /* 0x008fe400078e3cff */
[----:B------:R-:W-:-:S04]  /*f6d0*/  SHF.R.U32.HI R18, RZ, 0x14, R3 ;  /* 0x00000014ff127819 */ /* 0x000fc80000011603 */
[----:B------:R-:W-:Y:S02]  /*f6e0*/  LOP3.LUT R18, R18, 0x1, RZ, 0xc0, !PT ;  /* 0x0000000112127812 */ /* 0x000fe400078ec0ff */
[----:B------:R-:W-:Y:S02]  /*f6f0*/  @!P5 LOP3.LUT R26, R27, R26, RZ, 0x3c, !PT ;  /* 0x0000001a1b1ad212 */ /* 0x000fe400078e3cff */
[----:B------:R-:W-:Y:S01]  /*f700*/  ISETP.NE.U32.AND P5, PT, R18, 0x1, PT ;  /* 0x000000011200780c */ /* 0x000fe20003fa5070 */
[----:B------:R-:W3:Y:S01]  /*f710*/  @!P4 LDG.E R27, desc[UR12][R14.64+0x190] ;  /* 0x0001900c0e1bc981 */ /* 0x000ee2000c1e1900 */
[----:B--2---:R-:W-:Y:S02]  /*f720*/  @!P1 LOP3.LUT R22, R12, R22, RZ, 0x3c, !PT ;  /* 0x000000160c169212 */ /* 0x004fe400078e3cff */
[----:B------:R-:W-:Y:S02]  /*f730*/  @!P1 LOP3.LUT R11, R13, R11, RZ, 0x3c, !PT ;  /* 0x0000000b0d0b9212 */ /* 0x000fe400078e3cff */
[----:B------:R-:W2:Y:S01]  /*f740*/  @!P6 LDG.E.64 R12, desc[UR12][R14.64+0x128] ;  /* 0x0001280c0e0ce981 */ /* 0x000ea2000c1e1b00 */
[----:B------:R-:W-:-:S02]  /*f750*/  ISETP.NE.U32.AND.EX P5, PT, RZ, RZ, PT, P5 ;  /* 0x000000ffff00720c */ /* 0x000fc40003fa5150 */
[----:B------:R-:W-:-:S11]  /*f760*/  @!P2 LOP3.LUT R4, R19, R4, RZ, 0x3c, !PT ;  /* 0x000000041304a212 */ /* 0x000fd600078e3cff */
[----:B------:R-:W3:Y:S01]  /*f770*/  @!P5 LDG.E.64 R18, desc[UR12][R14.64+0x108] ;  /* 0x0001080c0e12d981 */ /* 0x000ee2000c1e1b00 */
[----:B----4-:R-:W-:-:S03]  /*f780*/  @!P0 LOP3.LUT R26, R28, R26, RZ, 0x3c, !PT ;  /* 0x0000001a1c1a8212 */ /* 0x010fc600078e3cff */
[----:B------:R-:W4:Y:S01]  /*f790*/  @!P3 LDG.E R28, desc[UR12][R14.64+0x178] ;  /* 0x0001780c0e1cb981 */ /* 0x000f22000c1e1900 */
[----:B------:R-:W-:Y:S02]  /*f7a0*/  @!P6 LOP3.LUT R22, R16, R22, RZ, 0x3c, !PT ;  /* 0x000000161016e212 */ /* 0x000fe400078e3cff */
[----:B------:R-:W-:-:S04]  /*f7b0*/  SHF.R.U32.HI R16, RZ, 0x15, R3 ;  /* 0x00000015ff107819 */ /* 0x000fc80000011603 */
[----:B------:R-:W-:Y:S02]  /*f7c0*/  LOP3.LUT R16, R16, 0x1, RZ, 0xc0, !PT ;  /* 0x0000000110107812 */ /* 0x000fe400078ec0ff */
[----:B------:R-:W-:Y:S02]  /*f7d0*/  @!P6 LOP3.LUT R11, R17, R11, RZ, 0x3c, !PT ;  /* 0x0000000b110be212 */ /* 0x000fe400078e3cff */
[----:B------:R-:W-:Y:S02]  /*f7e0*/  ISETP.NE.U32.AND P0, PT, R16, 0x1, PT ;  /* 0x000000011000780c */ /* 0x000fe40003f05070 */
[----:B------:R-:W4:Y:S02]  /*f7f0*/  @!P5 LDG.E.64 R16, desc[UR12][R14.64+0x110] ;  /* 0x0001100c0e10d981 */ /* 0x000f24000c1e1b00 */
[----:B------:R-:W-:Y:S02]  /*f800*/  ISETP.NE.U32.AND.EX P0, PT, RZ, RZ, PT, P0 ;  /* 0x000000ffff00720c */ /* 0x000fe40003f05100 */
[----:B------:R-:W-:-:S02]  /*f810*/  @!P1 LOP3.LUT R5, R20, R5, RZ, 0x3c, !PT ;  /* 0x0000000514059212 */ /* 0x000fc400078e3cff */
[----:B------:R-:W-:-:S09]  /*f820*/  @!P1 LOP3.LUT R4, R21, R4, RZ, 0x3c, !PT ;  /* 0x0000000415049212 */ /* 0x000fd200078e3cff */
[----:B------:R-:W4:Y:S01]  /*f830*/  @!P0 LDG.E.64 R20, desc[UR12][R14.64+0xf8] ;  /* 0x0000f80c0e148981 */ /* 0x000f22000c1e1b00 */
[----:B--2---:R-:W-:Y:S02]  /*f840*/  @!P6 LOP3.LUT R5, R12, R5, RZ, 0x3c, !PT ;  /* 0x000000050c05e212 */ /* 0x004fe400078e3cff */
[----:B------:R-:W-:Y:S02]  /*f850*/  @!P6 LOP3.LUT R4, R13, R4, RZ, 0x3c, !PT ;  /* 0x000000040d04e212 */ /* 0x000fe400078e3cff */
[----:B------:R-:W2:Y:S01]  /*f860*/  @!P0 LDG.E.64 R12, desc[UR12][R14.64+0xf0] ;  /* 0x0000f00c0e0c8981 */ /* 0x000ea2000c1e1b00 */
[----:B---3--:R-:W-:-:S03]  /*f870*/  @!P4 LOP3.LUT R26, R27, R26, RZ, 0x3c, !PT ;  /* 0x0000001a1b1ac212 */ /* 0x008fc600078e3cff */
[----:B------:R-:W3:Y:S01]  /*f880*/  @!P2 LDG.E R27, desc[UR12][R14.64+0x160] ;  /* 0x0001600c0e1ba981 */ /* 0x000ee2000c1e1900 */
[----:B------:R-:W-:Y:S02]  /*f890*/  @!P5 LOP3.LUT R22, R18, R22, RZ, 0x3c, !PT ;  /* 0x000000161216d212 */ /* 0x000fe400078e3cff */
        /* <DEDUP_REMOVED lines=21> */
[----:B------:R-:W-:Y:S01]  /*f9f0*/  @!P0 LOP3.LUT R4, R21, R4, RZ, 0x3c, !PT ;  /* 0x0000000415048212 */ /* 0x000fe200078e3cff */
[----:B------:R-:W3:Y:S01]  /*fa00*/  @!P5 LDG.E R27, desc[UR12][R14.64+0x118] ;  /* 0x0001180c0e1bd981 */ /* 0x000ee2000c1e1900 */
[----:B------:R-:W-:Y:S02]  /*fa10*/  @!P4 LOP3.LUT R22, R18, R22, RZ, 0x3c, !PT ;  /* 0x000000161216c212 */ /* 0x000fe400078e3cff */
[----:B------:R-:W-:-:S04]  /*fa20*/  SHF.R.U32.HI R18, RZ, 0x18, R3 ;  /* 0x00000018ff127819 */ /* 0x000fc80000011603 */
[----:B------:R-:W-:Y:S02]  /*fa30*/  LOP3.LUT R18, R18, 0x1, RZ, 0xc0, !PT ;  /* 0x0000000112127812 */ /* 0x000fe400078ec0ff */
[----:B------:R-:W-:Y:S02]  /*fa40*/  @!P4 LOP3.LUT R11, R19, R11, RZ, 0x3c, !PT ;  /* 0x0000000b130bc212 */ /* 0x000fe400078e3cff */
[----:B------:R-:W-:Y:S02]  /*fa50*/  ISETP.NE.U32.AND P2, PT, R18, 0x1, PT ;  /* 0x000000011200780c */ /* 0x000fe40003f45070 */
[----:B------:R-:W3:Y:S02]  /*fa60*/  @!P3 LDG.E.64 R18, desc[UR12][R14.64+0xc8] ;  /* 0x0000c80c0e12b981 */ /* 0x000ee4000c1e1b00 */
[----:B------:R-:W-:-:S13]  /*fa70*/  ISETP.NE.U32.AND.EX P2, PT, RZ, RZ, PT, P2 ;  /* 0x000000ffff00720c */ /* 0x000fda0003f45120 */
[----:B------:R-:W3:Y:S01]  /*fa80*/  @!P2 LDG.E R29, desc[UR12][R14.64+0xb8] ;  /* 0x0000b80c0e1da981 */ /* 0x000ee2000c1e1900 */
[----:B----4-:R-:W-:-:S03]  /*fa90*/  @!P1 LOP3.LUT R26, R20, R26, RZ, 0x3c, !PT ;  /* 0x0000001a141a9212 */ /* 0x010fc600078e3cff */
[----:B------:R-:W4:Y:S01]  /*faa0*/  @!P2 LDG.E.64 R20, desc[UR12][R14.64+0xb0] ;  /* 0x0000b00c0e14a981 */ /* 0x000f22000c1e1b00 */
        /* <DEDUP_REMOVED lines=10> */
[----:B------:R-:W-:Y:S02]  /*fb50*/  @!P6 LOP3.LUT R26, R28, R26, RZ, 0x3c, !PT ;  /* 0x0000001a1c1ae212 */ /* 0x000fe400078e3cff */
[----:B---3--:R-:W-:Y:S02]  /*fb60*/  @!P3 LOP3.LUT R5, R18, R5, RZ, 0x3c, !PT ;  /* 0x000000051205b212 */ /* 0x008fe400078e3cff */
[----:B------:R-:W-:-:S04]  /*fb70*/  SHF.R.U32.HI R18, RZ, 0x1a, R3 ;  /* 0x0000001aff127819 */ /* 0x000fc80000011603 */
[----:B------:R-:W-:-:S04]  /*fb80*/  LOP3.LUT R18, R18, 0x1, RZ, 0xc0, !PT ;  /* 0x0000000112127812 */ /* 0x000fc800078ec0ff */
[----:B------:R-:W-:-:S04]  /*fb90*/  ISETP.NE.U32.AND P6, PT, R18, 0x1, PT ;  /* 0x000000011200780c */ /* 0x000fc80003fc5070 */
[----:B------:R-:W-:Y:S02]  /*fba0*/  ISETP.NE.U32.AND.EX P6, PT, RZ, RZ, PT, P6 ;  /* 0x000000ffff00720c */ /* 0x000fe40003fc5160 */
[----:B------:R-:W-:Y:S02]  /*fbb0*/  @!P3 LOP3.LUT R4, R19, R4, RZ, 0x3c, !PT ;  /* 0x000000041304b212 */ /* 0x000fe400078e3cff */
[----:B------:R-:W3:Y:S02]  /*fbc0*/  @!P1 LDG.E.64 R18, desc[UR12][R14.64+0x98] ;  /* 0x0000980c0e129981 */ /* 0x000ee4000c1e1b00 */
[----:B----4-:R-:W-:Y:S02]  /*fbd0*/  @!P2 LOP3.LUT R4, R21, R4, RZ, 0x3c, !PT ;  /* 0x000000041504a212 */ /* 0x010fe400078e3cff */
[----:B------:R-:W4:Y:S01]  /*fbe0*/  @!P0 LDG.E R21, desc[UR12][R14.64+0x100] ;  /* 0x0001000c0e158981 */ /* 0x000f22000c1e1900 */
[----:B--2---:R-:W-:Y:S02]  /*fbf0*/  @!P2 LOP3.LUT R22, R12, R22, RZ, 0x3c, !PT ;  /* 0x000000160c16a212 */ /* 0x004fe400078e3cff */
[----:B------:R-:W-:-:S02]  /*fc00*/  @!P2 LOP3.LUT R11, R13, R11, RZ, 0x3c, !PT ;  /* 0x0000000b0d0ba212 */ /* 0x000fc400078e3cff */
[----:B------:R-:W2:Y:S01]  /*fc10*/  @!P6 LDG.E.64 R12, desc[UR12][R14.64+0x78] ;  /* 0x0000780c0e0ce981 */ /* 0x000ea2000c1e1b00 */
[----:B------:R-:W-:Y:S02]  /*fc20*/  @!P1 LOP3.LUT R22, R16, R22, RZ, 0x3c, !PT ;  /* 0x0000001610169212 */ /* 0x000fe400078e3cff */
[----:B------:R-:W-:Y:S02]  /*fc30*/  @!P1 LOP3.LUT R11, R17, R11, RZ, 0x3c, !PT ;  /* 0x0000000b110b9212 */ /* 0x000fe400078e3cff */
[----:B------:R-:W2:Y:S01]  /*fc40*/  @!P6 LDG.E.64 R16, desc[UR12][R14.64+0x80] ;  /* 0x0000800c0e10e981 */ /* 0x000ea2000c1e1b00 */
[----:B------:R-:W-:Y:S02]  /*fc50*/  @!P2 LOP3.LUT R5, R20, R5, RZ, 0x3c, !PT ;  /* 0x000000051405a212 */ /* 0x000fe400078e3cff */
[----:B------:R-:W-:-:S04]  /*fc60*/  SHF.R.U32.HI R20, RZ, 0x1b, R3 ;  /* 0x0000001bff147819 */ /* 0x000fc80000011603 */
[----:B------:R-:W-:Y:S02]  /*fc70*/  LOP3.LUT R20, R20, 0x1, RZ, 0xc0, !PT ;  /* 0x0000000114147812 */ /* 0x000fe400078ec0ff */
[----:B------:R-:W-:Y:S02]  /*fc80*/  @!P5 LOP3.LUT R26, R27, R26, RZ, 0x3c, !PT ;  /* 0x0000001a1b1ad212 */ /* 0x000fe400078e3cff */
[----:B------:R-:W-:Y:S02]  /*fc90*/  ISETP.NE.U32.AND P5, PT, R20, 0x1, PT ;  /* 0x000000011400780c */ /* 0x000fe40003fa5070 */
[----:B------:R-:W2:Y:S02]  /*fca0*/  @!P4 LDG.E R20, desc[UR12][R14.64+0xe8] ;  /* 0x0000e80c0e14c981 */ /* 0x000ea4000c1e1900 */
[----:B------:R-:W-:Y:S02]  /*fcb0*/  ISETP.NE.U32.AND.EX P5, PT, RZ, RZ, PT, P5 ;  /* 0x000000ffff00720c */ /* 0x000fe40003fa5150 */
[----:B------:R-:W-:-:S04]  /*fcc0*/  SHF.R.U32.HI R27, RZ, 0x1c, R3 ;  /* 0x0000001cff1b7819 */ /* 0x000fc80000011603 */
[----:B------:R-:W-:Y:S02]  /*fcd0*/  LOP3.LUT R27, R27, 0x1, RZ, 0xc0, !PT ;  /* 0x000000011b1b7812 */ /* 0x000fe400078ec0ff */
[----:B---3--:R-:W-:Y:S02]  /*fce0*/  @!P1 LOP3.LUT R5, R18, R5, RZ, 0x3c, !PT ;  /* 0x0000000512059212 */ /* 0x008fe400078e3cff */
[----:B------:R-:W-:-:S03]  /*fcf0*/  @!P1 LOP3.LUT R4, R19, R4, RZ, 0x3c, !PT ;  /* 0x0000000413049212 */ /* 0x000fc600078e3cff */
[----:B------:R-:W3:Y:S01]  /*fd00*/  @!P5 LDG.E.64 R18, desc[UR12][R14.64+0x60] ;  /* 0x0000600c0e12d981 */ /* 0x000ee2000c1e1b00 */
[----:B----4-:R-:W-:Y:S02]  /*fd10*/  @!P0 LOP3.LUT R26, R21, R26, RZ, 0x3c, !PT ;  /* 0x0000001a151a8212 */ /* 0x010fe400078e3cff */
[----:B------:R-:W-:Y:S02]  /*fd20*/  ISETP.NE.U32.AND P0, PT, R27, 0x1, PT ;  /* 0x000000011b00780c */ /* 0x000fe40003f05070 */
[----:B------:R-:W4:Y:S02]  /*fd30*/  @!P3 LDG.E R27, desc[UR12][R14.64+0xd0] ;  /* 0x0000d00c0e1bb981 */ /* 0x000f24000c1e1900 */
[----:B------:R-:W-:Y:S02]  /*fd40*/  ISETP.NE.U32.AND.EX P0, PT, RZ, RZ, PT, P0 ;  /* 0x000000ffff00720c */ /* 0x000fe40003f05100 */
[----:B--2---:R-:W-:Y:S02]  /*fd50*/  @!P6 LOP3.LUT R22, R12, R22, RZ, 0x3c, !PT ;  /* 0x000000160c16e212 */ /* 0x004fe400078e3cff */
[----:B------:R-:W-:-:S02]  /*fd60*/  @!P6 LOP3.LUT R11, R13, R11, RZ, 0x3c, !PT ;  /* 0x0000000b0d0be212 */ /* 0x000fc400078e3cff */
[----:B------:R-:W2:Y:S01]  /*fd70*/  @!P5 LDG.E.64 R12, desc[UR12][R14.64+0x68] ;  /* 0x0000680c0e0cd981 */ /* 0x000ea2000c1e1b00 */
[----:B------:R-:W-:Y:S02]  /*fd80*/  @!P6 LOP3.LUT R5, R16, R5, RZ, 0x3c, !PT ;  /* 0x000000051005e212 */ /* 0x000fe400078e3cff */
[----:B------:R-:W-:-:S04]  /*fd90*/  @!P6 LOP3.LUT R4, R17, R4, RZ, 0x3c, !PT ;  /* 0x000000041104e212 */ /* 0x000fc800078e3cff */
[----:B------:R-:W2:Y:S01]  /*fda0*/  @!P0 LDG.E.64 R16, desc[UR12][R14.64+0x48] ;  /* 0x0000480c0e108981 */ /* 0x000ea2000c1e1b00 */
[----:B------:R-:W-:-:S04]  /*fdb0*/  SHF.R.U32.HI R21, RZ, 0x1d, R3 ;  /* 0x0000001dff157819 */ /* 0x000fc80000011603 */
[----:B------:R-:W-:Y:S02]  /*fdc0*/  LOP3.LUT R21, R21, 0x1, RZ, 0xc0, !PT ;  /* 0x0000000115157812 */ /* 0x000fe400078ec0ff */
[----:B------:R-:W-:Y:S02]  /*fdd0*/  @!P4 LOP3.LUT R26, R20, R26, RZ, 0x3c, !PT ;  /* 0x0000001a141ac212 */ /* 0x000fe400078e3cff */
[----:B------:R-:W-:Y:S02]  /*fde0*/  ISETP.NE.U32.AND P4, PT, R21, 0x1, PT ;  /* 0x000000011500780c */ /* 0x000fe40003f85070 */
[----:B------:R-:W2:Y:S02]  /*fdf0*/  @!P0 LDG.E.64 R20, desc[UR12][R14.64+0x50] ;  /* 0x0000500c0e148981 */ /* 0x000ea4000c1e1b00 */
[----:B------:R-:W-:Y:S02]  /*fe00*/  ISETP.NE.U32.AND.EX P4, PT, RZ, RZ, PT, P4 ;  /* 0x000000ffff00720c */ /* 0x000fe40003f85140 */
[----:B---3--:R-:W-:-:S02]  /*fe10*/  @!P5 LOP3.LUT R22, R18, R22, RZ, 0x3c, !PT ;  /* 0x000000161216d212 */ /* 0x008fc400078e3cff */
[----:B------:R-:W-:-:S04]  /*fe20*/  SHF.R.U32.HI R18, RZ, 0x1e, R3 ;  /* 0x0000001eff127819 */ /* 0x000fc80000011603 */
[----:B------:R-:W-:Y:S02]  /*fe30*/  LOP3.LUT R18, R18, 0x1, RZ, 0xc0, !PT ;  /* 0x0000000112127812 */ /* 0x000fe400078ec0ff */
[----:B----4-:R-:W-:Y:S02]  /*fe40*/  @!P3 LOP3.LUT R26, R27, R26, RZ, 0x3c, !PT ;  /* 0x0000001a1b1ab212 */ /* 0x010fe400078e3cff */
[----:B------:R-:W-:Y:S01]  /*fe50*/  ISETP.NE.U32.AND P3, PT, R18, 0x1, PT ;  /* 0x000000011200780c */ /* 0x000fe20003f65070 */
[----:B------:R-:W3:Y:S03]  /*fe60*/  @!P1 LDG.E R27, desc[UR12][R14.64+0xa0] ;  /* 0x0000a00c0e1b9981 */ /* 0x000ee6000c1e1900 */
[----:B------:R-:W-:Y:S02]  /*fe70*/  ISETP.NE.U32.AND.EX P3, PT, RZ, RZ, PT, P3 ;  /* 0x000000ffff00720c */ /* 0x000fe40003f65130 */
[----:B------:R-:W-:-:S02]  /*fe80*/  @!P5 LOP3.LUT R11, R19, R11, RZ, 0x3c, !PT ;  /* 0x0000000b130bd212 */ /* 0x000fc400078e3cff */
[----:B------:R-:W4:Y:S01]  /*fe90*/  @!P4 LDG.E.64 R18, desc[UR12][R14.64+0x38] ;  /* 0x0000380c0e12c981 */ /* 0x000f22000c1e1b00 */
[----:B--2---:R-:W-:Y:S02]  /*fea0*/  @!P5 LOP3.LUT R5, R12, R5, RZ, 0x3c, !PT ;  /* 0x000000050c05d212 */ /* 0x004fe400078e3cff */
[----:B------:R-:W-:Y:S02]  /*feb0*/  @!P5 LOP3.LUT R4, R13, R4, RZ, 0x3c, !PT ;  /* 0x000000040d04d212 */ /* 0x000fe400078e3cff */
[----:B------:R-:W2:Y:S01]  /*fec0*/  @!P4 LDG.E.64 R12, desc[UR12][R14.64+0x30] ;  /* 0x0000300c0e0cc981 */ /* 0x000ea2000c1e1b00 */
[----:B------:R-:W-:Y:S02]  /*fed0*/  @!P0 LOP3.LUT R22, R16, R22, RZ, 0x3c, !PT ;  /* 0x0000001610168212 */ /* 0x000fe400078e3cff */
[----:B------:R-:W-:Y:S02]  /*fee0*/  @!P0 LOP3.LUT R11, R17, R11, RZ, 0x3c, !PT ;  /* 0x0000000b110b8212 */ /* 0x000fe400078e3cff */
[----:B------:R-:W3:Y:S01]  /*fef0*/  @!P3 LDG.E.64 R16, desc[UR12][R14.64+0x18] ;  /* 0x0000180c0e10b981 */ /* 0x000ee2000c1e1b00 */
[----:B------:R-:W-:-:S02]  /*ff00*/  @!P2 LOP3.LUT R26, R29, R26, RZ, 0x3c, !PT ;  /* 0x0000001a1d1aa212 */ /* 0x000fc400078e3cff */
[----:B------:R-:W-:Y:S02]  /*ff10*/  @!P0 LOP3.LUT R5, R20, R5, RZ, 0x3c, !PT ;  /* 0x0000000514058212 */ /* 0x000fe400078e3cff */
[----:B------:R-:W-:-:S04]  /*ff20*/  SHF.R.U32.HI R20, RZ, 0x1f, R3 ;  /* 0x0000001fff147819 */ /* 0x000fc80000011603 */
[----:B------:R-:W-:-:S04]  /*ff30*/  LOP3.LUT R20, R20, 0x1, RZ, 0xc0, !PT ;  /* 0x0000000114147812 */ /* 0x000fc800078ec0ff */
[----:B------:R-:W-:Y:S02]  /*ff40*/  ISETP.NE.U32.AND P2, PT, R20, 0x1, PT ;  /* 0x000000011400780c */ /* 0x000fe40003f45070 */
[----:B------:R-:W-:Y:S01]  /*ff50*/  @!P0 LOP3.LUT R4, R21, R4, RZ, 0x3c, !PT ;  /* 0x0000000415048212 */ /* 0x000fe200078e3cff */
[----:B------:R-:W3:Y:S01]  /*ff60*/  @!P6 LDG.E R20, desc[UR12][R14.64+0x88] ;  /* 0x0000880c0e14e981 */ /* 0x000ee2000c1e1900 */
[----:B------:R-:W-:-:S03]  /*ff70*/  ISETP.NE.U32.AND.EX P2, PT, RZ, RZ, PT, P2 ;  /* 0x000000ffff00720c */ /* 0x000fc60003f45120 */
[----:B------:R-:W3:Y:S01]  /*ff80*/  @!P5 LDG.E R21, desc[UR12][R14.64+0x70] ;  /* 0x0000700c0e15d981 */ /* 0x000ee2000c1e1900 */
[----:B----4-:R-:W-:Y:S02]  /*ff90*/  @!P4 LOP3.LUT R5, R18, R5, RZ, 0x3c, !PT ;  /* 0x000000051205c212 */ /* 0x010fe400078e3cff */
[----:B------:R-:W-:-:S07]  /*ffa0*/  @!P4 LOP3.LUT R4, R19, R4, RZ, 0x3c, !PT ;  /* 0x000000041304c212 */ /* 0x000fce00078e3cff */
[----:B------:R-:W4:Y:S01]  /*ffb0*/  @!P2 LDG.E.64 R18, desc[UR12][R14.64] ;  /* 0x0000000c0e12a981 */ /* 0x000f22000c1e1b00 */
[----:B--2---:R-:W-:Y:S02]  /*ffc0*/  @!P4 LOP3.LUT R22, R12, R22, RZ, 0x3c, !PT ;  /* 0x000000160c16c212 */ /* 0x004fe400078e3cff */
[----:B------:R-:W-:Y:S02]  /*ffd0*/  @!P4 LOP3.LUT R11, R13, R11, RZ, 0x3c, !PT ;  /* 0x0000000b0d0bc212 */ /* 0x000fe400078e3cff */
[----:B------:R-:W2:Y:S01]  /*ffe0*/  @!P3 LDG.E.64 R12, desc[UR12][R14.64+0x20] ;  /* 0x0000200c0e0cb981 */ /* 0x000ea2000c1e1b00 */
[----:B---3--:R-:W-:Y:S02]  /*fff0*/  @!P3 LOP3.LUT R22, R16, R22, RZ, 0x3c, !PT ;  /* 0x000000161016b212 */ /* 0x008fe400078e3cff */
[----:B------:R-:W-:Y:S02]  /*10000*/  @!P3 LOP3.LUT R11, R17, R11, RZ, 0x3c, !PT ;  /* 0x0000000b110bb212 */ /* 0x000fe400078e3cff */
[----:B------:R-:W3:Y:S01]  /*10010*/  @!P2 LDG.E.64 R16, desc[UR12][R14.64+0x8] ;  /* 0x0000080c0e10a981 */ /* 0x000ee2000c1e1b00 */
[----:B------:R-:W-:-:S02]  /*10020*/  @!P1 LOP3.LUT R26, R27, R26, RZ, 0x3c, !PT ;  /* 0x0000001a1b1a9212 */ /* 0x000fc400078e3cff */
[----:B-----5:R-:W-:-:S04]  /*10030*/  LOP3.LUT R27, R6, 0x1, RZ, 0xc0, !PT ;  /* 0x00000001061b7812 */ /* 0x020fc800078ec0ff */
[----:B------:R-:W-:Y:S01]  /*10040*/  ISETP.NE.U32.AND P1, PT, R27, 0x1, PT ;  /* 0x000000011b00780c */ /* 0x000fe20003f25070 */
[----:B------:R-:W-:Y:S01]  /*10050*/  IMAD R29, R23, 0x183, RZ ;  /* 0x00000183171d7824 */ /* 0x000fe200078e02ff */
[----:B------:R-:W3:Y:S02]  /*10060*/  @!P0 LDG.E R27, desc[UR12][R14.64+0x58] ;  /* 0x0000580c0e1b8981 */ /* 0x000ee4000c1e1900 */
[----:B------:R-:W-:Y:S02]  /*10070*/  ISETP.NE.U32.AND.EX P1, PT, RZ, RZ, PT, P1 ;  /* 0x000000ffff00720c */ /* 0x000fe40003f25110 */
[----:B------:R-:W-:Y:S02]  /*10080*/  @!P6 LOP3.LUT R26, R20, R26, RZ, 0x3c, !PT ;  /* 0x0000001a141ae212 */ /* 0x000fe400078e3cff */
[----:B------:R-:W3:Y:S02]  /*10090*/  @!P2 LDG.E R20, desc[UR12][R14.64+0x10] ;  /* 0x0000100c0e14a981 */ /* 0x000ee4000c1e1900 */
[----:B------:R-:W-:-:S02]  /*100a0*/  @!P5 LOP3.LUT R26, R21, R26, RZ, 0x3c, !PT ;  /* 0x0000001a151ad212 */ /* 0x000fc400078e3cff */
[----:B------:R-:W3:Y:S01]  /*100b0*/  @!P4 LDG.E R21, desc[UR12][R14.64+0x40] ;  /* 0x0000400c0e15c981 */ /* 0x000ee2000c1e1900 */
[----:B----4-:R-:W-:Y:S02]  /*100c0*/  @!P2 LOP3.LUT R22, R18, R22, RZ, 0x3c, !PT ;  /* 0x000000161216a212 */ /* 0x010fe400078e3cff */
[----:B------:R-:W-:Y:S02]  /*100d0*/  @!P2 LOP3.LUT R11, R19, R11, RZ, 0x3c, !PT ;  /* 0x0000000b130ba212 */ /* 0x000fe400078e3cff */
[----:B--2---:R-:W-:Y:S02]  /*100e0*/  @!P3 LOP3.LUT R5, R12, R5, RZ, 0x3c, !PT ;  /* 0x000000050c05b212 */ /* 0x004fe400078e3cff */
[----:B------:R-:W-:Y:S02]  /*100f0*/  @!P3 LOP3.LUT R4, R13, R4, RZ, 0x3c, !PT ;  /* 0x000000040d04b212 */ /* 0x000fe400078e3cff */
[----:B------:R-:W0:Y:S01]  /*10100*/  LDC.64 R12, c[0x4][0x8] ;  /* 0x01000200ff0c7b82 */ /* 0x000e220000000a00 */
[----:B---3--:R-:W-:-:S02]  /*10110*/  @!P2 LOP3.LUT R5, R16, R5, RZ, 0x3c, !PT ;  /* 0x000000051005a212 */ /* 0x008fc400078e3cff */
[----:B------:R-:W-:Y:S01]  /*10120*/  @!P2 LOP3.LUT R4, R17, R4, RZ, 0x3c, !PT ;  /* 0x000000041104a212 */ /* 0x000fe200078e3cff */
[----:B0-----:R-:W-:-:S05]  /*10130*/  @!P1 IMAD.WIDE.U32 R30, R29, 0x8, R12 ;  /* 0x000000081d1e9825 */ /* 0x001fca00078e000c */
[----:B------:R-:W2:Y:S04]  /*10140*/  @!P1 LDG.E.64 R16, desc[UR12][R30.64+0x600] ;  /* 0x0006000c1e109981 */ /* 0x000ea8000c1e1b00 */
[----:B------:R-:W3:Y:S01]  /*10150*/  @!P1 LDG.E.64 R18, desc[UR12][R30.64+0x608] ;  /* 0x0006080c1e129981 */ /* 0x000ee2000c1e1b00 */
[----:B------:R-:W-:-:S03]  /*10160*/  @!P0 LOP3.LUT R26, R27, R26, RZ, 0x3c, !PT ;  /* 0x0000001a1b1a8212 */ /* 0x000fc600078e3cff */
[----:B------:R-:W4:Y:S01]  /*10170*/  @!P1 LDG.E R27, desc[UR12][R30.64+0x610] ;  /* 0x0006100c1e1b9981 */ /* 0x000f22000c1e1900 */
        /* <DEDUP_REMOVED lines=8> */
[----:B------:R-:W-:Y:S02]  /*10200*/  @!P1 LOP3.LUT R4, R19, R4, RZ, 0x3c, !PT ;  /* 0x0000000413049212 */ /* 0x000fe400078e3cff */
[----:B------:R-:W-:-:S07]  /*10210*/  @!P1 LOP3.LUT R11, R17, R11, RZ, 0x3c, !PT ;  /* 0x0000000b110b9212 */ /* 0x000fce00078e3cff */
[----:B------:R-:W-:-:S05]  /*10220*/  @!P0 IMAD.WIDE.U32 R18, R29, 0x8, R12 ;  /* 0x000000081d128825 */ /* 0x000fca00078e000c */
[----:B------:R-:W2:Y:S04]  /*10230*/  @!P0 LDG.E.64 R16, desc[UR12][R18.64+0x618] ;  /* 0x0006180c12108981 */ /* 0x000ea8000c1e1b00 */
[----:B------:R-:W3:Y:S01]  /*10240*/  @!P0 LDG.E.64 R14, desc[UR12][R18.64+0x620] ;  /* 0x0006200c120e8981 */ /* 0x000ee2000c1e1b00 */
[----:B----4-:R-:W-:-:S03]  /*10250*/  @!P3 LOP3.LUT R26, R21, R26, RZ, 0x3c, !PT ;  /* 0x0000001a151ab212 */ /* 0x010fc600078e3cff */
[----:B------:R-:W4:Y:S01]  /*10260*/  @!P0 LDG.E R28, desc[UR12][R18.64+0x628] ;  /* 0x0006280c121c8981 */ /* 0x000f22000c1e1900 */
[----:B------:R-:W-:Y:S02]  /*10270*/  @!P2 LOP3.LUT R26, R20, R26, RZ, 0x3c, !PT ;  /* 0x0000001a141aa212 */ /* 0x000fe400078e3cff */
        /* <DEDUP_REMOVED lines=11> */
[----:B--2---:R-:W-:Y:S02]  /*10330*/  @!P4 LOP3.LUT R5, R16, R5, RZ, 0x3c, !PT ;  /* 0x000000051005c212 */ /* 0x004fe400078e3cff */
[----:B------:R-:W-:-:S04]  /*10340*/  SHF.R.U64 R16, R6, 0x3, R7 ;  /* 0x0000000306107819 */ /* 0x000fc80000001207 */
[----:B------:R-:W-:-:S04]  /*10350*/  LOP3.LUT R16, R16, 0x1, RZ, 0xc0, !PT ;  /* 0x0000000110107812 */ /* 0x000fc800078ec0ff */
[----:B------:R-:W-:-:S04]  /*10360*/  ISETP.NE.U32.AND P5, PT, R16, 0x1, PT ;  /* 0x000000011000780c */ /* 0x000fc80003fa5070 */
[----:B------:R-:W-:Y:S02]  /*10370*/  ISETP.NE.U32.AND.EX P5, PT, RZ, RZ, PT, P5 ;  /* 0x000000ffff00720c */ /* 0x000fe40003fa5150 */
[----:B------:R-:W-:Y:S02]  /*10380*/  @!P4 LOP3.LUT R4, R17, R4, RZ, 0x3c, !PT ;  /* 0x000000041104c212 */ /* 0x000fe400078e3cff */
[----:B---3--:R-:W-:Y:S02]  /*10390*/  @!P4 LOP3.LUT R22, R20, R22, RZ, 0x3c, !PT ;  /* 0x000000161416c212 */ /* 0x008fe400078e3cff */
        /* <DEDUP_REMOVED lines=9> */
[----:B---3--:R-:W-:Y:S02]  /*10430*/  @!P5 LOP3.LUT R22, R18, R22, RZ, 0x3c, !PT ;  /* 0x000000161216d212 */ /* 0x008fe400078e3cff */
[----:B------:R0:W2:Y:S01]  /*10440*/  @!P4 LDG.E R18, desc[UR12][R14.64+0x640] ;  /* 0x0006400c0e12c981 */ /* 0x0000a2000c1e1900 */
[----:B------:R-:W-:-:S03]  /*10450*/  @!P5 LOP3.LUT R11, R19, R11, RZ, 0x3c, !PT ;  /* 0x0000000b130bd212 */ /* 0x000fc600078e3cff */
[----:B------:R-:W3:Y:S05]  /*10460*/  @!P5 LDG.E R19, desc[UR12][R16.64+0x658] ;  /* 0x0006580c1013d981 */ /* 0x000eea000c1e1900 */
[----:B0-----:R-:W-:-:S05]  /*10470*/  @!P2 IMAD.WIDE.U32 R14, R29, 0x8, R12 ;  /* 0x000000081d0ea825 */ /* 0x001fca00078e000c */
[----:B------:R-:W4:Y:S01]  /*10480*/  @!P2 LDG.E.64 R16, desc[UR12][R14.64+0x660] ;  /* 0x0006600c0e10a981 */ /* 0x000f22000c1e1b00 */
[----:B------:R-:W-:-:S04]  /*10490*/  SHF.R.U64 R20, R6, 0x5, R7 ;  /* 0x0000000506147819 */ /* 0x000fc80000001207 */
[----:B------:R-:W-:-:S04]  /*104a0*/  LOP3.LUT R20, R20, 0x1, RZ, 0xc0, !PT ;  /* 0x0000000114147812 */ /* 0x000fc800078ec0ff */
[----:B------:R-:W-:Y:S02]  /*104b0*/  ISETP.NE.U32.AND P3, PT, R20, 0x1, PT ;  /* 0x000000011400780c */ /* 0x000fe40003f65070 */
[----:B------:R-:W3:Y:S02]  /*104c0*/  @!P2 LDG.E R20, desc[UR12][R14.64+0x670] ;  /* 0x0006700c0e14a981 */ /* 0x000ee4000c1e1900 */
[----:B------:R-:W-:Y:S02]  /*104d0*/  ISETP.NE.U32.AND.EX P3, PT, RZ, RZ, PT, P3 ;  /* 0x000000ffff00720c */ /* 0x000fe40003f65130 */
[----:B----4-:R-:W-:Y:S02]  /*104e0*/  @!P2 LOP3.LUT R22, R16, R22, RZ, 0x3c, !PT ;  /* 0x000000161016a212 */ /* 0x010fe400078e3cff */
[----:B------:R-:W-:Y:S02]  /*104f0*/  @!P2 LOP3.LUT R11, R17, R11, RZ, 0x3c, !PT ;  /* 0x0000000b110ba212 */ /* 0x000fe400078e3cff */
[----:B------:R0:W4:Y:S01]  /*10500*/  @!P2 LDG.E.64 R16, desc[UR12][R14.64+0x668] ;  /* 0x0006680c0e10a981 */ /* 0x000122000c1e1b00 */
[----:B------:R-:W-:-:S06]  /*10510*/  @!P5 LOP3.LUT R4, R21, R4, RZ, 0x3c, !PT ;  /* 0x000000041504d212 */ /* 0x000fcc00078e3cff */
[----:B0-----:R-:W-:Y:S01]  /*10520*/  @!P3 IMAD.WIDE.U32 R14, R29, 0x8, R12 ;  /* 0x000000081d0eb825 */ /* 0x001fe200078e000c */
[----:B------:R-:W-:-:S04]  /*10530*/  @!P1 LOP3.LUT R26, R27, R26, RZ, 0x3c, !PT ;  /* 0x0000001a1b1a9212 */ /* 0x000fc800078e3cff */
[----:B------:R0:W3:Y:S01]  /*10540*/  @!P3 LDG.E R21, desc[UR12][R14.64+0x688] ;  /* 0x0006880c0e15b981 */ /* 0x0000e2000c1e1900 */
[----:B----4-:R-:W-:Y:S02]  /*10550*/  @!P2 LOP3.LUT R5, R16, R5, RZ, 0x3c, !PT ;  /* 0x000000051005a212 */ /* 0x010fe400078e3cff */
[----:B------:R-:W-:Y:S02]  /*10560*/  @!P2 LOP3.LUT R4, R17, R4, RZ, 0x3c, !PT ;  /* 0x000000041104a212 */ /* 0x000fe400078e3cff */
[----:B------:R-:W4:Y:S02]  /*10570*/  @!P3 LDG.E.64 R16, desc[UR12][R14.64+0x678] ;  /* 0x0006780c0e10b981 */ /* 0x000f24000c1e1b00 */
[----:B----4-:R-:W-:Y:S02]  /*10580*/  @!P3 LOP3.LUT R22, R16, R22, RZ, 0x3c, !PT ;  /* 0x000000161016b212 */ /* 0x010fe400078e3cff */
[----:B------:R-:W-:Y:S02]  /*10590*/  @!P3 LOP3.LUT R11, R17, R11, RZ, 0x3c, !PT ;  /* 0x0000000b110bb212 */ /* 0x000fe400078e3cff */
[----:B------:R-:W4:Y:S02]  /*105a0*/  @!P3 LDG.E.64 R16, desc[UR12][R14.64+0x680] ;  /* 0x0006800c0e10b981 */ /* 0x000f24000c1e1b00 */
[----:B----4-:R-:W-:-:S02]  /*105b0*/  @!P3 LOP3.LUT R5, R16, R5, RZ, 0x3c, !PT ;  /* 0x000000051005b212 */ /* 0x010fc400078e3cff */
[----:B------:R-:W-:-:S04]  /*105c0*/  SHF.R.U64 R16, R6, 0x6, R7 ;  /* 0x0000000606107819 */ /* 0x000fc80000001207 */
[----:B------:R-:W-:-:S04]  /*105d0*/  LOP3.LUT R16, R16, 0x1, RZ, 0xc0, !PT ;  /* 0x0000000110107812 */ /* 0x000fc800078ec0ff */
[----:B------:R-:W-:-:S04]  /*105e0*/  ISETP.NE.U32.AND P1, PT, R16, 0x1, PT ;  /* 0x000000011000780c */ /* 0x000fc80003f25070 */
[----:B------:R-:W-:Y:S02]  /*105f0*/  ISETP.NE.U32.AND.EX P1, PT, RZ, RZ, PT, P1 ;  /* 0x000000ffff00720c */ /* 0x000fe40003f25110 */
[----:B------:R-:W-:-:S11]  /*10600*/  @!P3 LOP3.LUT R4, R17, R4, RZ, 0x3c, !PT ;  /* 0x000000041104b212 */ /* 0x000fd600078e3cff */
[----:B0-----:R-:W-:-:S05]  /*10610*/  @!P1 IMAD.WIDE.U32 R14, R29, 0x8, R12 ;  /* 0x000000081d0e9825 */ /* 0x001fca00078e000c */
[----:B------:R-:W4:Y:S01]  /*10620*/  @!P1 LDG.E.64 R16, desc[UR12][R14.64+0x690] ;  /* 0x0006900c0e109981 */ /* 0x000f22000c1e1b00 */
[----:B------:R-:W-:-:S03]  /*10630*/  @!P0 LOP3.LUT R26, R28, R26, RZ, 0x3c, !PT ;  /* 0x0000001a1c1a8212 */ /* 0x000fc600078e3cff */
[----:B------:R0:W3:Y:S01]  /*10640*/  @!P1 LDG.E R27, desc[UR12][R14.64+0x6a0] ;  /* 0x0006a00c0e1b9981 */ /* 0x0000e2000c1e1900 */
[----:B----4-:R-:W-:Y:S02]  /*10650*/  @!P1 LOP3.LUT R22, R16, R22, RZ, 0x3c, !PT ;  /* 0x0000001610169212 */ /* 0x010fe400078e3cff */
[----:B------:R-:W-:Y:S02]  /*10660*/  @!P1 LOP3.LUT R11, R17, R11, RZ, 0x3c, !PT ;  /* 0x0000000b110b9212 */ /* 0x000fe400078e3cff */
[----:B------:R-:W4:Y:S02]  /*10670*/  @!P1 LDG.E.64 R16, desc[UR12][R14.64+0x698] ;  /* 0x0006980c0e109981 */ /* 0x000f24000c1e1b00 */
[----:B----4-:R-:W-:Y:S02]  /*10680*/  @!P1 LOP3.LUT R5, R16, R5, RZ, 0x3c, !PT ;  /* 0x0000000510059212 */ /* 0x010fe400078e3cff */
[----:B------:R-:W-:-:S04]  /*10690*/  SHF.R.U64 R16, R6, 0x7, R7 ;  /* 0x0000000706107819 */ /* 0x000fc80000001207 */
[----:B------:R-:W-:-:S04]  /*106a0*/  LOP3.LUT R16, R16, 0x1, RZ, 0xc0, !PT ;  /* 0x0000000110107812 */ /* 0x000fc800078ec0ff */
[----:B------:R-:W-:-:S04]  /*106b0*/  ISETP.NE.U32.AND P0, PT, R16, 0x1, PT ;  /* 0x000000011000780c */ /* 0x000fc80003f05070 */
[----:B------:R-:W-:Y:S02]  /*106c0*/  ISETP.NE.U32.AND.EX P0, PT, RZ, RZ, PT, P0 ;  /* 0x000000ffff00720c */ /* 0x000fe40003f05100 */
[----:B------:R-:W-:-:S11]  /*106d0*/  @!P1 LOP3.LUT R4, R17, R4, RZ, 0x3c, !PT ;  /* 0x0000000411049212 */ /* 0x000fd600078e3cff */
[----:B0-----:R-:W-:-:S05]  /*106e0*/  @!P0 IMAD.WIDE.U32 R14, R29, 0x8, R12 ;  /* 0x000000081d0e8825 */ /* 0x001fca00078e000c */
[----:B------:R-:W4:Y:S02]  /*106f0*/  @!P0 LDG.E.64 R16, desc[UR12][R14.64+0x6a8] ;  /* 0x0006a80c0e108981 */ /* 0x000f24000c1e1b00 */
[----:B----4-:R-:W-:Y:S02]  /*10700*/  @!P0 LOP3.LUT R22, R16, R22, RZ, 0x3c, !PT ;  /* 0x0000001610168212 */ /* 0x010fe400078e3cff */
[----:B------:R-:W-:Y:S02]  /*10710*/  @!P0 LOP3.LUT R11, R17, R11, RZ, 0x3c, !PT ;  /* 0x0000000b110b8212 */ /* 0x000fe400078e3cff */
[----:B------:R-:W4:Y:S01]  /*10720*/  @!P0 LDG.E.64 R16, desc[UR12][R14.64+0x6b0] ;  /* 0x0006b00c0e108981 */ /* 0x000f22000c1e1b00 */
[----:B--2---:R-:W-:-:S03]  /*10730*/  @!P4 LOP3.LUT R26, R18, R26, RZ, 0x3c, !PT ;  /* 0x0000001a121ac212 */ /* 0x004fc600078e3cff */
[----:B------:R0:W2:Y:S01]  /*10740*/  @!P0 LDG.E R18, desc[UR12][R14.64+0x6b8] ;  /* 0x0006b80c0e128981 */ /* 0x0000a2000c1e1900 */
        /* <DEDUP_REMOVED lines=11> */
[----:B---3--:R-:W-:-:S03]  /*10800*/  @!P5 LOP3.LUT R26, R19, R26, RZ, 0x3c, !PT ;  /* 0x0000001a131ad212 */ /* 0x008fc600078e3cff */
[----:B------:R0:W3:Y:S01]  /*10810*/  @!P4 LDG.E R19, desc[UR12][R14.64+0x6d0] ;  /* 0x0006d00c0e13c981 */ /* 0x0000e2000c1e1900 */
        /* <DEDUP_REMOVED lines=11> */
[----:B------:R-:W-:-:S03]  /*108d0*/  @!P2 LOP3.LUT R26, R20, R26, RZ, 0x3c, !PT ;  /* 0x0000001a141aa212 */ /* 0x000fc600078e3cff */
        /* <DEDUP_REMOVED lines=300> */
[----:B------:R-:W-:-:S04]  /*11ba0*/  SHF.R.U32.HI R16, RZ, 0x1, R7 ;  /* 0x00000001ff107819 */ /* 0x000fc80000011607 */
        /* <DEDUP_REMOVED lines=382> */
[----:B------:R-:W4:Y:S01]  /*13390*/  @!P4 LDG.E.64 R16, desc[UR12][R14.64+0xbd8] ;  /* 0x000bd80c0e10c981 */ /* 0x000f22000c1e1b00 */
[----:B--2---:R-:W-:Y:S02]  /*133a0*/  @!P5 LOP3.LUT R26, R18, R26, RZ, 0x3c, !PT ;  /* 0x0000001a121ad212 */ /* 0x004fe400078e3cff */
[----:B------:R-:W-:-:S04]  /*133b0*/  SHF.R.U32.HI R18, RZ, 0x1f, R7 ;  /* 0x0000001fff127819 */ /* 0x000fc80000011607 */
[----:B------:R-:W-:Y:S02]  /*133c0*/  LOP3.LUT R18, R18, 0x1, RZ, 0xc0, !PT ;  /* 0x0000000112127812 */ /* 0x000fe400078ec0ff */
[----:B---3--:R-:W-:Y:S02]  /*133d0*/  @!P2 LOP3.LUT R26, R19, R26, RZ, 0x3c, !PT ;  /* 0x0000001a131aa212 */ /* 0x008fe400078e3cff */
[----:B------:R-:W-:Y:S02]  /*133e0*/  ISETP.NE.U32.AND P2, PT, R18, 0x1, PT ;  /* 0x000000011200780c */ /* 0x000fe40003f45070 */
[----:B------:R-:W2:Y:S02]  /*133f0*/  @!P4 LDG.E.64 R18, desc[UR12][R14.64+0xbd0] ;  /* 0x000bd00c0e12c981 */ /* 0x000ea4000c1e1b00 */
[----:B------:R-:W-:-:S13]  /*13400*/  ISETP.NE.U32.AND.EX P2, PT, RZ, RZ, PT, P2 ;  /* 0x000000ffff00720c */ /* 0x000fda0003f45120 */
[----:B------:R-:W-:Y:S02]  /*13410*/  @!P2 IMAD.WIDE.U32 R12, R29, 0x8, R12 ;  /* 0x000000081d0ca825 */ /* 0x000fe400078e000c */
[----:B------:R-:W3:Y:S04]  /*13420*/  @!P4 LDG.E R29, desc[UR12][R14.64+0xbe0] ;  /* 0x000be00c0e1dc981 */ /* 0x000ee8000c1e1900 */
[----:B------:R-:W3:Y:S04]  /*13430*/  @!P2 LDG.E R31, desc[UR12][R12.64+0xbf8] ;  /* 0x000bf80c0c1fa981 */ /* 0x000ee8000c1e1900 */
[----:B------:R-:W3:Y:S01]  /*13440*/  @!P2 LDG.E.64 R14, desc[UR12][R12.64+0xbf0] ;  /* 0x000bf00c0c0ea981 */ /* 0x000ee2000c1e1b00 */
[----:B----4-:R-:W-:-:S02]  /*13450*/  @!P4 LOP3.LUT R5, R16, R5, RZ, 0x3c, !PT ;  /* 0x000000051005c212 */ /* 0x010fc400078e3cff */
[----:B------:R-:W-:Y:S02]  /*13460*/  @!P4 LOP3.LUT R4, R17, R4, RZ, 0x3c, !PT ;  /* 0x000000041104c212 */ /* 0x000fe400078e3cff */
[----:B------:R-:W4:Y:S01]  /*13470*/  @!P2 LDG.E.64 R16, desc[UR12][R12.64+0xbe8] ;  /* 0x000be80c0c10a981 */ /* 0x000f22000c1e1b00 */
[----:B------:R-:W-:-:S04]  /*13480*/  @!P3 LOP3.LUT R26, R20, R26, RZ, 0x3c, !PT ;  /* 0x0000001a141ab212 */ /* 0x000fc800078e3cff */
[----:B------:R-:W-:-:S04]  /*13490*/  @!P1 LOP3.LUT R26, R21, R26, RZ, 0x3c, !PT ;  /* 0x0000001a151a9212 */ /* 0x000fc800078e3cff */
[----:B------:R-:W-:Y:S02]  /*134a0*/  @!P0 LOP3.LUT R26, R27, R26, RZ, 0x3c, !PT ;  /* 0x0000001a1b1a8212 */ /* 0x000fe400078e3cff */
[----:B--2---:R-:W-:Y:S02]  /*134b0*/  @!P4 LOP3.LUT R11, R19, R11, RZ, 0x3c, !PT ;  /* 0x0000000b130bc212 */ /* 0x004fe400078e3cff */
[----:B------:R-:W-:Y:S02]  /*134c0*/  @!P4 LOP3.LUT R22, R18, R22, RZ, 0x3c, !PT ;  /* 0x000000161216c212 */ /* 0x000fe400078e3cff */
[----:B---3--:R-:W-:Y:S02]  /*134d0*/  @!P4 LOP3.LUT R26, R29, R26, RZ, 0x3c, !PT ;  /* 0x0000001a1d1ac212 */ /* 0x008fe400078e3cff */
[----:B------:R-:W-:Y:S02]  /*134e0*/  @!P2 LOP3.LUT R4, R15, R4, RZ, 0x3c, !PT ;  /* 0x000000040f04a212 */ /* 0x000fe400078e3cff */
[----:B------:R-:W-:-:S02]  /*134f0*/  @!P2 LOP3.LUT R5, R14, R5, RZ, 0x3c, !PT ;  /* 0x000000050e05a212 */ /* 0x000fc400078e3cff */
[----:B------:R-:W-:Y:S02]  /*13500*/  LOP3.LUT R4, R7, R4, RZ, 0xc0, !PT ;  /* 0x0000000407047212 */ /* 0x000fe400078ec0ff */
[----:B------:R-:W-:Y:S02]  /*13510*/  LOP3.LUT R5, R6, R5, RZ, 0xc0, !PT ;  /* 0x0000000506057212 */ /* 0x000fe400078ec0ff */
[----:B------:R-:W-:Y:S01]  /*13520*/  @!P2 LOP3.LUT R26, R31, R26, RZ, 0x3c, !PT ;  /* 0x0000001a1f1aa212 */ /* 0x000fe200078e3cff */
[----:B------:R-:W-:Y:S01]  /*13530*/  BSSY.RELIABLE B4, `(.L_x_192) ;  /* 0x0000027000047945 */ /* 0x000fe20003800100 */
[----:B----4-:R-:W-:Y:S02]  /*13540*/  @!P2 LOP3.LUT R11, R17, R11, RZ, 0x3c, !PT ;  /* 0x0000000b110ba212 */ /* 0x010fe400078e3cff */
[----:B------:R-:W-:Y:S02]  /*13550*/  @!P2 LOP3.LUT R22, R16, R22, RZ, 0x3c, !PT ;  /* 0x000000161016a212 */ /* 0x000fe400078e3cff */
[----:B------:R-:W-:-:S02]  /*13560*/  LOP3.LUT R11, R4, R11, R3, 0x78, !PT ;  /* 0x0000000b040b7212 */ /* 0x000fc400078e7803 */
[----:B------:R-:W-:Y:S02]  /*13570*/  LOP3.LUT R22, R5, R22, R2, 0x78, !PT ;  /* 0x0000001605167212 */ /* 0x000fe400078e7802 */
[----:B------:R-:W-:Y:S02]  /*13580*/  SHF.R.S32.HI R4, RZ, 0x1f, R11 ;  /* 0x0000001fff047819 */ /* 0x000fe4000001140b */
[----:B------:R-:W-:Y:S02]  /*13590*/  LOP3.LUT R5, R11, 0x1, R26, 0x78, !PT ;  /* 0x000000010b057812 */ /* 0x000fe400078e781a */
[----:B------:R-:W-:Y:S02]  /*135a0*/  LOP3.LUT R4, R4, R11, RZ, 0x3c, !PT ;  /* 0x0000000b04047212 */ /* 0x000fe400078e3cff */
[----:B------:R-:W-:Y:S02]  /*135b0*/  LOP3.LUT R5, R5, R22, RZ, 0x3c, !PT ;  /* 0x0000001605057212 */ /* 0x000fe400078e3cff */
[----:B------:R-:W-:-:S02]  /*135c0*/  SHF.R.S32.HI R11, RZ, 0x10, R4 ;  /* 0x00000010ff0b7819 */ /* 0x000fc40000011404 */
[----:B------:R-:W-:Y:S02]  /*135d0*/  SHF.R.S64 R12, R5, 0x10, R4 ;  /* 0x00000010050c7819 */ /* 0x000fe40000001004 */
[----:B------:R-:W-:Y:S02]  /*135e0*/  LOP3.LUT R11, R11, R4, RZ, 0x3c, !PT ;  /* 0x000000040b0b7212 */ /* 0x000fe400078e3cff */
[----:B------:R-:W-:Y:S02]  /*135f0*/  LOP3.LUT R12, R12, R5, RZ, 0x3c, !PT ;  /* 0x000000050c0c7212 */ /* 0x000fe400078e3cff */
[--C-:B------:R-:W-:Y:S02]  /*13600*/  SHF.R.S32.HI R4, RZ, 0x8, R11.reuse ;  /* 0x00000008ff047819 */ /* 0x100fe4000001140b */
[----:B------:R-:W-:Y:S02]  /*13610*/  SHF.R.S64 R5, R12, 0x8, R11 ;  /* 0x000000080c057819 */ /* 0x000fe4000000100b */
[----:B------:R-:W-:-:S02]  /*13620*/  LOP3.LUT R4, R4, R11, RZ, 0x3c, !PT ;  /* 0x0000000b04047212 */ /* 0x000fc400078e3cff */
[----:B------:R-:W-:Y:S02]  /*13630*/  LOP3.LUT R5, R5, R12, RZ, 0x3c, !PT ;  /* 0x0000000c05057212 */ /* 0x000fe400078e3cff */
[--C-:B------:R-:W-:Y:S02]  /*13640*/  SHF.R.S32.HI R11, RZ, 0x4, R4.reuse ;  /* 0x00000004ff0b7819 */ /* 0x100fe40000011404 */
[----:B------:R-:W-:Y:S02]  /*13650*/  SHF.R.S64 R12, R5, 0x4, R4 ;  /* 0x00000004050c7819 */ /* 0x000fe40000001004 */
[----:B------:R-:W-:Y:S02]  /*13660*/  LOP3.LUT R11, R11, R4, RZ, 0x3c, !PT ;  /* 0x000000040b0b7212 */ /* 0x000fe400078e3cff */
[----:B------:R-:W-:Y:S02]  /*13670*/  LOP3.LUT R12, R12, R5, RZ, 0x3c, !PT ;  /* 0x000000050c0c7212 */ /* 0x000fe400078e3cff */
[----:B------:R-:W-:-:S02]  /*13680*/  SHF.R.S32.HI R4, RZ, 0x2, R11 ;  /* 0x00000002ff047819 */ /* 0x000fc4000001140b */
[----:B------:R-:W-:Y:S02]  /*13690*/  SHF.R.S64 R5, R12, 0x2, R11 ;  /* 0x000000020c057819 */ /* 0x000fe4000000100b */
[----:B------:R-:W-:Y:S02]  /*136a0*/  LOP3.LUT R4, R4, R11, RZ, 0x3c, !PT ;  /* 0x0000000b04047212 */ /* 0x000fe400078e3cff */
[----:B------:R-:W-:-:S04]  /*136b0*/  LOP3.LUT R5, R5, R12, RZ, 0x3c, !PT ;  /* 0x0000000c05057212 */ /* 0x000fc800078e3cff */
[----:B------:R-:W-:-:S04]  /*136c0*/  SHF.R.U64 R4, R5, 0x1, R4 ;  /* 0x0000000105047819 */ /* 0x000fc80000001204 */
[----:B------:R-:W-:-:S04]  /*136d0*/  LOP3.LUT R4, R4, 0x1, R5, 0x48, !PT ;  /* 0x0000000104047812 */ /* 0x000fc800078e4805 */
[----:B------:R-:W-:-:S04]  /*136e0*/  ISETP.NE.U32.AND P0, PT, R4, 0x1, PT ;  /* 0x000000010400780c */ /* 0x000fc80003f05070 */
[----:B------:R-:W-:Y:S02]  /*136f0*/  ISETP.NE.U32.AND.EX P0, PT, RZ, RZ, PT, P0 ;  /* 0x000000ffff00720c */ /* 0x000fe40003f05100 */
[----:B------:R-:W-:-:S04]  /*13700*/  LOP3.LUT R4, R0, 0xffff, RZ, 0xc0, !PT ;  /* 0x0000ffff00047812 */ /* 0x000fc800078ec0ff */
[----:B------:R-:W-:-:S07]  /*13710*/  PRMT R5, R4, 0x8880, RZ ;  /* 0x0000888004057816 */ /* 0x000fce00000000ff */
[----:B------:R-:W-:Y:S05]  /*13720*/  @P0 BRA `(.L_x_193) ;  /* 0x0000000000180947 */ /* 0x000fea0003800000 */
[----:B------:R-:W-:-:S04]  /*13730*/  IADD3 R4, PT, PT, -R5, 0x41, RZ ;  /* 0x0000004105047810 */ /* 0x000fc80007ffe1ff */
[C---:B------:R-:W-:Y:S01]  /*13740*/  ISETP.GE.AND P0, PT, R25.reuse, R4, PT ;  /* 0x000000041900720c */ /* 0x040fe20003f06270 */
[----:B------:R-:W-:-:S12]  /*13750*/  VIADD R25, R25, 0x1 ;  /* 0x0000000119197836 */ /* 0x000fd80000000000 */
[----:B------:R-:W-:Y:S05]  /*13760*/  @P0 BREAK.RELIABLE B4 ;  /* 0x0000000000040942 */ /* 0x000fea0003800100 */
[----:B------:R-:W-:Y:S05]  /*13770*/  @!P0 BRA `(.L_x_194) ;  /* 0x0000000000088947 */ /* 0x000fea0003800000 */
[----:B------:R-:W-:Y:S05]  /*13780*/  BRA `(.L_x_195) ;  /* 0x0000000000147947 */ /* 0x000fea0003800000 */
.L_x_193:
[----:B------:R-:W-:-:S07]  /*13790*/  VIADD R24, R24, 0x1 ;  /* 0x0000000118187836 */ /* 0x000fce0000000000 */
.L_x_194:
[----:B------:R-:W-:Y:S05]  /*137a0*/  BSYNC.RELIABLE B4 ;  /* 0x0000000000047941 */ /* 0x000fea0003800100 */
.L_x_192:
[----:B------:R-:W-:-:S05]  /*137b0*/  VIADD R23, R23, 0x1 ;  /* 0x0000000117177836 */ /* 0x000fca0000000000 */
[----:B------:R-:W-:-:S13]  /*137c0*/  ISETP.NE.AND P0, PT, R23, 0x41, PT ;  /* 0x000000411700780c */ /* 0x000fda0003f05270 */
[----:B------:R-:W-:Y:S05]  /*137d0*/  @P0 BRA `(.L_x_196) ;  /* 0xffffff9800280947 */ /* 0x000fea000383ffff */
.L_x_195:
[----:B------:R-:W-:Y:S05]  /*137e0*/  BSYNC.RECONVERGENT B3 ;  /* 0x0000000000037941 */ /* 0x000fea0003800200 */
.L_x_191:
[----:B------:R-:W-:Y:S01]  /*137f0*/  IMAD.IADD R25, R25, 0x1, R24 ;  /* 0x0000000119197824 */ /* 0x000fe200078e0218 */
[----:B------:R-:W-:Y:S01]  /*13800*/  ISETP.GE.AND P0, PT, R24, R5, PT ;  /* 0x000000051800720c */ /* 0x000fe20003f06270 */
[----:B------:R-:W-:Y:S03]  /*13810*/  BSSY.RECONVERGENT B3, `(.L_x_197) ;  /* 0x0000019000037945 */ /* 0x000fe60003800200 */
[----:B------:R-:W-:-:S13]  /*13820*/  ISETP.NE.OR P0, PT, R25, 0x41, !P0 ;  /* 0x000000411900780c */ /* 0x000fda0004705670 */
[----:B------:R-:W-:Y:S05]  /*13830*/  @P0 BRA `(.L_x_198) ;  /* 0x0000000000580947 */ /* 0x000fea0003800000 */
[----:B------:R-:W-:Y:S01]  /*13840*/  ISETP.GT.AND P0, PT, R24, R5, PT ;  /* 0x000000051800720c */ /* 0x000fe20003f04270 */
[----:B------:R-:W-:-:S12]  /*13850*/  BSSY.RELIABLE B4, `(.L_x_199) ;  /* 0x000000d000047945 */ /* 0x000fd80003800100 */
[----:B------:R0:W-:Y:S01]  /*13860*/  @P0 STL.128 [R1+0x150], RZ ;  /* 0x000150ff01000387 */ /* 0x0001e20000100c00 */
[----:B------:R-:W-:Y:S02]  /*13870*/  @P0 PRMT R0, R24, 0x7610, R0 ;  /* 0x0000761018000816 */ /* 0x000fe40000000000 */
[----:B------:R-:W-:Y:S01]  /*13880*/  @P0 PRMT R38, RZ, 0x7610, R38 ;  /* 0x00007610ff260816 */ /* 0x000fe20000000026 */
[----:B------:R0:W-:Y:S04]  /*13890*/  @P0 STL.128 [R1+0x160], RZ ;  /* 0x000160ff01000387 */ /* 0x0001e80000100c00 */
[----:B------:R0:W-:Y:S04]  /*138a0*/  @P0 STL.128 [R1+0x170], RZ ;  /* 0x000170ff01000387 */ /* 0x0001e80000100c00 */
[----:B------:R0:W-:Y:S04]  /*138b0*/  @P0 STL.128 [R1+0x180], RZ ;  /* 0x000180ff01000387 */ /* 0x0001e80000100c00 */
[----:B------:R0:W-:Y:S01]  /*138c0*/  @P0 STL.128 [R1+0x190], RZ ;  /* 0x000190ff01000387 */ /* 0x0001e20000100c00 */
[----:B------:R-:W-:Y:S05]  /*138d0*/  @P0 BRA `(.L_x_200) ;  /* 0x0000000000100947 */ /* 0x000fea0003800000 */
[----:B------:R-:W-:-:S04]  /*138e0*/  PRMT R4, R38, 0x8880, RZ ;  /* 0x0000888026047816 */ /* 0x000fc800000000ff */
[----:B------:R-:W-:-:S13]  /*138f0*/  ISETP.GT.AND P0, PT, R4, 0x4, PT ;  /* 0x000000040400780c */ /* 0x000fda0003f04270 */
[----:B------:R-:W-:Y:S05]  /*13900*/  @P0 BREAK.RELIABLE B4 ;  /* 0x0000000000040942 */ /* 0x000fea0003800100 */
[----:B------:R-:W-:Y:S05]  /*13910*/  @P0 BRA `(.L_x_198) ;  /* 0x0000000000200947 */ /* 0x000fea0003800000 */
.L_x_200:
[----:B------:R-:W-:Y:S05]  /*13920*/  BSYNC.RELIABLE B4 ;  /* 0x0000000000047941 */ /* 0x000fea0003800100 */
.L_x_199:
[C---:B------:R-:W-:Y:S01]  /*13930*/  PRMT R4, R38.reuse, 0x8880, RZ ;  /* 0x0000888026047816 */ /* 0x040fe200000000ff */
[----:B------:R-:W-:Y:S02]  /*13940*/  IMAD.MOV.U32 R5, RZ, RZ, R3 ;  /* 0x000000ffff057224 */ /* 0x000fe400078e0003 */
[----:B------:R-:W-:Y:S02]  /*13950*/  VIADD R38, R38, 0x1 ;  /* 0x0000000126267836 */ /* 0x000fe40000000000 */
[----:B------:R-:W-:-:S05]  /*13960*/  IMAD.SHL.U32 R4, R4, 0x2, RZ ;  /* 0x0000000204047824 */ /* 0x000fca00078e00ff */
[----:B------:R-:W-:Y:S01]  /*13970*/  LEA R11, R4, UR16, 0x3 ;  /* 0x00000010040b7c11 */ /* 0x000fe2000f8e18ff */
[----:B------:R-:W-:-:S05]  /*13980*/  IMAD.MOV.U32 R4, RZ, RZ, R2 ;  /* 0x000000ffff047224 */ /* 0x000fca00078e0002 */
[----:B------:R1:W-:Y:S02]  /*13990*/  STL.128 [R11], R4 ;  /* 0x000000040b007387 */ /* 0x0003e40000100c00 */
.L_x_198:
[----:B------:R-:W-:Y:S05]  /*139a0*/  BSYNC.RECONVERGENT B3 ;  /* 0x0000000000037941 */ /* 0x000fea0003800200 */
.L_x_197:
[----:B-1----:R-:W-:-:S04]  /*139b0*/  VIADD R4, R10, 0x1 ;  /* 0x000000010a047836 */ /* 0x002fc80000000000 */
[----:B------:R-:W-:Y:S01]  /*139c0*/  IMAD.MOV.U32 R10, RZ, RZ, R4 ;  /* 0x000000ffff0a7224 */ /* 0x000fe200078e0004 */
[----:B------:R-:W-:-:S04]  /*139d0*/  ISETP.GT.U32.AND P0, PT, R8, R4, PT ;  /* 0x000000040800720c */ /* 0x000fc80003f04070 */
[----:B------:R-:W-:-:S13]  /*139e0*/  ISETP.GT.AND.EX P0, PT, R9, RZ, PT, P0 ;  /* 0x000000ff0900720c */ /* 0x000fda0003f04300 */
[----:B------:R-:W-:Y:S05]  /*139f0*/  @P0 BRA `(.L_x_201) ;  /* 0xffffff94008c0947 */ /* 0x000fea000383ffff */
.L_x_190:
[----:B------:R-:W-:Y:S05]  /*13a00*/  BSYNC.RECONVERGENT B2 ;  /* 0x0000000000027941 */ /* 0x000fea0003800200 */
.L_x_189:
[----:B------:R-:W-:Y:S05]  /*13a10*/  WARPSYNC.ALL ;  /* 0x0000000000007948 */ /* 0x000fea0003800000 */
[----:B------:R-:W-:Y:S05]  /*13a20*/  BRA.U UP0, `(.L_x_202) ;  /* 0xfffffed900987547 */ /* 0x000fea000b83ffff */
[----:B------:R-:W2:Y:S01]  /*13a30*/  LDL.128 R20, [R1+0x150] ;  /* 0x0001500001147983 */ /* 0x000ea20000100c00 */
[----:B------:R-:W1:Y:S03]  /*13a40*/  LDCU.64 UR6, c[0x0][0x398] ;  /* 0x00007300ff0677ac */ /* 0x000e660008000a00 */
[----:B------:R-:W3:Y:S04]  /*13a50*/  LDL.128 R16, [R1+0x160] ;  /* 0x0001600001107983 */ /* 0x000ee80000100c00 */
[----:B------:R-:W4:Y:S04]  /*13a60*/  LDL.128 R12, [R1+0x170] ;  /* 0x00017000010c7983 */ /* 0x000f280000100c00 */
[----:B------:R-:W5:Y:S04]  /*13a70*/  LDL.128 R8, [R1+0x180] ;  /* 0x0001800001087983 */ /* 0x000f680000100c00 */
[----:B0-----:R-:W5:Y:S01]  /*13a80*/  LDL.128 R4, [R1+0x190] ;  /* 0x0001900001047983 */ /* 0x001f620000100c00 */
[----:B------:R-:W0:Y:S01]  /*13a90*/  S2R R2, SR_CTAID.X ;  /* 0x0000000000027919 */ /* 0x000e220000002500 */
[----:B------:R-:W0:Y:S02]  /*13aa0*/  S2R R3, SR_TID.X ;  /* 0x0000000000037919 */ /* 0x000e240000002100 */
[----:B0-----:R-:W-:-:S05]  /*13ab0*/  IMAD R3, R2, UR4, R3 ;  /* 0x0000000402037c24 */ /* 0x001fca000f8e0203 */
[----:B-1----:R-:W-:-:S04]  /*13ac0*/  IADD3 R2, P0, PT, R3, UR6, RZ ;  /* 0x0000000603027c10 */ /* 0x002fc8000ff1e0ff */
[----:B------:R-:W-:-:S05]  /*13ad0*/  LEA.HI.X.SX32 R3, R3, UR7, 0x1, P0 ;  /* 0x0000000703037c11 */ /* 0x000fca00080f0eff */
[----:B------:R-:W-:Y:S04]  /*13ae0*/  STG.E.U8 desc[UR12][R2.64], R0 ;  /* 0x0000000002007986 */ /* 0x000fe8000c10110c */
[----:B--2---:R-:W-:Y:S04]  /*13af0*/  STG.E.64 desc[UR12][R40.64], R20 ;  /* 0x0000001428007986 */ /* 0x004fe8000c101b0c */
[----:B------:R-:W-:Y:S04]  /*13b00*/  STG.E.64 desc[UR12][R40.64+0x8], R22 ;  /* 0x0000081628007986 */ /* 0x000fe8000c101b0c */
[----:B---3--:R-:W-:Y:S04]  /*13b10*/  STG.E.64 desc[UR12][R40.64+0x10], R16 ;  /* 0x0000101028007986 */ /* 0x008fe8000c101b0c */
[----:B------:R-:W-:Y:S04]  /*13b20*/  STG.E.64 desc[UR12][R40.64+0x18], R18 ;  /* 0x0000181228007986 */ /* 0x000fe8000c101b0c */
[----:B----4-:R-:W-:Y:S04]  /*13b30*/  STG.E.64 desc[UR12][R40.64+0x20], R12 ;  /* 0x0000200c28007986 */ /* 0x010fe8000c101b0c */
[----:B------:R-:W-:Y:S04]  /*13b40*/  STG.E.64 desc[UR12][R40.64+0x28], R14 ;  /* 0x0000280e28007986 */ /* 0x000fe8000c101b0c */
[----:B-----5:R-:W-:Y:S04]  /*13b50*/  STG.E.64 desc[UR12][R40.64+0x30], R8 ;  /* 0x0000300828007986 */ /* 0x020fe8000c101b0c */
[----:B------:R-:W-:Y:S04]  /*13b60*/  STG.E.64 desc[UR12][R40.64+0x38], R10 ;  /* 0x0000380a28007986 */ /* 0x000fe8000c101b0c */
[----:B------:R-:W-:Y:S04]  /*13b70*/  STG.E.64 desc[UR12][R40.64+0x40], R4 ;  /* 0x0000400428007986 */ /* 0x000fe8000c101b0c */
[----:B------:R-:W-:Y:S01]  /*13b80*/  STG.E.64 desc[UR12][R40.64+0x48], R6 ;  /* 0x0000480628007986 */ /* 0x000fe2000c101b0c */
[----:B------:R-:W-:Y:S05]  /*13b90*/  EXIT ;  /* 0x000000000000794d */ /* 0x000fea0003800000 */
.L_x_203:
[----:B------:R-:W-:-:S00]  /*13ba0*/  BRA `(.L_x_203) ;  /* 0xfffffffc00fc7947 */ /* 0x000fc0000383ffff */
[----:B------:R-:W-:-:S00]  /*13bb0*/  NOP ;  /* 0x0000000000007918 */ /* 0x000fc00000000000 */
        /* <DEDUP_REMOVED lines=12> */
.L_x_204:


//--------------------- .nv.shared.reserved.0     --------------------------
	.section	.nv.shared.reserved.0,"aw",@nobits
	.weak		__nv_reservedSMEM_offset_0_alias
	.size		__nv_reservedSMEM_offset_0_alias, 0, 64
	.other		__nv_reservedSMEM_offset_0_alias,@"STO_CUDA_RESERVED_SHARED STV_DEFAULT"
__nv_reservedSMEM_offset_0_alias:
	.zero		0
	.zero		64


//--------------------- .nv.global                --------------------------
	.section	.nv.global,"aw",@nobits
	.align	8
.nv.global:
	.type		d_square_mat,@object
	.size		d_square_mat,(d_linear_mat - d_square_mat)
d_square_mat:
	.zero		8704
	.type		d_linear_mat,@object
	.size		d_linear_mat,(d_var_all - d_linear_mat)
d_linear_mat:
	.zero		17408
	.type		d_var_all,@object
	.size		d_var_all,(d_polys_mat - d_var_all)
d_var_all:
	.zero		20480
	.type		d_polys_mat,@object
	.size		d_polys_mat,(.L_1 - d_polys_mat)
d_polys_mat:
	.zero		201240
.L_1:


//--------------------- .nv.constant0._Z11solveLinearPKmS0_PlPcS1_S1_ --------------------------
	.section	.nv.constant0._Z11solveLinearPKmS0_PlPcS1_S1_,"a",@progbits
	.sectionflags	@""
	.align	4
.nv.constant0._Z11solveLinearPKmS0_PlPcS1_S1_:
	.zero		944


//--------------------- SYMBOLS --------------------------

	.type		.nv.reservedSmem.offset0,@object
	.size		.nv.reservedSmem.offset0,0x4
